//
// Generated by NVIDIA NVVM Compiler
//
// Compiler Build ID: CL-36424714
// Cuda compilation tools, release 13.0, V13.0.88
// Based on NVVM 20.0.0
//

.version 9.0
.target sm_100
.address_size 64

	// .globl	_ZN6thrust24THRUST_300001_SM_1000_NS8cuda_cub4core6detail13_kernel_agentINS1_8__reduce11ReduceAgentINS0_12zip_iteratorIN4cuda3std3__45tupleIJNS0_6detail15normal_iteratorINS0_10device_ptrIdEEEENS0_17counting_iteratorIlNS0_11use_defaultESI_SI_EEEEEEEPNSB_IJdlEEESM_iNS1_9__extrema9arg_max_fIdlNSA_4lessIdEEEEEEJSL_SN_iSS_EEEvDpT0_
.extern .func  (.param .b32 func_retval0) vprintf
(
	.param .b64 vprintf_param_0,
	.param .b64 vprintf_param_1
)
;
.func  (.param .b64 func_retval0) __internal_accurate_pow
(
	.param .b64 __internal_accurate_pow_param_0
)
;
// _ZZN3cub18CUB_300001_SM_10006detail6reduce28DeviceReduceSingleTileKernelINS2_10policy_hubIfjN4cuda3std3__44plusIfEEE10Policy1000EN6thrust24THRUST_300001_SM_1000_NS6detail15normal_iteratorINSD_10device_ptrIdEEEEPdjS9_df3ExpEEvT0_T1_T2_T3_T4_T6_E12temp_storage has been demoted
// _ZZN3cub18CUB_300001_SM_10006detail6reduce18DeviceReduceKernelINS2_10policy_hubIfjN4cuda3std3__44plusIfEEE10Policy1000EN6thrust24THRUST_300001_SM_1000_NS6detail15normal_iteratorINSD_10device_ptrIdEEEEjS9_f3ExpEEvT0_PT3_T1_NS0_13GridEvenShareISN_EET2_T4_E12temp_storage has been demoted
// _ZZN3cub18CUB_300001_SM_10006detail6reduce28DeviceReduceSingleTileKernelINS2_10policy_hubIfjN4cuda3std3__44plusIfEEE10Policy1000EPfPdiS9_dfNS7_10__identityEEEvT0_T1_T2_T3_T4_T6_E12temp_storage has been demoted
// _ZZN3cub18CUB_300001_SM_10006detail6reduce28DeviceReduceSingleTileKernelINS2_10policy_hubIfyN4cuda3std3__44plusIfEEE10Policy1000EN6thrust24THRUST_300001_SM_1000_NS6detail15normal_iteratorINSD_10device_ptrIdEEEEPdyS9_df3ExpEEvT0_T1_T2_T3_T4_T6_E12temp_storage has been demoted
// _ZZN3cub18CUB_300001_SM_10006detail6reduce18DeviceReduceKernelINS2_10policy_hubIfyN4cuda3std3__44plusIfEEE10Policy1000EN6thrust24THRUST_300001_SM_1000_NS6detail15normal_iteratorINSD_10device_ptrIdEEEEyS9_f3ExpEEvT0_PT3_T1_NS0_13GridEvenShareISN_EET2_T4_E12temp_storage has been demoted
// _ZZN3cub18CUB_300001_SM_10006detail6reduce28DeviceReduceSingleTileKernelINS2_10policy_hubIfyN4cuda3std3__44plusIfEEE10Policy1000EPfPdiS9_dfNS7_10__identityEEEvT0_T1_T2_T3_T4_T6_E12temp_storage has been demoted
// _ZZN3cub18CUB_300001_SM_10006detail9transform23transform_kernel_ublkcpINS2_19async_copy_policy_tILi128EEEiN4cuda3std3__44plusIdEEN6thrust24THRUST_300001_SM_1000_NS6detail15normal_iteratorINSC_10device_ptrIdEEEEJddEEEvT0_iT1_T2_DpNS2_16aligned_base_ptrIT3_EEE3bar has been demoted
// _ZZN3cub18CUB_300001_SM_10006detail9transform23transform_kernel_ublkcpINS2_19async_copy_policy_tILi128EEElN4cuda3std3__44plusIdEEN6thrust24THRUST_300001_SM_1000_NS6detail15normal_iteratorINSC_10device_ptrIdEEEEJddEEEvT0_iT1_T2_DpNS2_16aligned_base_ptrIT3_EEE3bar has been demoted
// _ZZN3cub18CUB_300001_SM_10006detail9transform23transform_kernel_ublkcpINS2_19async_copy_policy_tILi128EEEiN4cuda3std3__45minusIdEEN6thrust24THRUST_300001_SM_1000_NS6detail15normal_iteratorINSC_10device_ptrIdEEEEJddEEEvT0_iT1_T2_DpNS2_16aligned_base_ptrIT3_EEE3bar has been demoted
// _ZZN3cub18CUB_300001_SM_10006detail9transform23transform_kernel_ublkcpINS2_19async_copy_policy_tILi128EEElN4cuda3std3__45minusIdEEN6thrust24THRUST_300001_SM_1000_NS6detail15normal_iteratorINSC_10device_ptrIdEEEEJddEEEvT0_iT1_T2_DpNS2_16aligned_base_ptrIT3_EEE3bar has been demoted
// _ZZN3cub18CUB_300001_SM_10006detail9transform23transform_kernel_ublkcpINS2_19async_copy_policy_tILi128EEEiN4cuda3std3__410multipliesIdEEN6thrust24THRUST_300001_SM_1000_NS6detail15normal_iteratorINSC_10device_ptrIdEEEEJddEEEvT0_iT1_T2_DpNS2_16aligned_base_ptrIT3_EEE3bar has been demoted
// _ZZN3cub18CUB_300001_SM_10006detail9transform23transform_kernel_ublkcpINS2_19async_copy_policy_tILi128EEElN4cuda3std3__410multipliesIdEEN6thrust24THRUST_300001_SM_1000_NS6detail15normal_iteratorINSC_10device_ptrIdEEEEJddEEEvT0_iT1_T2_DpNS2_16aligned_base_ptrIT3_EEE3bar has been demoted
.global .align 1 .b8 _ZN30_INTERNAL_c05b71ae_4_k_cu_main4cuda3std3__45__cpo5beginE[1];
.global .align 1 .b8 _ZN30_INTERNAL_c05b71ae_4_k_cu_main4cuda3std3__45__cpo3endE[1];
.global .align 1 .b8 _ZN30_INTERNAL_c05b71ae_4_k_cu_main4cuda3std3__45__cpo6cbeginE[1];
.global .align 1 .b8 _ZN30_INTERNAL_c05b71ae_4_k_cu_main4cuda3std3__45__cpo4cendE[1];
.global .align 1 .b8 _ZN30_INTERNAL_c05b71ae_4_k_cu_main4cuda3std3__45__cpo6rbeginE[1];
.global .align 1 .b8 _ZN30_INTERNAL_c05b71ae_4_k_cu_main4cuda3std3__45__cpo4rendE[1];
.global .align 1 .b8 _ZN30_INTERNAL_c05b71ae_4_k_cu_main4cuda3std3__45__cpo7crbeginE[1];
.global .align 1 .b8 _ZN30_INTERNAL_c05b71ae_4_k_cu_main4cuda3std3__45__cpo5crendE[1];
.global .align 1 .b8 _ZN30_INTERNAL_c05b71ae_4_k_cu_main4cuda3std3__432_GLOBAL__N__c05b71ae_4_k_cu_main6ignoreE[1];
.global .align 1 .b8 _ZN30_INTERNAL_c05b71ae_4_k_cu_main4cuda3std3__419piecewise_constructE[1];
.global .align 1 .b8 _ZN30_INTERNAL_c05b71ae_4_k_cu_main4cuda3std3__48in_placeE[1];
.global .align 1 .b8 _ZN30_INTERNAL_c05b71ae_4_k_cu_main4cuda3std3__420unreachable_sentinelE[1];
.global .align 1 .b8 _ZN30_INTERNAL_c05b71ae_4_k_cu_main4cuda3std3__47nulloptE[1];
.global .align 1 .b8 _ZN30_INTERNAL_c05b71ae_4_k_cu_main4cuda3std3__48unexpectE[1];
.global .align 1 .b8 _ZN30_INTERNAL_c05b71ae_4_k_cu_main4cuda3std6ranges3__45__cpo4swapE[1];
.global .align 1 .b8 _ZN30_INTERNAL_c05b71ae_4_k_cu_main4cuda3std6ranges3__45__cpo9iter_moveE[1];
.global .align 1 .b8 _ZN30_INTERNAL_c05b71ae_4_k_cu_main4cuda3std6ranges3__45__cpo5beginE[1];
.global .align 1 .b8 _ZN30_INTERNAL_c05b71ae_4_k_cu_main4cuda3std6ranges3__45__cpo3endE[1];
.global .align 1 .b8 _ZN30_INTERNAL_c05b71ae_4_k_cu_main4cuda3std6ranges3__45__cpo6cbeginE[1];
.global .align 1 .b8 _ZN30_INTERNAL_c05b71ae_4_k_cu_main4cuda3std6ranges3__45__cpo4cendE[1];
.global .align 1 .b8 _ZN30_INTERNAL_c05b71ae_4_k_cu_main4cuda3std6ranges3__45__cpo7advanceE[1];
.global .align 1 .b8 _ZN30_INTERNAL_c05b71ae_4_k_cu_main4cuda3std6ranges3__45__cpo9iter_swapE[1];
.global .align 1 .b8 _ZN30_INTERNAL_c05b71ae_4_k_cu_main4cuda3std6ranges3__45__cpo4nextE[1];
.global .align 1 .b8 _ZN30_INTERNAL_c05b71ae_4_k_cu_main4cuda3std6ranges3__45__cpo4prevE[1];
.global .align 1 .b8 _ZN30_INTERNAL_c05b71ae_4_k_cu_main4cuda3std6ranges3__45__cpo4dataE[1];
.global .align 1 .b8 _ZN30_INTERNAL_c05b71ae_4_k_cu_main4cuda3std6ranges3__45__cpo5cdataE[1];
.global .align 1 .b8 _ZN30_INTERNAL_c05b71ae_4_k_cu_main4cuda3std6ranges3__45__cpo4sizeE[1];
.global .align 1 .b8 _ZN30_INTERNAL_c05b71ae_4_k_cu_main4cuda3std6ranges3__45__cpo5ssizeE[1];
.global .align 1 .b8 _ZN30_INTERNAL_c05b71ae_4_k_cu_main4cuda3std6ranges3__45__cpo8distanceE[1];
.global .align 1 .b8 _ZN30_INTERNAL_c05b71ae_4_k_cu_main6thrust24THRUST_300001_SM_1000_NS8cuda_cub3parE[1];
.global .align 1 .b8 _ZN30_INTERNAL_c05b71ae_4_k_cu_main6thrust24THRUST_300001_SM_1000_NS8cuda_cub10par_nosyncE[1];
.global .align 1 .b8 _ZN30_INTERNAL_c05b71ae_4_k_cu_main6thrust24THRUST_300001_SM_1000_NS6system6detail10sequential3seqE[1];
.global .align 1 .b8 _ZN30_INTERNAL_c05b71ae_4_k_cu_main6thrust24THRUST_300001_SM_1000_NS6system3cpp3parE[1];
.global .align 1 .b8 _ZN30_INTERNAL_c05b71ae_4_k_cu_main6thrust24THRUST_300001_SM_1000_NS12placeholders2_1E[1];
.global .align 1 .b8 _ZN30_INTERNAL_c05b71ae_4_k_cu_main6thrust24THRUST_300001_SM_1000_NS12placeholders2_2E[1];
.global .align 1 .b8 _ZN30_INTERNAL_c05b71ae_4_k_cu_main6thrust24THRUST_300001_SM_1000_NS12placeholders2_3E[1];
.global .align 1 .b8 _ZN30_INTERNAL_c05b71ae_4_k_cu_main6thrust24THRUST_300001_SM_1000_NS12placeholders2_4E[1];
.global .align 1 .b8 _ZN30_INTERNAL_c05b71ae_4_k_cu_main6thrust24THRUST_300001_SM_1000_NS12placeholders2_5E[1];
.global .align 1 .b8 _ZN30_INTERNAL_c05b71ae_4_k_cu_main6thrust24THRUST_300001_SM_1000_NS12placeholders2_6E[1];
.global .align 1 .b8 _ZN30_INTERNAL_c05b71ae_4_k_cu_main6thrust24THRUST_300001_SM_1000_NS12placeholders2_7E[1];
.global .align 1 .b8 _ZN30_INTERNAL_c05b71ae_4_k_cu_main6thrust24THRUST_300001_SM_1000_NS12placeholders2_8E[1];
.global .align 1 .b8 _ZN30_INTERNAL_c05b71ae_4_k_cu_main6thrust24THRUST_300001_SM_1000_NS12placeholders2_9E[1];
.global .align 1 .b8 _ZN30_INTERNAL_c05b71ae_4_k_cu_main6thrust24THRUST_300001_SM_1000_NS12placeholders3_10E[1];
.global .align 1 .b8 _ZN30_INTERNAL_c05b71ae_4_k_cu_main6thrust24THRUST_300001_SM_1000_NS3seqE[1];
.global .align 1 .b8 _ZN30_INTERNAL_c05b71ae_4_k_cu_main6thrust24THRUST_300001_SM_1000_NS6deviceE[1];
.extern .shared .align 16 .b8 _ZN6thrust24THRUST_300001_SM_1000_NS8cuda_cub4core6detail5shmemE[];
.global .align 1 .b8 $str[25] = {105, 100, 120, 58, 32, 37, 100, 32, 124, 32, 105, 58, 32, 37, 100, 32, 124, 32, 106, 58, 32, 37, 100, 10};
.global .align 1 .b8 $str$1[47] = {65, 91, 105, 32, 42, 32, 110, 32, 43, 32, 107, 32, 61, 32, 37, 100, 93, 58, 32, 37, 102, 32, 124, 32, 66, 91, 107, 32, 42, 32, 114, 32, 43, 32, 106, 32, 61, 32, 37, 100, 93, 58, 32, 37, 102, 10};
.extern .shared .align 128 .b8 _ZN3cub18CUB_300001_SM_10006detail9transform4smemE[];

.visible .entry _ZN6thrust24THRUST_300001_SM_1000_NS8cuda_cub4core6detail13_kernel_agentINS1_8__reduce11ReduceAgentINS0_12zip_iteratorIN4cuda3std3__45tupleIJNS0_6detail15normal_iteratorINS0_10device_ptrIdEEEENS0_17counting_iteratorIlNS0_11use_defaultESI_SI_EEEEEEEPNSB_IJdlEEESM_iNS1_9__extrema9arg_max_fIdlNSA_4lessIdEEEEEEJSL_SN_iSS_EEEvDpT0_(
	.param .align 8 .b8 _ZN6thrust24THRUST_300001_SM_1000_NS8cuda_cub4core6detail13_kernel_agentINS1_8__reduce11ReduceAgentINS0_12zip_iteratorIN4cuda3std3__45tupleIJNS0_6detail15normal_iteratorINS0_10device_ptrIdEEEENS0_17counting_iteratorIlNS0_11use_defaultESI_SI_EEEEEEEPNSB_IJdlEEESM_iNS1_9__extrema9arg_max_fIdlNSA_4lessIdEEEEEEJSL_SN_iSS_EEEvDpT0__param_0[16],
	.param .u64 .ptr .align 1 _ZN6thrust24THRUST_300001_SM_1000_NS8cuda_cub4core6detail13_kernel_agentINS1_8__reduce11ReduceAgentINS0_12zip_iteratorIN4cuda3std3__45tupleIJNS0_6detail15normal_iteratorINS0_10device_ptrIdEEEENS0_17counting_iteratorIlNS0_11use_defaultESI_SI_EEEEEEEPNSB_IJdlEEESM_iNS1_9__extrema9arg_max_fIdlNSA_4lessIdEEEEEEJSL_SN_iSS_EEEvDpT0__param_1,
	.param .u32 _ZN6thrust24THRUST_300001_SM_1000_NS8cuda_cub4core6detail13_kernel_agentINS1_8__reduce11ReduceAgentINS0_12zip_iteratorIN4cuda3std3__45tupleIJNS0_6detail15normal_iteratorINS0_10device_ptrIdEEEENS0_17counting_iteratorIlNS0_11use_defaultESI_SI_EEEEEEEPNSB_IJdlEEESM_iNS1_9__extrema9arg_max_fIdlNSA_4lessIdEEEEEEJSL_SN_iSS_EEEvDpT0__param_2,
	.param .align 1 .b8 _ZN6thrust24THRUST_300001_SM_1000_NS8cuda_cub4core6detail13_kernel_agentINS1_8__reduce11ReduceAgentINS0_12zip_iteratorIN4cuda3std3__45tupleIJNS0_6detail15normal_iteratorINS0_10device_ptrIdEEEENS0_17counting_iteratorIlNS0_11use_defaultESI_SI_EEEEEEEPNSB_IJdlEEESM_iNS1_9__extrema9arg_max_fIdlNSA_4lessIdEEEEEEJSL_SN_iSS_EEEvDpT0__param_3[1]
)
.maxntid 256
{
	.reg .pred 	%p<213>;
	.reg .b32 	%r<400>;
	.reg .b64 	%rd<358>;
	.reg .b64 	%fd<242>;

	ld.param.u64 	%rd199, [_ZN6thrust24THRUST_300001_SM_1000_NS8cuda_cub4core6detail13_kernel_agentINS1_8__reduce11ReduceAgentINS0_12zip_iteratorIN4cuda3std3__45tupleIJNS0_6detail15normal_iteratorINS0_10device_ptrIdEEEENS0_17counting_iteratorIlNS0_11use_defaultESI_SI_EEEEEEEPNSB_IJdlEEESM_iNS1_9__extrema9arg_max_fIdlNSA_4lessIdEEEEEEJSL_SN_iSS_EEEvDpT0__param_0+8];
	ld.param.u64 	%rd198, [_ZN6thrust24THRUST_300001_SM_1000_NS8cuda_cub4core6detail13_kernel_agentINS1_8__reduce11ReduceAgentINS0_12zip_iteratorIN4cuda3std3__45tupleIJNS0_6detail15normal_iteratorINS0_10device_ptrIdEEEENS0_17counting_iteratorIlNS0_11use_defaultESI_SI_EEEEEEEPNSB_IJdlEEESM_iNS1_9__extrema9arg_max_fIdlNSA_4lessIdEEEEEEJSL_SN_iSS_EEEvDpT0__param_0];
	ld.param.u32 	%r36, [_ZN6thrust24THRUST_300001_SM_1000_NS8cuda_cub4core6detail13_kernel_agentINS1_8__reduce11ReduceAgentINS0_12zip_iteratorIN4cuda3std3__45tupleIJNS0_6detail15normal_iteratorINS0_10device_ptrIdEEEENS0_17counting_iteratorIlNS0_11use_defaultESI_SI_EEEEEEEPNSB_IJdlEEESM_iNS1_9__extrema9arg_max_fIdlNSA_4lessIdEEEEEEJSL_SN_iSS_EEEvDpT0__param_2];
	setp.eq.s32 	%p1, %r36, 0;
	@%p1 bra 	$L__BB0_206;
	cvta.to.global.u64 	%rd1, %rd198;
	setp.gt.s32 	%p2, %r36, 1279;
	@%p2 bra 	$L__BB0_122;
	mov.u32 	%r1, %tid.x;
	setp.ge.s32 	%p96, %r1, %r36;
	mov.f64 	%fd188, 0d0000000000000000;
	mov.b64 	%rd299, 0;
	mov.u32 	%r391, %r1;
	@%p96 bra 	$L__BB0_4;
	cvt.u64.u32 	%rd255, %r1;
	mul.wide.u32 	%rd256, %r1, 8;
	add.s64 	%rd257, %rd1, %rd256;
	add.s64 	%rd299, %rd199, %rd255;
	ld.global.f64 	%fd188, [%rd257];
	add.s32 	%r391, %r1, 256;
$L__BB0_4:
	setp.ge.s32 	%p97, %r391, %r36;
	@%p97 bra 	$L__BB0_26;
	not.b32 	%r160, %r391;
	add.s32 	%r4, %r36, %r160;
	and.b32  	%r161, %r4, 768;
	setp.eq.s32 	%p98, %r161, 768;
	@%p98 bra 	$L__BB0_11;
	cvt.u64.u32 	%rd259, %r391;
	add.s64 	%rd290, %rd199, %rd259;
	mul.wide.u32 	%rd260, %r391, 8;
	add.s64 	%rd289, %rd1, %rd260;
	shr.u32 	%r162, %r4, 8;
	add.s32 	%r163, %r162, 1;
	and.b32  	%r164, %r163, 3;
	neg.s32 	%r389, %r164;
$L__BB0_7:
	.pragma "nounroll";
	mov.u64 	%rd9, %rd299;
	mov.f64 	%fd3, %fd188;
	ld.global.f64 	%fd4, [%rd289];
	setp.lt.f64 	%p99, %fd3, %fd4;
	mov.u64 	%rd299, %rd290;
	mov.f64 	%fd188, %fd4;
	@%p99 bra 	$L__BB0_10;
	setp.lt.f64 	%p100, %fd4, %fd3;
	mov.u64 	%rd299, %rd9;
	mov.f64 	%fd188, %fd3;
	@%p100 bra 	$L__BB0_10;
	setp.lt.s64 	%p101, %rd9, %rd290;
	min.s64 	%rd299, %rd9, %rd290;
	selp.f64 	%fd188, %fd3, %fd4, %p101;
$L__BB0_10:
	add.s32 	%r391, %r391, 256;
	add.s64 	%rd290, %rd290, 256;
	add.s64 	%rd289, %rd289, 2048;
	add.s32 	%r389, %r389, 1;
	setp.ne.s32 	%p102, %r389, 0;
	@%p102 bra 	$L__BB0_7;
$L__BB0_11:
	setp.lt.u32 	%p103, %r4, 768;
	@%p103 bra 	$L__BB0_26;
	add.s32 	%r392, %r391, 512;
$L__BB0_13:
	mov.u32 	%r12, %r392;
	add.s32 	%r165, %r12, -512;
	cvt.s64.s32 	%rd261, %r165;
	mul.wide.s32 	%rd262, %r165, 8;
	add.s64 	%rd17, %rd1, %rd262;
	add.s64 	%rd18, %rd199, %rd261;
	ld.global.f64 	%fd10, [%rd17];
	setp.lt.f64 	%p104, %fd188, %fd10;
	mov.u64 	%rd296, %rd18;
	mov.f64 	%fd185, %fd10;
	@%p104 bra 	$L__BB0_16;
	setp.lt.f64 	%p105, %fd10, %fd188;
	mov.u64 	%rd296, %rd299;
	mov.f64 	%fd185, %fd188;
	@%p105 bra 	$L__BB0_16;
	setp.lt.s64 	%p106, %rd299, %rd18;
	min.s64 	%rd296, %rd299, %rd18;
	selp.f64 	%fd185, %fd188, %fd10, %p106;
$L__BB0_16:
	add.s32 	%r166, %r12, -256;
	cvt.s64.s32 	%rd263, %r166;
	add.s64 	%rd21, %rd199, %rd263;
	ld.global.f64 	%fd13, [%rd17+2048];
	setp.lt.f64 	%p107, %fd185, %fd13;
	mov.u64 	%rd297, %rd21;
	mov.f64 	%fd186, %fd13;
	@%p107 bra 	$L__BB0_19;
	setp.lt.f64 	%p108, %fd13, %fd185;
	mov.u64 	%rd297, %rd296;
	mov.f64 	%fd186, %fd185;
	@%p108 bra 	$L__BB0_19;
	setp.lt.s64 	%p109, %rd296, %rd21;
	min.s64 	%rd297, %rd296, %rd21;
	selp.f64 	%fd186, %fd185, %fd13, %p109;
$L__BB0_19:
	cvt.s64.s32 	%rd264, %r12;
	add.s64 	%rd24, %rd199, %rd264;
	ld.global.f64 	%fd16, [%rd17+4096];
	setp.lt.f64 	%p110, %fd186, %fd16;
	mov.u64 	%rd298, %rd24;
	mov.f64 	%fd187, %fd16;
	@%p110 bra 	$L__BB0_22;
	setp.lt.f64 	%p111, %fd16, %fd186;
	mov.u64 	%rd298, %rd297;
	mov.f64 	%fd187, %fd186;
	@%p111 bra 	$L__BB0_22;
	setp.lt.s64 	%p112, %rd297, %rd24;
	min.s64 	%rd298, %rd297, %rd24;
	selp.f64 	%fd187, %fd186, %fd16, %p112;
$L__BB0_22:
	add.s32 	%r167, %r12, 256;
	cvt.s64.s32 	%rd265, %r167;
	add.s64 	%rd27, %rd199, %rd265;
	ld.global.f64 	%fd19, [%rd17+6144];
	setp.lt.f64 	%p113, %fd187, %fd19;
	mov.u64 	%rd299, %rd27;
	mov.f64 	%fd188, %fd19;
	@%p113 bra 	$L__BB0_25;
	setp.lt.f64 	%p114, %fd19, %fd187;
	mov.u64 	%rd299, %rd298;
	mov.f64 	%fd188, %fd187;
	@%p114 bra 	$L__BB0_25;
	setp.lt.s64 	%p115, %rd298, %rd27;
	min.s64 	%rd299, %rd298, %rd27;
	selp.f64 	%fd188, %fd187, %fd19, %p115;
$L__BB0_25:
	add.s32 	%r392, %r12, 1024;
	add.s32 	%r168, %r12, 512;
	setp.lt.s32 	%p116, %r168, %r36;
	@%p116 bra 	$L__BB0_13;
$L__BB0_26:
	setp.lt.s32 	%p117, %r36, 256;
	@%p117 bra 	$L__BB0_71;
	// begin inline asm
	mov.u32 %r282, %laneid;
	// end inline asm
	mov.b64 	%rd276, %fd188;
	mov.b64 	{%r284, %r289}, %rd276;
	mov.b32 	%r300, 1;
	mov.b32 	%r301, 31;
	mov.b32 	%r302, -1;
	// begin inline asm
	shfl.sync.down.b32 %r283, %r284, %r300, %r301, %r302;
	// end inline asm
	// begin inline asm
	shfl.sync.down.b32 %r288, %r289, %r300, %r301, %r302;
	// end inline asm
	mov.b64 	%rd277, {%r283, %r288};
	mov.b64 	%fd23, %rd277;
	mov.b64 	{%r294, %r299}, %rd299;
	// begin inline asm
	shfl.sync.down.b32 %r293, %r294, %r300, %r301, %r302;
	// end inline asm
	// begin inline asm
	shfl.sync.down.b32 %r298, %r299, %r300, %r301, %r302;
	// end inline asm
	mov.b64 	%rd31, {%r293, %r298};
	setp.gt.s32 	%p169, %r282, 30;
	mov.u64 	%rd301, %rd299;
	mov.f64 	%fd190, %fd188;
	@%p169 bra 	$L__BB0_31;
	setp.lt.f64 	%p170, %fd188, %fd23;
	mov.u64 	%rd301, %rd31;
	mov.f64 	%fd190, %fd23;
	@%p170 bra 	$L__BB0_31;
	setp.gt.f64 	%p171, %fd188, %fd23;
	mov.u64 	%rd301, %rd299;
	mov.f64 	%fd190, %fd188;
	@%p171 bra 	$L__BB0_31;
	setp.lt.s64 	%p172, %rd299, %rd31;
	min.s64 	%rd301, %rd299, %rd31;
	selp.f64 	%fd190, %fd188, %fd23, %p172;
$L__BB0_31:
	mov.b64 	%rd278, %fd190;
	mov.b64 	{%r304, %r309}, %rd278;
	mov.b32 	%r320, 2;
	mov.b32 	%r321, 31;
	mov.b32 	%r322, -1;
	// begin inline asm
	shfl.sync.down.b32 %r303, %r304, %r320, %r321, %r322;
	// end inline asm
	// begin inline asm
	shfl.sync.down.b32 %r308, %r309, %r320, %r321, %r322;
	// end inline asm
	mov.b64 	%rd279, {%r303, %r308};
	mov.b64 	%fd26, %rd279;
	mov.b64 	{%r314, %r319}, %rd301;
	// begin inline asm
	shfl.sync.down.b32 %r313, %r314, %r320, %r321, %r322;
	// end inline asm
	// begin inline asm
	shfl.sync.down.b32 %r318, %r319, %r320, %r321, %r322;
	// end inline asm
	mov.b64 	%rd34, {%r313, %r318};
	setp.gt.s32 	%p173, %r282, 29;
	mov.u64 	%rd302, %rd301;
	mov.f64 	%fd191, %fd190;
	@%p173 bra 	$L__BB0_35;
	setp.lt.f64 	%p174, %fd190, %fd26;
	mov.u64 	%rd302, %rd34;
	mov.f64 	%fd191, %fd26;
	@%p174 bra 	$L__BB0_35;
	setp.gt.f64 	%p175, %fd190, %fd26;
	mov.u64 	%rd302, %rd301;
	mov.f64 	%fd191, %fd190;
	@%p175 bra 	$L__BB0_35;
	setp.lt.s64 	%p176, %rd301, %rd34;
	min.s64 	%rd302, %rd301, %rd34;
	selp.f64 	%fd191, %fd190, %fd26, %p176;
$L__BB0_35:
	mov.b64 	%rd280, %fd191;
	mov.b64 	{%r324, %r329}, %rd280;
	mov.b32 	%r340, 4;
	mov.b32 	%r341, 31;
	mov.b32 	%r342, -1;
	// begin inline asm
	shfl.sync.down.b32 %r323, %r324, %r340, %r341, %r342;
	// end inline asm
	// begin inline asm
	shfl.sync.down.b32 %r328, %r329, %r340, %r341, %r342;
	// end inline asm
	mov.b64 	%rd281, {%r323, %r328};
	mov.b64 	%fd29, %rd281;
	mov.b64 	{%r334, %r339}, %rd302;
	// begin inline asm
	shfl.sync.down.b32 %r333, %r334, %r340, %r341, %r342;
	// end inline asm
	// begin inline asm
	shfl.sync.down.b32 %r338, %r339, %r340, %r341, %r342;
	// end inline asm
	mov.b64 	%rd37, {%r333, %r338};
	setp.gt.s32 	%p177, %r282, 27;
	mov.u64 	%rd303, %rd302;
	mov.f64 	%fd192, %fd191;
	@%p177 bra 	$L__BB0_39;
	setp.lt.f64 	%p178, %fd191, %fd29;
	mov.u64 	%rd303, %rd37;
	mov.f64 	%fd192, %fd29;
	@%p178 bra 	$L__BB0_39;
	setp.gt.f64 	%p179, %fd191, %fd29;
	mov.u64 	%rd303, %rd302;
	mov.f64 	%fd192, %fd191;
	@%p179 bra 	$L__BB0_39;
	setp.lt.s64 	%p180, %rd302, %rd37;
	min.s64 	%rd303, %rd302, %rd37;
	selp.f64 	%fd192, %fd191, %fd29, %p180;
$L__BB0_39:
	mov.b64 	%rd282, %fd192;
	mov.b64 	{%r344, %r349}, %rd282;
	mov.b32 	%r360, 8;
	mov.b32 	%r361, 31;
	mov.b32 	%r362, -1;
	// begin inline asm
	shfl.sync.down.b32 %r343, %r344, %r360, %r361, %r362;
	// end inline asm
	// begin inline asm
	shfl.sync.down.b32 %r348, %r349, %r360, %r361, %r362;
	// end inline asm
	mov.b64 	%rd283, {%r343, %r348};
	mov.b64 	%fd32, %rd283;
	mov.b64 	{%r354, %r359}, %rd303;
	// begin inline asm
	shfl.sync.down.b32 %r353, %r354, %r360, %r361, %r362;
	// end inline asm
	// begin inline asm
	shfl.sync.down.b32 %r358, %r359, %r360, %r361, %r362;
	// end inline asm
	mov.b64 	%rd40, {%r353, %r358};
	setp.gt.s32 	%p181, %r282, 23;
	mov.u64 	%rd304, %rd303;
	mov.f64 	%fd193, %fd192;
	@%p181 bra 	$L__BB0_43;
	setp.lt.f64 	%p182, %fd192, %fd32;
	mov.u64 	%rd304, %rd40;
	mov.f64 	%fd193, %fd32;
	@%p182 bra 	$L__BB0_43;
	setp.gt.f64 	%p183, %fd192, %fd32;
	mov.u64 	%rd304, %rd303;
	mov.f64 	%fd193, %fd192;
	@%p183 bra 	$L__BB0_43;
	setp.lt.s64 	%p184, %rd303, %rd40;
	min.s64 	%rd304, %rd303, %rd40;
	selp.f64 	%fd193, %fd192, %fd32, %p184;
$L__BB0_43:
	mov.b64 	%rd284, %fd193;
	mov.b64 	{%r364, %r369}, %rd284;
	mov.b32 	%r380, 16;
	mov.b32 	%r381, 31;
	mov.b32 	%r382, -1;
	// begin inline asm
	shfl.sync.down.b32 %r363, %r364, %r380, %r381, %r382;
	// end inline asm
	// begin inline asm
	shfl.sync.down.b32 %r368, %r369, %r380, %r381, %r382;
	// end inline asm
	mov.b64 	%rd285, {%r363, %r368};
	mov.b64 	%fd35, %rd285;
	mov.b64 	{%r374, %r379}, %rd304;
	// begin inline asm
	shfl.sync.down.b32 %r373, %r374, %r380, %r381, %r382;
	// end inline asm
	// begin inline asm
	shfl.sync.down.b32 %r378, %r379, %r380, %r381, %r382;
	// end inline asm
	mov.b64 	%rd43, {%r373, %r378};
	setp.gt.s32 	%p185, %r282, 15;
	mov.u64 	%rd357, %rd304;
	mov.f64 	%fd241, %fd193;
	@%p185 bra 	$L__BB0_47;
	setp.lt.f64 	%p186, %fd193, %fd35;
	mov.u64 	%rd357, %rd43;
	mov.f64 	%fd241, %fd35;
	@%p186 bra 	$L__BB0_47;
	setp.gt.f64 	%p187, %fd193, %fd35;
	mov.u64 	%rd357, %rd304;
	mov.f64 	%fd241, %fd193;
	@%p187 bra 	$L__BB0_47;
	setp.lt.s64 	%p188, %rd304, %rd43;
	min.s64 	%rd357, %rd304, %rd43;
	selp.f64 	%fd241, %fd193, %fd35, %p188;
$L__BB0_47:
	setp.ne.s32 	%p189, %r282, 0;
	@%p189 bra 	$L__BB0_49;
	shr.u32 	%r383, %r1, 1;
	and.b32  	%r384, %r383, 496;
	mov.u32 	%r385, _ZN6thrust24THRUST_300001_SM_1000_NS8cuda_cub4core6detail5shmemE;
	add.s32 	%r386, %r385, %r384;
	st.shared.f64 	[%r386+8], %fd241;
	st.shared.u64 	[%r386+16], %rd357;
$L__BB0_49:
	bar.sync 	0;
	setp.ne.s32 	%p190, %r1, 0;
	@%p190 bra 	$L__BB0_204;
	ld.shared.f64 	%fd38, [_ZN6thrust24THRUST_300001_SM_1000_NS8cuda_cub4core6detail5shmemE+24];
	ld.shared.u64 	%rd46, [_ZN6thrust24THRUST_300001_SM_1000_NS8cuda_cub4core6detail5shmemE+32];
	setp.lt.f64 	%p191, %fd241, %fd38;
	mov.u64 	%rd306, %rd46;
	mov.f64 	%fd195, %fd38;
	@%p191 bra 	$L__BB0_53;
	setp.lt.f64 	%p192, %fd38, %fd241;
	mov.u64 	%rd306, %rd357;
	mov.f64 	%fd195, %fd241;
	@%p192 bra 	$L__BB0_53;
	setp.lt.s64 	%p193, %rd357, %rd46;
	min.s64 	%rd306, %rd357, %rd46;
	selp.f64 	%fd195, %fd241, %fd38, %p193;
$L__BB0_53:
	ld.shared.f64 	%fd41, [_ZN6thrust24THRUST_300001_SM_1000_NS8cuda_cub4core6detail5shmemE+40];
	ld.shared.u64 	%rd49, [_ZN6thrust24THRUST_300001_SM_1000_NS8cuda_cub4core6detail5shmemE+48];
	setp.lt.f64 	%p194, %fd195, %fd41;
	mov.u64 	%rd307, %rd49;
	mov.f64 	%fd196, %fd41;
	@%p194 bra 	$L__BB0_56;
	setp.lt.f64 	%p195, %fd41, %fd195;
	mov.u64 	%rd307, %rd306;
	mov.f64 	%fd196, %fd195;
	@%p195 bra 	$L__BB0_56;
	setp.lt.s64 	%p196, %rd306, %rd49;
	min.s64 	%rd307, %rd306, %rd49;
	selp.f64 	%fd196, %fd195, %fd41, %p196;
$L__BB0_56:
	ld.shared.f64 	%fd44, [_ZN6thrust24THRUST_300001_SM_1000_NS8cuda_cub4core6detail5shmemE+56];
	ld.shared.u64 	%rd52, [_ZN6thrust24THRUST_300001_SM_1000_NS8cuda_cub4core6detail5shmemE+64];
	setp.lt.f64 	%p197, %fd196, %fd44;
	mov.u64 	%rd308, %rd52;
	mov.f64 	%fd197, %fd44;
	@%p197 bra 	$L__BB0_59;
	setp.lt.f64 	%p198, %fd44, %fd196;
	mov.u64 	%rd308, %rd307;
	mov.f64 	%fd197, %fd196;
	@%p198 bra 	$L__BB0_59;
	setp.lt.s64 	%p199, %rd307, %rd52;
	min.s64 	%rd308, %rd307, %rd52;
	selp.f64 	%fd197, %fd196, %fd44, %p199;
$L__BB0_59:
	ld.shared.f64 	%fd47, [_ZN6thrust24THRUST_300001_SM_1000_NS8cuda_cub4core6detail5shmemE+72];
	ld.shared.u64 	%rd55, [_ZN6thrust24THRUST_300001_SM_1000_NS8cuda_cub4core6detail5shmemE+80];
	setp.lt.f64 	%p200, %fd197, %fd47;
	mov.u64 	%rd309, %rd55;
	mov.f64 	%fd198, %fd47;
	@%p200 bra 	$L__BB0_62;
	setp.lt.f64 	%p201, %fd47, %fd197;
	mov.u64 	%rd309, %rd308;
	mov.f64 	%fd198, %fd197;
	@%p201 bra 	$L__BB0_62;
	setp.lt.s64 	%p202, %rd308, %rd55;
	min.s64 	%rd309, %rd308, %rd55;
	selp.f64 	%fd198, %fd197, %fd47, %p202;
$L__BB0_62:
	ld.shared.f64 	%fd50, [_ZN6thrust24THRUST_300001_SM_1000_NS8cuda_cub4core6detail5shmemE+88];
	ld.shared.u64 	%rd58, [_ZN6thrust24THRUST_300001_SM_1000_NS8cuda_cub4core6detail5shmemE+96];
	setp.lt.f64 	%p203, %fd198, %fd50;
	mov.u64 	%rd310, %rd58;
	mov.f64 	%fd199, %fd50;
	@%p203 bra 	$L__BB0_65;
	setp.lt.f64 	%p204, %fd50, %fd198;
	mov.u64 	%rd310, %rd309;
	mov.f64 	%fd199, %fd198;
	@%p204 bra 	$L__BB0_65;
	setp.lt.s64 	%p205, %rd309, %rd58;
	min.s64 	%rd310, %rd309, %rd58;
	selp.f64 	%fd199, %fd198, %fd50, %p205;
$L__BB0_65:
	ld.shared.f64 	%fd53, [_ZN6thrust24THRUST_300001_SM_1000_NS8cuda_cub4core6detail5shmemE+104];
	ld.shared.u64 	%rd61, [_ZN6thrust24THRUST_300001_SM_1000_NS8cuda_cub4core6detail5shmemE+112];
	setp.lt.f64 	%p206, %fd199, %fd53;
	mov.u64 	%rd311, %rd61;
	mov.f64 	%fd200, %fd53;
	@%p206 bra 	$L__BB0_68;
	setp.lt.f64 	%p207, %fd53, %fd199;
	mov.u64 	%rd311, %rd310;
	mov.f64 	%fd200, %fd199;
	@%p207 bra 	$L__BB0_68;
	setp.lt.s64 	%p208, %rd310, %rd61;
	min.s64 	%rd311, %rd310, %rd61;
	selp.f64 	%fd200, %fd199, %fd53, %p208;
$L__BB0_68:
	ld.shared.f64 	%fd56, [_ZN6thrust24THRUST_300001_SM_1000_NS8cuda_cub4core6detail5shmemE+120];
	ld.shared.u64 	%rd64, [_ZN6thrust24THRUST_300001_SM_1000_NS8cuda_cub4core6detail5shmemE+128];
	setp.lt.f64 	%p209, %fd200, %fd56;
	mov.u64 	%rd357, %rd64;
	mov.f64 	%fd241, %fd56;
	@%p209 bra 	$L__BB0_204;
	setp.lt.f64 	%p210, %fd56, %fd200;
	mov.u64 	%rd357, %rd311;
	mov.f64 	%fd241, %fd200;
	@%p210 bra 	$L__BB0_204;
	setp.lt.s64 	%p211, %rd311, %rd64;
	min.s64 	%rd357, %rd311, %rd64;
	selp.f64 	%fd241, %fd200, %fd56, %p211;
	bra.uni 	$L__BB0_204;
$L__BB0_71:
	// begin inline asm
	mov.u32 %r169, %laneid;
	// end inline asm
	and.b32  	%r190, %r1, 992;
	add.s32 	%r191, %r190, 32;
	setp.gt.s32 	%p118, %r191, %r36;
	not.b32 	%r192, %r190;
	add.s32 	%r193, %r36, %r192;
	selp.b32 	%r188, %r193, 31, %p118;
	mov.b64 	%rd266, %fd188;
	mov.b64 	{%r171, %r176}, %rd266;
	mov.b32 	%r187, 1;
	mov.b32 	%r189, -1;
	// begin inline asm
	shfl.sync.down.b32 %r170, %r171, %r187, %r188, %r189;
	// end inline asm
	// begin inline asm
	shfl.sync.down.b32 %r175, %r176, %r187, %r188, %r189;
	// end inline asm
	mov.b64 	%rd267, {%r170, %r175};
	mov.b64 	%fd58, %rd267;
	mov.b64 	{%r181, %r186}, %rd299;
	// begin inline asm
	shfl.sync.down.b32 %r180, %r181, %r187, %r188, %r189;
	// end inline asm
	// begin inline asm
	shfl.sync.down.b32 %r185, %r186, %r187, %r188, %r189;
	// end inline asm
	mov.b64 	%rd66, {%r180, %r185};
	setp.ge.s32 	%p119, %r169, %r188;
	mov.u64 	%rd312, %rd299;
	mov.f64 	%fd201, %fd188;
	@%p119 bra 	$L__BB0_75;
	setp.lt.f64 	%p120, %fd188, %fd58;
	mov.u64 	%rd312, %rd66;
	mov.f64 	%fd201, %fd58;
	@%p120 bra 	$L__BB0_75;
	setp.gt.f64 	%p121, %fd188, %fd58;
	mov.u64 	%rd312, %rd299;
	mov.f64 	%fd201, %fd188;
	@%p121 bra 	$L__BB0_75;
	setp.lt.s64 	%p122, %rd299, %rd66;
	min.s64 	%rd312, %rd299, %rd66;
	selp.f64 	%fd201, %fd188, %fd58, %p122;
$L__BB0_75:
	mov.b64 	%rd268, %fd201;
	mov.b64 	{%r195, %r200}, %rd268;
	mov.b32 	%r211, 2;
	mov.b32 	%r213, -1;
	// begin inline asm
	shfl.sync.down.b32 %r194, %r195, %r211, %r188, %r213;
	// end inline asm
	// begin inline asm
	shfl.sync.down.b32 %r199, %r200, %r211, %r188, %r213;
	// end inline asm
	mov.b64 	%rd269, {%r194, %r199};
	mov.b64 	%fd61, %rd269;
	mov.b64 	{%r205, %r210}, %rd312;
	// begin inline asm
	shfl.sync.down.b32 %r204, %r205, %r211, %r188, %r213;
	// end inline asm
	// begin inline asm
	shfl.sync.down.b32 %r209, %r210, %r211, %r188, %r213;
	// end inline asm
	mov.b64 	%rd69, {%r204, %r209};
	add.s32 	%r214, %r169, 2;
	setp.gt.s32 	%p123, %r214, %r188;
	mov.u64 	%rd313, %rd312;
	mov.f64 	%fd202, %fd201;
	@%p123 bra 	$L__BB0_79;
	setp.lt.f64 	%p124, %fd201, %fd61;
	mov.u64 	%rd313, %rd69;
	mov.f64 	%fd202, %fd61;
	@%p124 bra 	$L__BB0_79;
	setp.gt.f64 	%p125, %fd201, %fd61;
	mov.u64 	%rd313, %rd312;
	mov.f64 	%fd202, %fd201;
	@%p125 bra 	$L__BB0_79;
	setp.lt.s64 	%p126, %rd312, %rd69;
	min.s64 	%rd313, %rd312, %rd69;
	selp.f64 	%fd202, %fd201, %fd61, %p126;
$L__BB0_79:
	mov.b64 	%rd270, %fd202;
	mov.b64 	{%r216, %r221}, %rd270;
	mov.b32 	%r232, 4;
	mov.b32 	%r234, -1;
	// begin inline asm
	shfl.sync.down.b32 %r215, %r216, %r232, %r188, %r234;
	// end inline asm
	// begin inline asm
	shfl.sync.down.b32 %r220, %r221, %r232, %r188, %r234;
	// end inline asm
	mov.b64 	%rd271, {%r215, %r220};
	mov.b64 	%fd64, %rd271;
	mov.b64 	{%r226, %r231}, %rd313;
	// begin inline asm
	shfl.sync.down.b32 %r225, %r226, %r232, %r188, %r234;
	// end inline asm
	// begin inline asm
	shfl.sync.down.b32 %r230, %r231, %r232, %r188, %r234;
	// end inline asm
	mov.b64 	%rd72, {%r225, %r230};
	add.s32 	%r235, %r169, 4;
	setp.gt.s32 	%p127, %r235, %r188;
	mov.u64 	%rd314, %rd313;
	mov.f64 	%fd203, %fd202;
	@%p127 bra 	$L__BB0_83;
	setp.lt.f64 	%p128, %fd202, %fd64;
	mov.u64 	%rd314, %rd72;
	mov.f64 	%fd203, %fd64;
	@%p128 bra 	$L__BB0_83;
	setp.gt.f64 	%p129, %fd202, %fd64;
	mov.u64 	%rd314, %rd313;
	mov.f64 	%fd203, %fd202;
	@%p129 bra 	$L__BB0_83;
	setp.lt.s64 	%p130, %rd313, %rd72;
	min.s64 	%rd314, %rd313, %rd72;
	selp.f64 	%fd203, %fd202, %fd64, %p130;
$L__BB0_83:
	mov.b64 	%rd272, %fd203;
	mov.b64 	{%r237, %r242}, %rd272;
	mov.b32 	%r253, 8;
	mov.b32 	%r255, -1;
	// begin inline asm
	shfl.sync.down.b32 %r236, %r237, %r253, %r188, %r255;
	// end inline asm
	// begin inline asm
	shfl.sync.down.b32 %r241, %r242, %r253, %r188, %r255;
	// end inline asm
	mov.b64 	%rd273, {%r236, %r241};
	mov.b64 	%fd67, %rd273;
	mov.b64 	{%r247, %r252}, %rd314;
	// begin inline asm
	shfl.sync.down.b32 %r246, %r247, %r253, %r188, %r255;
	// end inline asm
	// begin inline asm
	shfl.sync.down.b32 %r251, %r252, %r253, %r188, %r255;
	// end inline asm
	mov.b64 	%rd75, {%r246, %r251};
	add.s32 	%r256, %r169, 8;
	setp.gt.s32 	%p131, %r256, %r188;
	mov.f64 	%fd204, %fd203;
	mov.u64 	%rd315, %rd314;
	@%p131 bra 	$L__BB0_87;
	setp.lt.f64 	%p132, %fd203, %fd67;
	mov.f64 	%fd204, %fd67;
	mov.u64 	%rd315, %rd75;
	@%p132 bra 	$L__BB0_87;
	setp.gt.f64 	%p133, %fd203, %fd67;
	mov.f64 	%fd204, %fd203;
	mov.u64 	%rd315, %rd314;
	@%p133 bra 	$L__BB0_87;
	setp.lt.s64 	%p134, %rd314, %rd75;
	selp.f64 	%fd204, %fd203, %fd67, %p134;
	min.s64 	%rd315, %rd314, %rd75;
$L__BB0_87:
	mov.b64 	%rd274, %fd204;
	mov.b64 	{%r258, %r263}, %rd274;
	mov.b32 	%r274, 16;
	mov.b32 	%r276, -1;
	// begin inline asm
	shfl.sync.down.b32 %r257, %r258, %r274, %r188, %r276;
	// end inline asm
	// begin inline asm
	shfl.sync.down.b32 %r262, %r263, %r274, %r188, %r276;
	// end inline asm
	mov.b64 	%rd275, {%r257, %r262};
	mov.b64 	%fd70, %rd275;
	mov.b64 	{%r268, %r273}, %rd315;
	// begin inline asm
	shfl.sync.down.b32 %r267, %r268, %r274, %r188, %r276;
	// end inline asm
	// begin inline asm
	shfl.sync.down.b32 %r272, %r273, %r274, %r188, %r276;
	// end inline asm
	mov.b64 	%rd78, {%r267, %r272};
	add.s32 	%r277, %r169, 16;
	setp.gt.s32 	%p135, %r277, %r188;
	mov.f64 	%fd241, %fd204;
	mov.u64 	%rd357, %rd315;
	@%p135 bra 	$L__BB0_91;
	setp.lt.f64 	%p136, %fd204, %fd70;
	mov.f64 	%fd241, %fd70;
	mov.u64 	%rd357, %rd78;
	@%p136 bra 	$L__BB0_91;
	setp.gt.f64 	%p137, %fd204, %fd70;
	mov.f64 	%fd241, %fd204;
	mov.u64 	%rd357, %rd315;
	@%p137 bra 	$L__BB0_91;
	setp.lt.s64 	%p138, %rd315, %rd78;
	selp.f64 	%fd241, %fd204, %fd70, %p138;
	min.s64 	%rd357, %rd315, %rd78;
$L__BB0_91:
	setp.ne.s32 	%p139, %r169, 0;
	@%p139 bra 	$L__BB0_93;
	shr.u32 	%r278, %r1, 1;
	and.b32  	%r279, %r278, 496;
	mov.u32 	%r280, _ZN6thrust24THRUST_300001_SM_1000_NS8cuda_cub4core6detail5shmemE;
	add.s32 	%r281, %r280, %r279;
	st.shared.f64 	[%r281+8], %fd241;
	st.shared.u64 	[%r281+16], %rd357;
$L__BB0_93:
	bar.sync 	0;
	setp.ne.s32 	%p140, %r1, 0;
	@%p140 bra 	$L__BB0_204;
	setp.lt.s32 	%p141, %r36, 33;
	mov.f64 	%fd206, %fd241;
	mov.u64 	%rd317, %rd357;
	@%p141 bra 	$L__BB0_98;
	ld.shared.f64 	%fd73, [_ZN6thrust24THRUST_300001_SM_1000_NS8cuda_cub4core6detail5shmemE+24];
	ld.shared.u64 	%rd81, [_ZN6thrust24THRUST_300001_SM_1000_NS8cuda_cub4core6detail5shmemE+32];
	setp.lt.f64 	%p142, %fd241, %fd73;
	mov.f64 	%fd206, %fd73;
	mov.u64 	%rd317, %rd81;
	@%p142 bra 	$L__BB0_98;
	setp.lt.f64 	%p143, %fd73, %fd241;
	mov.f64 	%fd206, %fd241;
	mov.u64 	%rd317, %rd357;
	@%p143 bra 	$L__BB0_98;
	setp.lt.s64 	%p144, %rd357, %rd81;
	selp.f64 	%fd206, %fd241, %fd73, %p144;
	min.s64 	%rd317, %rd357, %rd81;
$L__BB0_98:
	setp.lt.s32 	%p145, %r36, 65;
	mov.f64 	%fd207, %fd206;
	mov.u64 	%rd318, %rd317;
	@%p145 bra 	$L__BB0_102;
	ld.shared.f64 	%fd76, [_ZN6thrust24THRUST_300001_SM_1000_NS8cuda_cub4core6detail5shmemE+40];
	ld.shared.u64 	%rd84, [_ZN6thrust24THRUST_300001_SM_1000_NS8cuda_cub4core6detail5shmemE+48];
	setp.lt.f64 	%p146, %fd206, %fd76;
	mov.f64 	%fd207, %fd76;
	mov.u64 	%rd318, %rd84;
	@%p146 bra 	$L__BB0_102;
	setp.lt.f64 	%p147, %fd76, %fd206;
	mov.f64 	%fd207, %fd206;
	mov.u64 	%rd318, %rd317;
	@%p147 bra 	$L__BB0_102;
	setp.lt.s64 	%p148, %rd317, %rd84;
	selp.f64 	%fd207, %fd206, %fd76, %p148;
	min.s64 	%rd318, %rd317, %rd84;
$L__BB0_102:
	setp.lt.s32 	%p149, %r36, 97;
	mov.f64 	%fd208, %fd207;
	mov.u64 	%rd319, %rd318;
	@%p149 bra 	$L__BB0_106;
	ld.shared.f64 	%fd79, [_ZN6thrust24THRUST_300001_SM_1000_NS8cuda_cub4core6detail5shmemE+56];
	ld.shared.u64 	%rd87, [_ZN6thrust24THRUST_300001_SM_1000_NS8cuda_cub4core6detail5shmemE+64];
	setp.lt.f64 	%p150, %fd207, %fd79;
	mov.f64 	%fd208, %fd79;
	mov.u64 	%rd319, %rd87;
	@%p150 bra 	$L__BB0_106;
	setp.lt.f64 	%p151, %fd79, %fd207;
	mov.f64 	%fd208, %fd207;
	mov.u64 	%rd319, %rd318;
	@%p151 bra 	$L__BB0_106;
	setp.lt.s64 	%p152, %rd318, %rd87;
	selp.f64 	%fd208, %fd207, %fd79, %p152;
	min.s64 	%rd319, %rd318, %rd87;
$L__BB0_106:
	setp.lt.s32 	%p153, %r36, 129;
	mov.f64 	%fd209, %fd208;
	mov.u64 	%rd320, %rd319;
	@%p153 bra 	$L__BB0_110;
	ld.shared.f64 	%fd82, [_ZN6thrust24THRUST_300001_SM_1000_NS8cuda_cub4core6detail5shmemE+72];
	ld.shared.u64 	%rd90, [_ZN6thrust24THRUST_300001_SM_1000_NS8cuda_cub4core6detail5shmemE+80];
	setp.lt.f64 	%p154, %fd208, %fd82;
	mov.f64 	%fd209, %fd82;
	mov.u64 	%rd320, %rd90;
	@%p154 bra 	$L__BB0_110;
	setp.lt.f64 	%p155, %fd82, %fd208;
	mov.f64 	%fd209, %fd208;
	mov.u64 	%rd320, %rd319;
	@%p155 bra 	$L__BB0_110;
	setp.lt.s64 	%p156, %rd319, %rd90;
	selp.f64 	%fd209, %fd208, %fd82, %p156;
	min.s64 	%rd320, %rd319, %rd90;
$L__BB0_110:
	setp.lt.s32 	%p157, %r36, 161;
	mov.f64 	%fd210, %fd209;
	mov.u64 	%rd321, %rd320;
	@%p157 bra 	$L__BB0_114;
	ld.shared.f64 	%fd85, [_ZN6thrust24THRUST_300001_SM_1000_NS8cuda_cub4core6detail5shmemE+88];
	ld.shared.u64 	%rd93, [_ZN6thrust24THRUST_300001_SM_1000_NS8cuda_cub4core6detail5shmemE+96];
	setp.lt.f64 	%p158, %fd209, %fd85;
	mov.f64 	%fd210, %fd85;
	mov.u64 	%rd321, %rd93;
	@%p158 bra 	$L__BB0_114;
	setp.lt.f64 	%p159, %fd85, %fd209;
	mov.f64 	%fd210, %fd209;
	mov.u64 	%rd321, %rd320;
	@%p159 bra 	$L__BB0_114;
	setp.lt.s64 	%p160, %rd320, %rd93;
	selp.f64 	%fd210, %fd209, %fd85, %p160;
	min.s64 	%rd321, %rd320, %rd93;
$L__BB0_114:
	setp.lt.s32 	%p161, %r36, 193;
	mov.f64 	%fd211, %fd210;
	mov.u64 	%rd322, %rd321;
	@%p161 bra 	$L__BB0_118;
	ld.shared.f64 	%fd88, [_ZN6thrust24THRUST_300001_SM_1000_NS8cuda_cub4core6detail5shmemE+104];
	ld.shared.u64 	%rd96, [_ZN6thrust24THRUST_300001_SM_1000_NS8cuda_cub4core6detail5shmemE+112];
	setp.lt.f64 	%p162, %fd210, %fd88;
	mov.f64 	%fd211, %fd88;
	mov.u64 	%rd322, %rd96;
	@%p162 bra 	$L__BB0_118;
	setp.lt.f64 	%p163, %fd88, %fd210;
	mov.f64 	%fd211, %fd210;
	mov.u64 	%rd322, %rd321;
	@%p163 bra 	$L__BB0_118;
	setp.lt.s64 	%p164, %rd321, %rd96;
	selp.f64 	%fd211, %fd210, %fd88, %p164;
	min.s64 	%rd322, %rd321, %rd96;
$L__BB0_118:
	setp.lt.s32 	%p165, %r36, 225;
	mov.u64 	%rd357, %rd322;
	mov.f64 	%fd241, %fd211;
	@%p165 bra 	$L__BB0_204;
	ld.shared.f64 	%fd91, [_ZN6thrust24THRUST_300001_SM_1000_NS8cuda_cub4core6detail5shmemE+120];
	ld.shared.u64 	%rd99, [_ZN6thrust24THRUST_300001_SM_1000_NS8cuda_cub4core6detail5shmemE+128];
	setp.lt.f64 	%p166, %fd211, %fd91;
	mov.u64 	%rd357, %rd99;
	mov.f64 	%fd241, %fd91;
	@%p166 bra 	$L__BB0_204;
	setp.lt.f64 	%p167, %fd91, %fd211;
	mov.u64 	%rd357, %rd322;
	mov.f64 	%fd241, %fd211;
	@%p167 bra 	$L__BB0_204;
	setp.lt.s64 	%p168, %rd322, %rd99;
	selp.f64 	%fd241, %fd211, %fd91, %p168;
	min.s64 	%rd357, %rd322, %rd99;
	bra.uni 	$L__BB0_204;
$L__BB0_122:
	mov.u32 	%r17, %tid.x;
	cvt.u64.u32 	%rd201, %r17;
	cvta.to.global.u64 	%rd202, %rd198;
	mul.wide.u32 	%rd203, %r17, 8;
	add.s64 	%rd101, %rd202, %rd203;
	ld.global.f64 	%fd170, [%rd101];
	add.s32 	%r37, %r17, 256;
	cvt.u64.u32 	%rd204, %r37;
	ld.global.f64 	%fd171, [%rd101+2048];
	add.s32 	%r38, %r17, 512;
	cvt.u64.u32 	%rd205, %r38;
	ld.global.f64 	%fd172, [%rd101+4096];
	add.s32 	%r39, %r17, 768;
	cvt.u64.u32 	%rd206, %r39;
	ld.global.f64 	%fd173, [%rd101+6144];
	or.b32  	%r40, %r17, 1024;
	cvt.u64.u32 	%rd102, %r40;
	add.s64 	%rd344, %rd199, %rd102;
	ld.global.f64 	%fd228, [%rd101+8192];
	setp.geu.f64 	%p3, %fd170, %fd171;
	selp.f64 	%fd174, %fd170, %fd171, %p3;
	selp.b64 	%rd207, %rd201, %rd204, %p3;
	setp.geu.f64 	%p4, %fd174, %fd172;
	selp.f64 	%fd175, %fd174, %fd172, %p4;
	selp.b64 	%rd208, %rd207, %rd205, %p4;
	setp.geu.f64 	%p5, %fd175, %fd173;
	selp.f64 	%fd94, %fd175, %fd173, %p5;
	selp.b64 	%rd105, %rd208, %rd206, %p5;
	setp.lt.f64 	%p6, %fd94, %fd228;
	@%p6 bra 	$L__BB0_124;
	setp.lt.f64 	%p7, %fd228, %fd94;
	setp.lt.u64 	%p8, %rd105, %rd102;
	or.pred  	%p9, %p7, %p8;
	selp.f64 	%fd228, %fd94, %fd228, %p9;
	add.s64 	%rd209, %rd199, %rd105;
	selp.b64 	%rd344, %rd209, %rd344, %p9;
$L__BB0_124:
	setp.lt.u32 	%p10, %r36, 2560;
	mov.b32 	%r394, 1280;
	@%p10 bra 	$L__BB0_137;
	mov.b32 	%r393, 1280;
	mov.f64 	%fd213, %fd228;
$L__BB0_126:
	cvt.u64.u32 	%rd210, %r393;
	add.s64 	%rd211, %rd201, %rd210;
	mul.wide.u32 	%rd212, %r393, 8;
	add.s64 	%rd213, %rd101, %rd212;
	add.s64 	%rd111, %rd211, %rd199;
	ld.global.f64 	%fd214, [%rd213];
	ld.global.f64 	%fd215, [%rd213+2048];
	ld.global.f64 	%fd216, [%rd213+4096];
	ld.global.f64 	%fd217, [%rd213+6144];
	ld.global.f64 	%fd228, [%rd213+8192];
	setp.lt.f64 	%p11, %fd213, %fd214;
	mov.u64 	%rd325, %rd111;
	@%p11 bra 	$L__BB0_128;
	setp.lt.f64 	%p12, %fd214, %fd213;
	setp.lt.s64 	%p13, %rd344, %rd111;
	or.pred  	%p14, %p12, %p13;
	selp.f64 	%fd214, %fd213, %fd214, %p14;
	selp.b64 	%rd325, %rd344, %rd111, %p14;
$L__BB0_128:
	add.s64 	%rd326, %rd111, 256;
	setp.lt.f64 	%p15, %fd214, %fd215;
	@%p15 bra 	$L__BB0_130;
	setp.lt.f64 	%p16, %fd215, %fd214;
	cvt.u64.u32 	%rd217, %r393;
	add.s64 	%rd218, %rd201, %rd217;
	add.s64 	%rd220, %rd218, %rd199;
	add.s64 	%rd221, %rd220, 256;
	setp.lt.s64 	%p17, %rd325, %rd221;
	or.pred  	%p18, %p16, %p17;
	selp.f64 	%fd215, %fd214, %fd215, %p18;
	selp.b64 	%rd326, %rd325, %rd221, %p18;
$L__BB0_130:
	add.s64 	%rd224, %rd211, %rd199;
	add.s64 	%rd327, %rd224, 512;
	setp.lt.f64 	%p19, %fd215, %fd216;
	@%p19 bra 	$L__BB0_132;
	setp.lt.f64 	%p20, %fd216, %fd215;
	setp.lt.s64 	%p21, %rd326, %rd327;
	or.pred  	%p22, %p20, %p21;
	selp.f64 	%fd216, %fd215, %fd216, %p22;
	selp.b64 	%rd327, %rd326, %rd327, %p22;
$L__BB0_132:
	cvt.u64.u32 	%rd225, %r393;
	add.s64 	%rd226, %rd201, %rd225;
	add.s64 	%rd227, %rd226, %rd199;
	add.s64 	%rd328, %rd227, 768;
	setp.lt.f64 	%p23, %fd216, %fd217;
	@%p23 bra 	$L__BB0_134;
	setp.lt.f64 	%p24, %fd217, %fd216;
	setp.lt.s64 	%p25, %rd327, %rd328;
	or.pred  	%p26, %p24, %p25;
	selp.f64 	%fd217, %fd216, %fd217, %p26;
	selp.b64 	%rd328, %rd327, %rd328, %p26;
$L__BB0_134:
	add.s64 	%rd344, %rd227, 1024;
	setp.lt.f64 	%p27, %fd217, %fd228;
	@%p27 bra 	$L__BB0_136;
	setp.lt.f64 	%p28, %fd228, %fd217;
	setp.lt.s64 	%p29, %rd328, %rd344;
	or.pred  	%p30, %p28, %p29;
	selp.f64 	%fd228, %fd217, %fd228, %p30;
	selp.b64 	%rd344, %rd328, %rd344, %p30;
$L__BB0_136:
	add.s32 	%r394, %r393, 1280;
	add.s32 	%r43, %r393, 2560;
	setp.le.s32 	%p31, %r43, %r36;
	mov.u32 	%r393, %r394;
	mov.f64 	%fd213, %fd228;
	@%p31 bra 	$L__BB0_126;
$L__BB0_137:
	setp.le.s32 	%p32, %r36, %r394;
	@%p32 bra 	$L__BB0_160;
	sub.s32 	%r21, %r36, %r394;
	setp.ge.s32 	%p33, %r17, %r21;
	@%p33 bra 	$L__BB0_160;
	cvta.to.global.u64 	%rd128, %rd198;
	not.b32 	%r44, %r17;
	add.s32 	%r45, %r36, %r44;
	sub.s32 	%r22, %r45, %r394;
	and.b32  	%r46, %r22, 768;
	setp.eq.s32 	%p34, %r46, 768;
	mov.u32 	%r397, %r17;
	@%p34 bra 	$L__BB0_145;
	add.s32 	%r47, %r17, %r394;
	cvt.u64.u32 	%rd232, %r47;
	add.s64 	%rd332, %rd199, %rd232;
	mul.wide.u32 	%rd233, %r47, 8;
	add.s64 	%rd331, %rd128, %rd233;
	shr.u32 	%r48, %r22, 8;
	add.s32 	%r49, %r48, 1;
	and.b32  	%r50, %r49, 3;
	neg.s32 	%r395, %r50;
	mov.u32 	%r397, %r17;
$L__BB0_141:
	.pragma "nounroll";
	mov.u64 	%rd133, %rd344;
	mov.f64 	%fd114, %fd228;
	ld.global.f64 	%fd115, [%rd331];
	setp.lt.f64 	%p35, %fd114, %fd115;
	mov.f64 	%fd228, %fd115;
	mov.u64 	%rd344, %rd332;
	@%p35 bra 	$L__BB0_144;
	setp.lt.f64 	%p36, %fd115, %fd114;
	mov.f64 	%fd228, %fd114;
	mov.u64 	%rd344, %rd133;
	@%p36 bra 	$L__BB0_144;
	setp.lt.s64 	%p37, %rd133, %rd332;
	selp.f64 	%fd228, %fd114, %fd115, %p37;
	min.s64 	%rd344, %rd133, %rd332;
$L__BB0_144:
	add.s32 	%r397, %r397, 256;
	add.s64 	%rd332, %rd332, 256;
	add.s64 	%rd331, %rd331, 2048;
	add.s32 	%r395, %r395, 1;
	setp.ne.s32 	%p38, %r395, 0;
	@%p38 bra 	$L__BB0_141;
$L__BB0_145:
	setp.lt.u32 	%p39, %r22, 768;
	@%p39 bra 	$L__BB0_160;
	add.s32 	%r398, %r397, %r394;
	cvt.u64.u32 	%rd234, %r398;
	add.s64 	%rd339, %rd199, %rd234;
	cvt.u64.u32 	%rd235, %r397;
	cvt.u64.u32 	%rd236, %r394;
	add.s64 	%rd237, %rd235, %rd236;
	shl.b64 	%rd238, %rd237, 3;
	add.s64 	%rd239, %rd238, %rd128;
	add.s64 	%rd338, %rd239, 6144;
	mul.wide.u32 	%rd240, %r398, 8;
	add.s64 	%rd337, %rd128, %rd240;
	add.s32 	%r399, %r397, 512;
$L__BB0_147:
	mov.u32 	%r32, %r399;
	ld.global.f64 	%fd121, [%rd337];
	setp.lt.f64 	%p40, %fd228, %fd121;
	mov.f64 	%fd225, %fd121;
	mov.u64 	%rd341, %rd339;
	@%p40 bra 	$L__BB0_150;
	setp.lt.f64 	%p41, %fd121, %fd228;
	mov.f64 	%fd225, %fd228;
	mov.u64 	%rd341, %rd344;
	@%p41 bra 	$L__BB0_150;
	setp.lt.s64 	%p42, %rd344, %rd339;
	selp.f64 	%fd225, %fd228, %fd121, %p42;
	min.s64 	%rd341, %rd344, %rd339;
$L__BB0_150:
	add.s32 	%r51, %r398, 256;
	cvt.u64.u32 	%rd241, %r51;
	add.s64 	%rd149, %rd199, %rd241;
	ld.global.f64 	%fd124, [%rd338+-4096];
	setp.lt.f64 	%p43, %fd225, %fd124;
	mov.f64 	%fd226, %fd124;
	mov.u64 	%rd342, %rd149;
	@%p43 bra 	$L__BB0_153;
	setp.lt.f64 	%p44, %fd124, %fd225;
	mov.f64 	%fd226, %fd225;
	mov.u64 	%rd342, %rd341;
	@%p44 bra 	$L__BB0_153;
	setp.lt.s64 	%p45, %rd341, %rd149;
	selp.f64 	%fd226, %fd225, %fd124, %p45;
	min.s64 	%rd342, %rd341, %rd149;
$L__BB0_153:
	add.s32 	%r52, %r398, 512;
	cvt.u64.u32 	%rd242, %r52;
	add.s64 	%rd152, %rd199, %rd242;
	ld.global.f64 	%fd127, [%rd338+-2048];
	setp.lt.f64 	%p46, %fd226, %fd127;
	mov.f64 	%fd227, %fd127;
	mov.u64 	%rd343, %rd152;
	@%p46 bra 	$L__BB0_156;
	setp.lt.f64 	%p47, %fd127, %fd226;
	mov.f64 	%fd227, %fd226;
	mov.u64 	%rd343, %rd342;
	@%p47 bra 	$L__BB0_156;
	setp.lt.s64 	%p48, %rd342, %rd152;
	selp.f64 	%fd227, %fd226, %fd127, %p48;
	min.s64 	%rd343, %rd342, %rd152;
$L__BB0_156:
	add.s32 	%r53, %r398, 768;
	cvt.u64.u32 	%rd243, %r53;
	add.s64 	%rd155, %rd199, %rd243;
	ld.global.f64 	%fd130, [%rd338];
	setp.lt.f64 	%p49, %fd227, %fd130;
	mov.f64 	%fd228, %fd130;
	mov.u64 	%rd344, %rd155;
	@%p49 bra 	$L__BB0_159;
	setp.lt.f64 	%p50, %fd130, %fd227;
	mov.f64 	%fd228, %fd227;
	mov.u64 	%rd344, %rd343;
	@%p50 bra 	$L__BB0_159;
	setp.lt.s64 	%p51, %rd343, %rd155;
	selp.f64 	%fd228, %fd227, %fd130, %p51;
	min.s64 	%rd344, %rd343, %rd155;
$L__BB0_159:
	add.s64 	%rd339, %rd339, 1024;
	add.s64 	%rd338, %rd338, 8192;
	add.s64 	%rd337, %rd337, 8192;
	add.s32 	%r399, %r32, 1024;
	add.s32 	%r54, %r32, 512;
	add.s32 	%r398, %r398, 1024;
	setp.lt.s32 	%p52, %r54, %r21;
	@%p52 bra 	$L__BB0_147;
$L__BB0_160:
	// begin inline asm
	mov.u32 %r55, %laneid;
	// end inline asm
	mov.b64 	%rd244, %fd228;
	mov.b64 	{%r57, %r62}, %rd244;
	mov.b32 	%r73, 1;
	mov.b32 	%r74, 31;
	mov.b32 	%r75, -1;
	// begin inline asm
	shfl.sync.down.b32 %r56, %r57, %r73, %r74, %r75;
	// end inline asm
	// begin inline asm
	shfl.sync.down.b32 %r61, %r62, %r73, %r74, %r75;
	// end inline asm
	mov.b64 	%rd245, {%r56, %r61};
	mov.b64 	%fd134, %rd245;
	mov.b64 	{%r67, %r72}, %rd344;
	// begin inline asm
	shfl.sync.down.b32 %r66, %r67, %r73, %r74, %r75;
	// end inline asm
	// begin inline asm
	shfl.sync.down.b32 %r71, %r72, %r73, %r74, %r75;
	// end inline asm
	mov.b64 	%rd162, {%r66, %r71};
	setp.gt.s32 	%p53, %r55, 30;
	mov.f64 	%fd230, %fd228;
	mov.u64 	%rd346, %rd344;
	@%p53 bra 	$L__BB0_164;
	setp.lt.f64 	%p54, %fd228, %fd134;
	mov.f64 	%fd230, %fd134;
	mov.u64 	%rd346, %rd162;
	@%p54 bra 	$L__BB0_164;
	setp.gt.f64 	%p55, %fd228, %fd134;
	mov.f64 	%fd230, %fd228;
	mov.u64 	%rd346, %rd344;
	@%p55 bra 	$L__BB0_164;
	setp.lt.s64 	%p56, %rd344, %rd162;
	selp.f64 	%fd230, %fd228, %fd134, %p56;
	min.s64 	%rd346, %rd344, %rd162;
$L__BB0_164:
	mov.b64 	%rd246, %fd230;
	mov.b64 	{%r77, %r82}, %rd246;
	mov.b32 	%r93, 2;
	mov.b32 	%r94, 31;
	mov.b32 	%r95, -1;
	// begin inline asm
	shfl.sync.down.b32 %r76, %r77, %r93, %r94, %r95;
	// end inline asm
	// begin inline asm
	shfl.sync.down.b32 %r81, %r82, %r93, %r94, %r95;
	// end inline asm
	mov.b64 	%rd247, {%r76, %r81};
	mov.b64 	%fd137, %rd247;
	mov.b64 	{%r87, %r92}, %rd346;
	// begin inline asm
	shfl.sync.down.b32 %r86, %r87, %r93, %r94, %r95;
	// end inline asm
	// begin inline asm
	shfl.sync.down.b32 %r91, %r92, %r93, %r94, %r95;
	// end inline asm
	mov.b64 	%rd165, {%r86, %r91};
	setp.gt.s32 	%p57, %r55, 29;
	mov.f64 	%fd231, %fd230;
	mov.u64 	%rd347, %rd346;
	@%p57 bra 	$L__BB0_168;
	setp.lt.f64 	%p58, %fd230, %fd137;
	mov.f64 	%fd231, %fd137;
	mov.u64 	%rd347, %rd165;
	@%p58 bra 	$L__BB0_168;
	setp.gt.f64 	%p59, %fd230, %fd137;
	mov.f64 	%fd231, %fd230;
	mov.u64 	%rd347, %rd346;
	@%p59 bra 	$L__BB0_168;
	setp.lt.s64 	%p60, %rd346, %rd165;
	selp.f64 	%fd231, %fd230, %fd137, %p60;
	min.s64 	%rd347, %rd346, %rd165;
$L__BB0_168:
	mov.b64 	%rd248, %fd231;
	mov.b64 	{%r97, %r102}, %rd248;
	mov.b32 	%r113, 4;
	mov.b32 	%r114, 31;
	mov.b32 	%r115, -1;
	// begin inline asm
	shfl.sync.down.b32 %r96, %r97, %r113, %r114, %r115;
	// end inline asm
	// begin inline asm
	shfl.sync.down.b32 %r101, %r102, %r113, %r114, %r115;
	// end inline asm
	mov.b64 	%rd249, {%r96, %r101};
	mov.b64 	%fd140, %rd249;
	mov.b64 	{%r107, %r112}, %rd347;
	// begin inline asm
	shfl.sync.down.b32 %r106, %r107, %r113, %r114, %r115;
	// end inline asm
	// begin inline asm
	shfl.sync.down.b32 %r111, %r112, %r113, %r114, %r115;
	// end inline asm
	mov.b64 	%rd168, {%r106, %r111};
	setp.gt.s32 	%p61, %r55, 27;
	mov.f64 	%fd232, %fd231;
	mov.u64 	%rd348, %rd347;
	@%p61 bra 	$L__BB0_172;
	setp.lt.f64 	%p62, %fd231, %fd140;
	mov.f64 	%fd232, %fd140;
	mov.u64 	%rd348, %rd168;
	@%p62 bra 	$L__BB0_172;
	setp.gt.f64 	%p63, %fd231, %fd140;
	mov.f64 	%fd232, %fd231;
	mov.u64 	%rd348, %rd347;
	@%p63 bra 	$L__BB0_172;
	setp.lt.s64 	%p64, %rd347, %rd168;
	selp.f64 	%fd232, %fd231, %fd140, %p64;
	min.s64 	%rd348, %rd347, %rd168;
$L__BB0_172:
	mov.b64 	%rd250, %fd232;
	mov.b64 	{%r117, %r122}, %rd250;
	mov.b32 	%r133, 8;
	mov.b32 	%r134, 31;
	mov.b32 	%r135, -1;
	// begin inline asm
	shfl.sync.down.b32 %r116, %r117, %r133, %r134, %r135;
	// end inline asm
	// begin inline asm
	shfl.sync.down.b32 %r121, %r122, %r133, %r134, %r135;
	// end inline asm
	mov.b64 	%rd251, {%r116, %r121};
	mov.b64 	%fd143, %rd251;
	mov.b64 	{%r127, %r132}, %rd348;
	// begin inline asm
	shfl.sync.down.b32 %r126, %r127, %r133, %r134, %r135;
	// end inline asm
	// begin inline asm
	shfl.sync.down.b32 %r131, %r132, %r133, %r134, %r135;
	// end inline asm
	mov.b64 	%rd171, {%r126, %r131};
	setp.gt.s32 	%p65, %r55, 23;
	mov.f64 	%fd233, %fd232;
	mov.u64 	%rd349, %rd348;
	@%p65 bra 	$L__BB0_176;
	setp.lt.f64 	%p66, %fd232, %fd143;
	mov.f64 	%fd233, %fd143;
	mov.u64 	%rd349, %rd171;
	@%p66 bra 	$L__BB0_176;
	setp.gt.f64 	%p67, %fd232, %fd143;
	mov.f64 	%fd233, %fd232;
	mov.u64 	%rd349, %rd348;
	@%p67 bra 	$L__BB0_176;
	setp.lt.s64 	%p68, %rd348, %rd171;
	selp.f64 	%fd233, %fd232, %fd143, %p68;
	min.s64 	%rd349, %rd348, %rd171;
$L__BB0_176:
	mov.b64 	%rd252, %fd233;
	mov.b64 	{%r137, %r142}, %rd252;
	mov.b32 	%r153, 16;
	mov.b32 	%r154, 31;
	mov.b32 	%r155, -1;
	// begin inline asm
	shfl.sync.down.b32 %r136, %r137, %r153, %r154, %r155;
	// end inline asm
	// begin inline asm
	shfl.sync.down.b32 %r141, %r142, %r153, %r154, %r155;
	// end inline asm
	mov.b64 	%rd253, {%r136, %r141};
	mov.b64 	%fd146, %rd253;
	mov.b64 	{%r147, %r152}, %rd349;
	// begin inline asm
	shfl.sync.down.b32 %r146, %r147, %r153, %r154, %r155;
	// end inline asm
	// begin inline asm
	shfl.sync.down.b32 %r151, %r152, %r153, %r154, %r155;
	// end inline asm
	mov.b64 	%rd174, {%r146, %r151};
	setp.gt.s32 	%p69, %r55, 15;
	mov.f64 	%fd241, %fd233;
	mov.u64 	%rd357, %rd349;
	@%p69 bra 	$L__BB0_180;
	setp.lt.f64 	%p70, %fd233, %fd146;
	mov.f64 	%fd241, %fd146;
	mov.u64 	%rd357, %rd174;
	@%p70 bra 	$L__BB0_180;
	setp.gt.f64 	%p71, %fd233, %fd146;
	mov.f64 	%fd241, %fd233;
	mov.u64 	%rd357, %rd349;
	@%p71 bra 	$L__BB0_180;
	setp.lt.s64 	%p72, %rd349, %rd174;
	selp.f64 	%fd241, %fd233, %fd146, %p72;
	min.s64 	%rd357, %rd349, %rd174;
$L__BB0_180:
	setp.ne.s32 	%p73, %r55, 0;
	@%p73 bra 	$L__BB0_182;
	shr.u32 	%r156, %r17, 1;
	and.b32  	%r157, %r156, 496;
	mov.u32 	%r158, _ZN6thrust24THRUST_300001_SM_1000_NS8cuda_cub4core6detail5shmemE;
	add.s32 	%r159, %r158, %r157;
	st.shared.f64 	[%r159+8], %fd241;
	st.shared.u64 	[%r159+16], %rd357;
$L__BB0_182:
	bar.sync 	0;
	setp.ne.s32 	%p74, %r17, 0;
	@%p74 bra 	$L__BB0_204;
	ld.shared.f64 	%fd149, [_ZN6thrust24THRUST_300001_SM_1000_NS8cuda_cub4core6detail5shmemE+24];
	ld.shared.u64 	%rd177, [_ZN6thrust24THRUST_300001_SM_1000_NS8cuda_cub4core6detail5shmemE+32];
	setp.lt.f64 	%p75, %fd241, %fd149;
	mov.f64 	%fd235, %fd149;
	mov.u64 	%rd351, %rd177;
	@%p75 bra 	$L__BB0_186;
	setp.lt.f64 	%p76, %fd149, %fd241;
	mov.f64 	%fd235, %fd241;
	mov.u64 	%rd351, %rd357;
	@%p76 bra 	$L__BB0_186;
	setp.lt.s64 	%p77, %rd357, %rd177;
	selp.f64 	%fd235, %fd241, %fd149, %p77;
	min.s64 	%rd351, %rd357, %rd177;
$L__BB0_186:
	ld.shared.f64 	%fd152, [_ZN6thrust24THRUST_300001_SM_1000_NS8cuda_cub4core6detail5shmemE+40];
	ld.shared.u64 	%rd180, [_ZN6thrust24THRUST_300001_SM_1000_NS8cuda_cub4core6detail5shmemE+48];
	setp.lt.f64 	%p78, %fd235, %fd152;
	mov.f64 	%fd236, %fd152;
	mov.u64 	%rd352, %rd180;
	@%p78 bra 	$L__BB0_189;
	setp.lt.f64 	%p79, %fd152, %fd235;
	mov.f64 	%fd236, %fd235;
	mov.u64 	%rd352, %rd351;
	@%p79 bra 	$L__BB0_189;
	setp.lt.s64 	%p80, %rd351, %rd180;
	selp.f64 	%fd236, %fd235, %fd152, %p80;
	min.s64 	%rd352, %rd351, %rd180;
$L__BB0_189:
	ld.shared.f64 	%fd155, [_ZN6thrust24THRUST_300001_SM_1000_NS8cuda_cub4core6detail5shmemE+56];
	ld.shared.u64 	%rd183, [_ZN6thrust24THRUST_300001_SM_1000_NS8cuda_cub4core6detail5shmemE+64];
	setp.lt.f64 	%p81, %fd236, %fd155;
	mov.f64 	%fd237, %fd155;
	mov.u64 	%rd353, %rd183;
	@%p81 bra 	$L__BB0_192;
	setp.lt.f64 	%p82, %fd155, %fd236;
	mov.f64 	%fd237, %fd236;
	mov.u64 	%rd353, %rd352;
	@%p82 bra 	$L__BB0_192;
	setp.lt.s64 	%p83, %rd352, %rd183;
	selp.f64 	%fd237, %fd236, %fd155, %p83;
	min.s64 	%rd353, %rd352, %rd183;
$L__BB0_192:
	ld.shared.f64 	%fd158, [_ZN6thrust24THRUST_300001_SM_1000_NS8cuda_cub4core6detail5shmemE+72];
	ld.shared.u64 	%rd186, [_ZN6thrust24THRUST_300001_SM_1000_NS8cuda_cub4core6detail5shmemE+80];
	setp.lt.f64 	%p84, %fd237, %fd158;
	mov.f64 	%fd238, %fd158;
	mov.u64 	%rd354, %rd186;
	@%p84 bra 	$L__BB0_195;
	setp.lt.f64 	%p85, %fd158, %fd237;
	mov.f64 	%fd238, %fd237;
	mov.u64 	%rd354, %rd353;
	@%p85 bra 	$L__BB0_195;
	setp.lt.s64 	%p86, %rd353, %rd186;
	selp.f64 	%fd238, %fd237, %fd158, %p86;
	min.s64 	%rd354, %rd353, %rd186;
$L__BB0_195:
	ld.shared.f64 	%fd161, [_ZN6thrust24THRUST_300001_SM_1000_NS8cuda_cub4core6detail5shmemE+88];
	ld.shared.u64 	%rd189, [_ZN6thrust24THRUST_300001_SM_1000_NS8cuda_cub4core6detail5shmemE+96];
	setp.lt.f64 	%p87, %fd238, %fd161;
	mov.f64 	%fd239, %fd161;
	mov.u64 	%rd355, %rd189;
	@%p87 bra 	$L__BB0_198;
	setp.lt.f64 	%p88, %fd161, %fd238;
	mov.f64 	%fd239, %fd238;
	mov.u64 	%rd355, %rd354;
	@%p88 bra 	$L__BB0_198;
	setp.lt.s64 	%p89, %rd354, %rd189;
	selp.f64 	%fd239, %fd238, %fd161, %p89;
	min.s64 	%rd355, %rd354, %rd189;
$L__BB0_198:
	ld.shared.f64 	%fd164, [_ZN6thrust24THRUST_300001_SM_1000_NS8cuda_cub4core6detail5shmemE+104];
	ld.shared.u64 	%rd192, [_ZN6thrust24THRUST_300001_SM_1000_NS8cuda_cub4core6detail5shmemE+112];
	setp.lt.f64 	%p90, %fd239, %fd164;
	mov.f64 	%fd240, %fd164;
	mov.u64 	%rd356, %rd192;
	@%p90 bra 	$L__BB0_201;
	setp.lt.f64 	%p91, %fd164, %fd239;
	mov.f64 	%fd240, %fd239;
	mov.u64 	%rd356, %rd355;
	@%p91 bra 	$L__BB0_201;
	setp.lt.s64 	%p92, %rd355, %rd192;
	selp.f64 	%fd240, %fd239, %fd164, %p92;
	min.s64 	%rd356, %rd355, %rd192;
$L__BB0_201:
	ld.shared.f64 	%fd167, [_ZN6thrust24THRUST_300001_SM_1000_NS8cuda_cub4core6detail5shmemE+120];
	ld.shared.u64 	%rd195, [_ZN6thrust24THRUST_300001_SM_1000_NS8cuda_cub4core6detail5shmemE+128];
	setp.lt.f64 	%p93, %fd240, %fd167;
	mov.u64 	%rd357, %rd195;
	mov.f64 	%fd241, %fd167;
	@%p93 bra 	$L__BB0_204;
	setp.lt.f64 	%p94, %fd167, %fd240;
	mov.u64 	%rd357, %rd356;
	mov.f64 	%fd241, %fd240;
	@%p94 bra 	$L__BB0_204;
	setp.lt.s64 	%p95, %rd356, %rd195;
	selp.f64 	%fd241, %fd240, %fd167, %p95;
	min.s64 	%rd357, %rd356, %rd195;
$L__BB0_204:
	mov.u32 	%r387, %tid.x;
	setp.ne.s32 	%p212, %r387, 0;
	@%p212 bra 	$L__BB0_206;
	ld.param.u64 	%rd287, [_ZN6thrust24THRUST_300001_SM_1000_NS8cuda_cub4core6detail13_kernel_agentINS1_8__reduce11ReduceAgentINS0_12zip_iteratorIN4cuda3std3__45tupleIJNS0_6detail15normal_iteratorINS0_10device_ptrIdEEEENS0_17counting_iteratorIlNS0_11use_defaultESI_SI_EEEEEEEPNSB_IJdlEEESM_iNS1_9__extrema9arg_max_fIdlNSA_4lessIdEEEEEEJSL_SN_iSS_EEEvDpT0__param_1];
	cvta.to.global.u64 	%rd286, %rd287;
	st.global.f64 	[%rd286], %fd241;
	st.global.u64 	[%rd286+8], %rd357;
$L__BB0_206:
	ret;

}
	// .globl	_ZN6thrust24THRUST_300001_SM_1000_NS8cuda_cub4core6detail13_kernel_agentINS1_8__reduce11ReduceAgentINS0_12zip_iteratorIN4cuda3std3__45tupleIJNS0_6detail15normal_iteratorINS0_10device_ptrIdEEEENS0_17counting_iteratorIlNS0_11use_defaultESI_SI_EEEEEEEPNSB_IJdlEEESM_iNS1_9__extrema9arg_max_fIdlNSA_4lessIdEEEEEEJSL_SN_iN3cub18CUB_300001_SM_100013GridEvenShareIiEENSV_9GridQueueIjEESS_EEEvDpT0_
.visible .entry _ZN6thrust24THRUST_300001_SM_1000_NS8cuda_cub4core6detail13_kernel_agentINS1_8__reduce11ReduceAgentINS0_12zip_iteratorIN4cuda3std3__45tupleIJNS0_6detail15normal_iteratorINS0_10device_ptrIdEEEENS0_17counting_iteratorIlNS0_11use_defaultESI_SI_EEEEEEEPNSB_IJdlEEESM_iNS1_9__extrema9arg_max_fIdlNSA_4lessIdEEEEEEJSL_SN_iN3cub18CUB_300001_SM_100013GridEvenShareIiEENSV_9GridQueueIjEESS_EEEvDpT0_(
	.param .align 8 .b8 _ZN6thrust24THRUST_300001_SM_1000_NS8cuda_cub4core6detail13_kernel_agentINS1_8__reduce11ReduceAgentINS0_12zip_iteratorIN4cuda3std3__45tupleIJNS0_6detail15normal_iteratorINS0_10device_ptrIdEEEENS0_17counting_iteratorIlNS0_11use_defaultESI_SI_EEEEEEEPNSB_IJdlEEESM_iNS1_9__extrema9arg_max_fIdlNSA_4lessIdEEEEEEJSL_SN_iN3cub18CUB_300001_SM_100013GridEvenShareIiEENSV_9GridQueueIjEESS_EEEvDpT0__param_0[16],
	.param .u64 .ptr .align 1 _ZN6thrust24THRUST_300001_SM_1000_NS8cuda_cub4core6detail13_kernel_agentINS1_8__reduce11ReduceAgentINS0_12zip_iteratorIN4cuda3std3__45tupleIJNS0_6detail15normal_iteratorINS0_10device_ptrIdEEEENS0_17counting_iteratorIlNS0_11use_defaultESI_SI_EEEEEEEPNSB_IJdlEEESM_iNS1_9__extrema9arg_max_fIdlNSA_4lessIdEEEEEEJSL_SN_iN3cub18CUB_300001_SM_100013GridEvenShareIiEENSV_9GridQueueIjEESS_EEEvDpT0__param_1,
	.param .u32 _ZN6thrust24THRUST_300001_SM_1000_NS8cuda_cub4core6detail13_kernel_agentINS1_8__reduce11ReduceAgentINS0_12zip_iteratorIN4cuda3std3__45tupleIJNS0_6detail15normal_iteratorINS0_10device_ptrIdEEEENS0_17counting_iteratorIlNS0_11use_defaultESI_SI_EEEEEEEPNSB_IJdlEEESM_iNS1_9__extrema9arg_max_fIdlNSA_4lessIdEEEEEEJSL_SN_iN3cub18CUB_300001_SM_100013GridEvenShareIiEENSV_9GridQueueIjEESS_EEEvDpT0__param_2,
	.param .align 4 .b8 _ZN6thrust24THRUST_300001_SM_1000_NS8cuda_cub4core6detail13_kernel_agentINS1_8__reduce11ReduceAgentINS0_12zip_iteratorIN4cuda3std3__45tupleIJNS0_6detail15normal_iteratorINS0_10device_ptrIdEEEENS0_17counting_iteratorIlNS0_11use_defaultESI_SI_EEEEEEEPNSB_IJdlEEESM_iNS1_9__extrema9arg_max_fIdlNSA_4lessIdEEEEEEJSL_SN_iN3cub18CUB_300001_SM_100013GridEvenShareIiEENSV_9GridQueueIjEESS_EEEvDpT0__param_3[40],
	.param .align 8 .b8 _ZN6thrust24THRUST_300001_SM_1000_NS8cuda_cub4core6detail13_kernel_agentINS1_8__reduce11ReduceAgentINS0_12zip_iteratorIN4cuda3std3__45tupleIJNS0_6detail15normal_iteratorINS0_10device_ptrIdEEEENS0_17counting_iteratorIlNS0_11use_defaultESI_SI_EEEEEEEPNSB_IJdlEEESM_iNS1_9__extrema9arg_max_fIdlNSA_4lessIdEEEEEEJSL_SN_iN3cub18CUB_300001_SM_100013GridEvenShareIiEENSV_9GridQueueIjEESS_EEEvDpT0__param_4[8],
	.param .align 1 .b8 _ZN6thrust24THRUST_300001_SM_1000_NS8cuda_cub4core6detail13_kernel_agentINS1_8__reduce11ReduceAgentINS0_12zip_iteratorIN4cuda3std3__45tupleIJNS0_6detail15normal_iteratorINS0_10device_ptrIdEEEENS0_17counting_iteratorIlNS0_11use_defaultESI_SI_EEEEEEEPNSB_IJdlEEESM_iNS1_9__extrema9arg_max_fIdlNSA_4lessIdEEEEEEJSL_SN_iN3cub18CUB_300001_SM_100013GridEvenShareIiEENSV_9GridQueueIjEESS_EEEvDpT0__param_5[1]
)
.maxntid 256
{
	.reg .pred 	%p<215>;
	.reg .b32 	%r<437>;
	.reg .b64 	%rd<333>;
	.reg .b64 	%fd<242>;

	ld.param.u64 	%rd182, [_ZN6thrust24THRUST_300001_SM_1000_NS8cuda_cub4core6detail13_kernel_agentINS1_8__reduce11ReduceAgentINS0_12zip_iteratorIN4cuda3std3__45tupleIJNS0_6detail15normal_iteratorINS0_10device_ptrIdEEEENS0_17counting_iteratorIlNS0_11use_defaultESI_SI_EEEEEEEPNSB_IJdlEEESM_iNS1_9__extrema9arg_max_fIdlNSA_4lessIdEEEEEEJSL_SN_iN3cub18CUB_300001_SM_100013GridEvenShareIiEENSV_9GridQueueIjEESS_EEEvDpT0__param_0+8];
	ld.param.u64 	%rd181, [_ZN6thrust24THRUST_300001_SM_1000_NS8cuda_cub4core6detail13_kernel_agentINS1_8__reduce11ReduceAgentINS0_12zip_iteratorIN4cuda3std3__45tupleIJNS0_6detail15normal_iteratorINS0_10device_ptrIdEEEENS0_17counting_iteratorIlNS0_11use_defaultESI_SI_EEEEEEEPNSB_IJdlEEESM_iNS1_9__extrema9arg_max_fIdlNSA_4lessIdEEEEEEJSL_SN_iN3cub18CUB_300001_SM_100013GridEvenShareIiEENSV_9GridQueueIjEESS_EEEvDpT0__param_0];
	ld.param.u64 	%rd184, [_ZN6thrust24THRUST_300001_SM_1000_NS8cuda_cub4core6detail13_kernel_agentINS1_8__reduce11ReduceAgentINS0_12zip_iteratorIN4cuda3std3__45tupleIJNS0_6detail15normal_iteratorINS0_10device_ptrIdEEEENS0_17counting_iteratorIlNS0_11use_defaultESI_SI_EEEEEEEPNSB_IJdlEEESM_iNS1_9__extrema9arg_max_fIdlNSA_4lessIdEEEEEEJSL_SN_iN3cub18CUB_300001_SM_100013GridEvenShareIiEENSV_9GridQueueIjEESS_EEEvDpT0__param_4];
	ld.param.u32 	%r66, [_ZN6thrust24THRUST_300001_SM_1000_NS8cuda_cub4core6detail13_kernel_agentINS1_8__reduce11ReduceAgentINS0_12zip_iteratorIN4cuda3std3__45tupleIJNS0_6detail15normal_iteratorINS0_10device_ptrIdEEEENS0_17counting_iteratorIlNS0_11use_defaultESI_SI_EEEEEEEPNSB_IJdlEEESM_iNS1_9__extrema9arg_max_fIdlNSA_4lessIdEEEEEEJSL_SN_iN3cub18CUB_300001_SM_100013GridEvenShareIiEENSV_9GridQueueIjEESS_EEEvDpT0__param_2];
	cvta.to.global.u64 	%rd1, %rd184;
	cvta.to.global.u64 	%rd2, %rd181;
	mov.u32 	%r1, %ctaid.x;
	mul.lo.s32 	%r2, %r1, 1280;
	mov.u32 	%r67, %nctaid.x;
	mul.lo.s32 	%r3, %r67, 1280;
	add.s32 	%r68, %r2, 1280;
	setp.le.s32 	%p1, %r68, %r66;
	@%p1 bra 	$L__BB1_121;
	sub.s32 	%r4, %r66, %r2;
	mov.u32 	%r5, %tid.x;
	setp.ge.s32 	%p98, %r5, %r4;
	mov.f64 	%fd188, 0d0000000000000000;
	mov.b64 	%rd279, 0;
	mov.u32 	%r420, %r5;
	@%p98 bra 	$L__BB1_3;
	add.s32 	%r190, %r2, %r5;
	cvt.s64.s32 	%rd234, %r190;
	mul.wide.s32 	%rd235, %r190, 8;
	add.s64 	%rd236, %rd2, %rd235;
	add.s64 	%rd279, %rd182, %rd234;
	ld.global.f64 	%fd188, [%rd236];
	add.s32 	%r420, %r5, 256;
$L__BB1_3:
	setp.ge.s32 	%p99, %r420, %r4;
	@%p99 bra 	$L__BB1_25;
	not.b32 	%r191, %r420;
	add.s32 	%r192, %r66, %r191;
	sub.s32 	%r8, %r192, %r2;
	and.b32  	%r193, %r8, 768;
	setp.eq.s32 	%p100, %r193, 768;
	@%p100 bra 	$L__BB1_10;
	add.s32 	%r418, %r420, %r2;
	shr.u32 	%r194, %r8, 8;
	add.s32 	%r195, %r194, 1;
	and.b32  	%r196, %r195, 3;
	neg.s32 	%r417, %r196;
$L__BB1_6:
	.pragma "nounroll";
	mov.u64 	%rd6, %rd279;
	mov.f64 	%fd3, %fd188;
	cvt.s64.s32 	%rd238, %r418;
	add.s64 	%rd7, %rd182, %rd238;
	mul.wide.s32 	%rd239, %r418, 8;
	add.s64 	%rd240, %rd2, %rd239;
	ld.global.f64 	%fd4, [%rd240];
	setp.lt.f64 	%p101, %fd3, %fd4;
	mov.u64 	%rd279, %rd7;
	mov.f64 	%fd188, %fd4;
	@%p101 bra 	$L__BB1_9;
	setp.lt.f64 	%p102, %fd4, %fd3;
	mov.u64 	%rd279, %rd6;
	mov.f64 	%fd188, %fd3;
	@%p102 bra 	$L__BB1_9;
	setp.lt.s64 	%p103, %rd6, %rd7;
	min.s64 	%rd279, %rd6, %rd7;
	selp.f64 	%fd188, %fd3, %fd4, %p103;
$L__BB1_9:
	add.s32 	%r420, %r420, 256;
	add.s32 	%r418, %r418, 256;
	add.s32 	%r417, %r417, 1;
	setp.ne.s32 	%p104, %r417, 0;
	@%p104 bra 	$L__BB1_6;
$L__BB1_10:
	setp.lt.u32 	%p105, %r8, 768;
	@%p105 bra 	$L__BB1_25;
	add.s32 	%r421, %r420, %r2;
	add.s32 	%r424, %r421, 256;
	add.s32 	%r423, %r421, 512;
	add.s32 	%r422, %r421, 768;
	add.s64 	%rd12, %rd2, 4096;
$L__BB1_12:
	cvt.s64.s32 	%rd241, %r424;
	add.s64 	%rd14, %rd182, %rd241;
	cvt.s64.s32 	%rd242, %r423;
	add.s64 	%rd15, %rd182, %rd242;
	cvt.s64.s32 	%rd243, %r422;
	add.s64 	%rd16, %rd182, %rd243;
	cvt.s64.s32 	%rd244, %r421;
	mul.wide.s32 	%rd245, %r421, 8;
	add.s64 	%rd17, %rd12, %rd245;
	add.s64 	%rd18, %rd182, %rd244;
	ld.global.f64 	%fd10, [%rd17+-4096];
	setp.lt.f64 	%p106, %fd188, %fd10;
	mov.u64 	%rd276, %rd18;
	mov.f64 	%fd185, %fd10;
	@%p106 bra 	$L__BB1_15;
	setp.lt.f64 	%p107, %fd10, %fd188;
	mov.u64 	%rd276, %rd279;
	mov.f64 	%fd185, %fd188;
	@%p107 bra 	$L__BB1_15;
	setp.lt.s64 	%p108, %rd279, %rd18;
	min.s64 	%rd276, %rd279, %rd18;
	selp.f64 	%fd185, %fd188, %fd10, %p108;
$L__BB1_15:
	ld.global.f64 	%fd13, [%rd17+-2048];
	setp.lt.f64 	%p109, %fd185, %fd13;
	mov.u64 	%rd277, %rd14;
	mov.f64 	%fd186, %fd13;
	@%p109 bra 	$L__BB1_18;
	setp.lt.f64 	%p110, %fd13, %fd185;
	mov.u64 	%rd277, %rd276;
	mov.f64 	%fd186, %fd185;
	@%p110 bra 	$L__BB1_18;
	setp.lt.s64 	%p111, %rd276, %rd14;
	min.s64 	%rd277, %rd276, %rd14;
	selp.f64 	%fd186, %fd185, %fd13, %p111;
$L__BB1_18:
	ld.global.f64 	%fd16, [%rd17];
	setp.lt.f64 	%p112, %fd186, %fd16;
	mov.u64 	%rd278, %rd15;
	mov.f64 	%fd187, %fd16;
	@%p112 bra 	$L__BB1_21;
	setp.lt.f64 	%p113, %fd16, %fd186;
	mov.u64 	%rd278, %rd277;
	mov.f64 	%fd187, %fd186;
	@%p113 bra 	$L__BB1_21;
	setp.lt.s64 	%p114, %rd277, %rd15;
	min.s64 	%rd278, %rd277, %rd15;
	selp.f64 	%fd187, %fd186, %fd16, %p114;
$L__BB1_21:
	ld.global.f64 	%fd19, [%rd17+2048];
	setp.lt.f64 	%p115, %fd187, %fd19;
	mov.u64 	%rd279, %rd16;
	mov.f64 	%fd188, %fd19;
	@%p115 bra 	$L__BB1_24;
	setp.lt.f64 	%p116, %fd19, %fd187;
	mov.u64 	%rd279, %rd278;
	mov.f64 	%fd188, %fd187;
	@%p116 bra 	$L__BB1_24;
	setp.lt.s64 	%p117, %rd278, %rd16;
	min.s64 	%rd279, %rd278, %rd16;
	selp.f64 	%fd188, %fd187, %fd19, %p117;
$L__BB1_24:
	add.s32 	%r420, %r420, 1024;
	add.s32 	%r424, %r424, 1024;
	add.s32 	%r423, %r423, 1024;
	add.s32 	%r422, %r422, 1024;
	add.s32 	%r421, %r421, 1024;
	setp.lt.s32 	%p118, %r420, %r4;
	@%p118 bra 	$L__BB1_12;
$L__BB1_25:
	setp.lt.s32 	%p119, %r4, 256;
	@%p119 bra 	$L__BB1_70;
	// begin inline asm
	mov.u32 %r310, %laneid;
	// end inline asm
	mov.b64 	%rd256, %fd188;
	mov.b64 	{%r312, %r317}, %rd256;
	mov.b32 	%r328, 1;
	mov.b32 	%r329, 31;
	mov.b32 	%r330, -1;
	// begin inline asm
	shfl.sync.down.b32 %r311, %r312, %r328, %r329, %r330;
	// end inline asm
	// begin inline asm
	shfl.sync.down.b32 %r316, %r317, %r328, %r329, %r330;
	// end inline asm
	mov.b64 	%rd257, {%r311, %r316};
	mov.b64 	%fd23, %rd257;
	mov.b64 	{%r322, %r327}, %rd279;
	// begin inline asm
	shfl.sync.down.b32 %r321, %r322, %r328, %r329, %r330;
	// end inline asm
	// begin inline asm
	shfl.sync.down.b32 %r326, %r327, %r328, %r329, %r330;
	// end inline asm
	mov.b64 	%rd28, {%r321, %r326};
	setp.gt.s32 	%p171, %r310, 30;
	mov.u64 	%rd281, %rd279;
	mov.f64 	%fd190, %fd188;
	@%p171 bra 	$L__BB1_30;
	setp.lt.f64 	%p172, %fd188, %fd23;
	mov.u64 	%rd281, %rd28;
	mov.f64 	%fd190, %fd23;
	@%p172 bra 	$L__BB1_30;
	setp.gt.f64 	%p173, %fd188, %fd23;
	mov.u64 	%rd281, %rd279;
	mov.f64 	%fd190, %fd188;
	@%p173 bra 	$L__BB1_30;
	setp.lt.s64 	%p174, %rd279, %rd28;
	min.s64 	%rd281, %rd279, %rd28;
	selp.f64 	%fd190, %fd188, %fd23, %p174;
$L__BB1_30:
	mov.b64 	%rd258, %fd190;
	mov.b64 	{%r332, %r337}, %rd258;
	mov.b32 	%r348, 2;
	mov.b32 	%r349, 31;
	mov.b32 	%r350, -1;
	// begin inline asm
	shfl.sync.down.b32 %r331, %r332, %r348, %r349, %r350;
	// end inline asm
	// begin inline asm
	shfl.sync.down.b32 %r336, %r337, %r348, %r349, %r350;
	// end inline asm
	mov.b64 	%rd259, {%r331, %r336};
	mov.b64 	%fd26, %rd259;
	mov.b64 	{%r342, %r347}, %rd281;
	// begin inline asm
	shfl.sync.down.b32 %r341, %r342, %r348, %r349, %r350;
	// end inline asm
	// begin inline asm
	shfl.sync.down.b32 %r346, %r347, %r348, %r349, %r350;
	// end inline asm
	mov.b64 	%rd31, {%r341, %r346};
	setp.gt.s32 	%p175, %r310, 29;
	mov.u64 	%rd282, %rd281;
	mov.f64 	%fd191, %fd190;
	@%p175 bra 	$L__BB1_34;
	setp.lt.f64 	%p176, %fd190, %fd26;
	mov.u64 	%rd282, %rd31;
	mov.f64 	%fd191, %fd26;
	@%p176 bra 	$L__BB1_34;
	setp.gt.f64 	%p177, %fd190, %fd26;
	mov.u64 	%rd282, %rd281;
	mov.f64 	%fd191, %fd190;
	@%p177 bra 	$L__BB1_34;
	setp.lt.s64 	%p178, %rd281, %rd31;
	min.s64 	%rd282, %rd281, %rd31;
	selp.f64 	%fd191, %fd190, %fd26, %p178;
$L__BB1_34:
	mov.b64 	%rd260, %fd191;
	mov.b64 	{%r352, %r357}, %rd260;
	mov.b32 	%r368, 4;
	mov.b32 	%r369, 31;
	mov.b32 	%r370, -1;
	// begin inline asm
	shfl.sync.down.b32 %r351, %r352, %r368, %r369, %r370;
	// end inline asm
	// begin inline asm
	shfl.sync.down.b32 %r356, %r357, %r368, %r369, %r370;
	// end inline asm
	mov.b64 	%rd261, {%r351, %r356};
	mov.b64 	%fd29, %rd261;
	mov.b64 	{%r362, %r367}, %rd282;
	// begin inline asm
	shfl.sync.down.b32 %r361, %r362, %r368, %r369, %r370;
	// end inline asm
	// begin inline asm
	shfl.sync.down.b32 %r366, %r367, %r368, %r369, %r370;
	// end inline asm
	mov.b64 	%rd34, {%r361, %r366};
	setp.gt.s32 	%p179, %r310, 27;
	mov.u64 	%rd283, %rd282;
	mov.f64 	%fd192, %fd191;
	@%p179 bra 	$L__BB1_38;
	setp.lt.f64 	%p180, %fd191, %fd29;
	mov.u64 	%rd283, %rd34;
	mov.f64 	%fd192, %fd29;
	@%p180 bra 	$L__BB1_38;
	setp.gt.f64 	%p181, %fd191, %fd29;
	mov.u64 	%rd283, %rd282;
	mov.f64 	%fd192, %fd191;
	@%p181 bra 	$L__BB1_38;
	setp.lt.s64 	%p182, %rd282, %rd34;
	min.s64 	%rd283, %rd282, %rd34;
	selp.f64 	%fd192, %fd191, %fd29, %p182;
$L__BB1_38:
	mov.b64 	%rd262, %fd192;
	mov.b64 	{%r372, %r377}, %rd262;
	mov.b32 	%r388, 8;
	mov.b32 	%r389, 31;
	mov.b32 	%r390, -1;
	// begin inline asm
	shfl.sync.down.b32 %r371, %r372, %r388, %r389, %r390;
	// end inline asm
	// begin inline asm
	shfl.sync.down.b32 %r376, %r377, %r388, %r389, %r390;
	// end inline asm
	mov.b64 	%rd263, {%r371, %r376};
	mov.b64 	%fd32, %rd263;
	mov.b64 	{%r382, %r387}, %rd283;
	// begin inline asm
	shfl.sync.down.b32 %r381, %r382, %r388, %r389, %r390;
	// end inline asm
	// begin inline asm
	shfl.sync.down.b32 %r386, %r387, %r388, %r389, %r390;
	// end inline asm
	mov.b64 	%rd37, {%r381, %r386};
	setp.gt.s32 	%p183, %r310, 23;
	mov.u64 	%rd284, %rd283;
	mov.f64 	%fd193, %fd192;
	@%p183 bra 	$L__BB1_42;
	setp.lt.f64 	%p184, %fd192, %fd32;
	mov.u64 	%rd284, %rd37;
	mov.f64 	%fd193, %fd32;
	@%p184 bra 	$L__BB1_42;
	setp.gt.f64 	%p185, %fd192, %fd32;
	mov.u64 	%rd284, %rd283;
	mov.f64 	%fd193, %fd192;
	@%p185 bra 	$L__BB1_42;
	setp.lt.s64 	%p186, %rd283, %rd37;
	min.s64 	%rd284, %rd283, %rd37;
	selp.f64 	%fd193, %fd192, %fd32, %p186;
$L__BB1_42:
	mov.b64 	%rd264, %fd193;
	mov.b64 	{%r392, %r397}, %rd264;
	mov.b32 	%r408, 16;
	mov.b32 	%r409, 31;
	mov.b32 	%r410, -1;
	// begin inline asm
	shfl.sync.down.b32 %r391, %r392, %r408, %r409, %r410;
	// end inline asm
	// begin inline asm
	shfl.sync.down.b32 %r396, %r397, %r408, %r409, %r410;
	// end inline asm
	mov.b64 	%rd265, {%r391, %r396};
	mov.b64 	%fd35, %rd265;
	mov.b64 	{%r402, %r407}, %rd284;
	// begin inline asm
	shfl.sync.down.b32 %r401, %r402, %r408, %r409, %r410;
	// end inline asm
	// begin inline asm
	shfl.sync.down.b32 %r406, %r407, %r408, %r409, %r410;
	// end inline asm
	mov.b64 	%rd40, {%r401, %r406};
	setp.gt.s32 	%p187, %r310, 15;
	mov.u64 	%rd332, %rd284;
	mov.f64 	%fd241, %fd193;
	@%p187 bra 	$L__BB1_46;
	setp.lt.f64 	%p188, %fd193, %fd35;
	mov.u64 	%rd332, %rd40;
	mov.f64 	%fd241, %fd35;
	@%p188 bra 	$L__BB1_46;
	setp.gt.f64 	%p189, %fd193, %fd35;
	mov.u64 	%rd332, %rd284;
	mov.f64 	%fd241, %fd193;
	@%p189 bra 	$L__BB1_46;
	setp.lt.s64 	%p190, %rd284, %rd40;
	min.s64 	%rd332, %rd284, %rd40;
	selp.f64 	%fd241, %fd193, %fd35, %p190;
$L__BB1_46:
	setp.ne.s32 	%p191, %r310, 0;
	@%p191 bra 	$L__BB1_48;
	shr.u32 	%r411, %r5, 1;
	and.b32  	%r412, %r411, 496;
	mov.u32 	%r413, _ZN6thrust24THRUST_300001_SM_1000_NS8cuda_cub4core6detail5shmemE;
	add.s32 	%r414, %r413, %r412;
	st.shared.f64 	[%r414+8], %fd241;
	st.shared.u64 	[%r414+16], %rd332;
$L__BB1_48:
	bar.sync 	0;
	setp.ne.s32 	%p192, %r5, 0;
	@%p192 bra 	$L__BB1_208;
	ld.shared.f64 	%fd38, [_ZN6thrust24THRUST_300001_SM_1000_NS8cuda_cub4core6detail5shmemE+24];
	ld.shared.u64 	%rd43, [_ZN6thrust24THRUST_300001_SM_1000_NS8cuda_cub4core6detail5shmemE+32];
	setp.lt.f64 	%p193, %fd241, %fd38;
	mov.u64 	%rd286, %rd43;
	mov.f64 	%fd195, %fd38;
	@%p193 bra 	$L__BB1_52;
	setp.lt.f64 	%p194, %fd38, %fd241;
	mov.u64 	%rd286, %rd332;
	mov.f64 	%fd195, %fd241;
	@%p194 bra 	$L__BB1_52;
	setp.lt.s64 	%p195, %rd332, %rd43;
	min.s64 	%rd286, %rd332, %rd43;
	selp.f64 	%fd195, %fd241, %fd38, %p195;
$L__BB1_52:
	ld.shared.f64 	%fd41, [_ZN6thrust24THRUST_300001_SM_1000_NS8cuda_cub4core6detail5shmemE+40];
	ld.shared.u64 	%rd46, [_ZN6thrust24THRUST_300001_SM_1000_NS8cuda_cub4core6detail5shmemE+48];
	setp.lt.f64 	%p196, %fd195, %fd41;
	mov.u64 	%rd287, %rd46;
	mov.f64 	%fd196, %fd41;
	@%p196 bra 	$L__BB1_55;
	setp.lt.f64 	%p197, %fd41, %fd195;
	mov.u64 	%rd287, %rd286;
	mov.f64 	%fd196, %fd195;
	@%p197 bra 	$L__BB1_55;
	setp.lt.s64 	%p198, %rd286, %rd46;
	min.s64 	%rd287, %rd286, %rd46;
	selp.f64 	%fd196, %fd195, %fd41, %p198;
$L__BB1_55:
	ld.shared.f64 	%fd44, [_ZN6thrust24THRUST_300001_SM_1000_NS8cuda_cub4core6detail5shmemE+56];
	ld.shared.u64 	%rd49, [_ZN6thrust24THRUST_300001_SM_1000_NS8cuda_cub4core6detail5shmemE+64];
	setp.lt.f64 	%p199, %fd196, %fd44;
	mov.u64 	%rd288, %rd49;
	mov.f64 	%fd197, %fd44;
	@%p199 bra 	$L__BB1_58;
	setp.lt.f64 	%p200, %fd44, %fd196;
	mov.u64 	%rd288, %rd287;
	mov.f64 	%fd197, %fd196;
	@%p200 bra 	$L__BB1_58;
	setp.lt.s64 	%p201, %rd287, %rd49;
	min.s64 	%rd288, %rd287, %rd49;
	selp.f64 	%fd197, %fd196, %fd44, %p201;
$L__BB1_58:
	ld.shared.f64 	%fd47, [_ZN6thrust24THRUST_300001_SM_1000_NS8cuda_cub4core6detail5shmemE+72];
	ld.shared.u64 	%rd52, [_ZN6thrust24THRUST_300001_SM_1000_NS8cuda_cub4core6detail5shmemE+80];
	setp.lt.f64 	%p202, %fd197, %fd47;
	mov.u64 	%rd289, %rd52;
	mov.f64 	%fd198, %fd47;
	@%p202 bra 	$L__BB1_61;
	setp.lt.f64 	%p203, %fd47, %fd197;
	mov.u64 	%rd289, %rd288;
	mov.f64 	%fd198, %fd197;
	@%p203 bra 	$L__BB1_61;
	setp.lt.s64 	%p204, %rd288, %rd52;
	min.s64 	%rd289, %rd288, %rd52;
	selp.f64 	%fd198, %fd197, %fd47, %p204;
$L__BB1_61:
	ld.shared.f64 	%fd50, [_ZN6thrust24THRUST_300001_SM_1000_NS8cuda_cub4core6detail5shmemE+88];
	ld.shared.u64 	%rd55, [_ZN6thrust24THRUST_300001_SM_1000_NS8cuda_cub4core6detail5shmemE+96];
	setp.lt.f64 	%p205, %fd198, %fd50;
	mov.u64 	%rd290, %rd55;
	mov.f64 	%fd199, %fd50;
	@%p205 bra 	$L__BB1_64;
	setp.lt.f64 	%p206, %fd50, %fd198;
	mov.u64 	%rd290, %rd289;
	mov.f64 	%fd199, %fd198;
	@%p206 bra 	$L__BB1_64;
	setp.lt.s64 	%p207, %rd289, %rd55;
	min.s64 	%rd290, %rd289, %rd55;
	selp.f64 	%fd199, %fd198, %fd50, %p207;
$L__BB1_64:
	ld.shared.f64 	%fd53, [_ZN6thrust24THRUST_300001_SM_1000_NS8cuda_cub4core6detail5shmemE+104];
	ld.shared.u64 	%rd58, [_ZN6thrust24THRUST_300001_SM_1000_NS8cuda_cub4core6detail5shmemE+112];
	setp.lt.f64 	%p208, %fd199, %fd53;
	mov.u64 	%rd291, %rd58;
	mov.f64 	%fd200, %fd53;
	@%p208 bra 	$L__BB1_67;
	setp.lt.f64 	%p209, %fd53, %fd199;
	mov.u64 	%rd291, %rd290;
	mov.f64 	%fd200, %fd199;
	@%p209 bra 	$L__BB1_67;
	setp.lt.s64 	%p210, %rd290, %rd58;
	min.s64 	%rd291, %rd290, %rd58;
	selp.f64 	%fd200, %fd199, %fd53, %p210;
$L__BB1_67:
	ld.shared.f64 	%fd56, [_ZN6thrust24THRUST_300001_SM_1000_NS8cuda_cub4core6detail5shmemE+120];
	ld.shared.u64 	%rd61, [_ZN6thrust24THRUST_300001_SM_1000_NS8cuda_cub4core6detail5shmemE+128];
	setp.lt.f64 	%p211, %fd200, %fd56;
	mov.u64 	%rd332, %rd61;
	mov.f64 	%fd241, %fd56;
	@%p211 bra 	$L__BB1_208;
	setp.lt.f64 	%p212, %fd56, %fd200;
	mov.u64 	%rd332, %rd291;
	mov.f64 	%fd241, %fd200;
	@%p212 bra 	$L__BB1_208;
	setp.lt.s64 	%p213, %rd291, %rd61;
	min.s64 	%rd332, %rd291, %rd61;
	selp.f64 	%fd241, %fd200, %fd56, %p213;
	bra.uni 	$L__BB1_208;
$L__BB1_70:
	// begin inline asm
	mov.u32 %r197, %laneid;
	// end inline asm
	and.b32  	%r218, %r5, 992;
	add.s32 	%r219, %r218, 32;
	setp.gt.s32 	%p120, %r219, %r4;
	not.b32 	%r220, %r218;
	add.s32 	%r221, %r4, %r220;
	selp.b32 	%r216, %r221, 31, %p120;
	mov.b64 	%rd246, %fd188;
	mov.b64 	{%r199, %r204}, %rd246;
	mov.b32 	%r215, 1;
	mov.b32 	%r217, -1;
	// begin inline asm
	shfl.sync.down.b32 %r198, %r199, %r215, %r216, %r217;
	// end inline asm
	// begin inline asm
	shfl.sync.down.b32 %r203, %r204, %r215, %r216, %r217;
	// end inline asm
	mov.b64 	%rd247, {%r198, %r203};
	mov.b64 	%fd58, %rd247;
	mov.b64 	{%r209, %r214}, %rd279;
	// begin inline asm
	shfl.sync.down.b32 %r208, %r209, %r215, %r216, %r217;
	// end inline asm
	// begin inline asm
	shfl.sync.down.b32 %r213, %r214, %r215, %r216, %r217;
	// end inline asm
	mov.b64 	%rd63, {%r208, %r213};
	setp.ge.s32 	%p121, %r197, %r216;
	mov.f64 	%fd201, %fd188;
	mov.u64 	%rd292, %rd279;
	@%p121 bra 	$L__BB1_74;
	setp.lt.f64 	%p122, %fd188, %fd58;
	mov.f64 	%fd201, %fd58;
	mov.u64 	%rd292, %rd63;
	@%p122 bra 	$L__BB1_74;
	setp.gt.f64 	%p123, %fd188, %fd58;
	mov.f64 	%fd201, %fd188;
	mov.u64 	%rd292, %rd279;
	@%p123 bra 	$L__BB1_74;
	setp.lt.s64 	%p124, %rd279, %rd63;
	selp.f64 	%fd201, %fd188, %fd58, %p124;
	min.s64 	%rd292, %rd279, %rd63;
$L__BB1_74:
	mov.b64 	%rd248, %fd201;
	mov.b64 	{%r223, %r228}, %rd248;
	mov.b32 	%r239, 2;
	mov.b32 	%r241, -1;
	// begin inline asm
	shfl.sync.down.b32 %r222, %r223, %r239, %r216, %r241;
	// end inline asm
	// begin inline asm
	shfl.sync.down.b32 %r227, %r228, %r239, %r216, %r241;
	// end inline asm
	mov.b64 	%rd249, {%r222, %r227};
	mov.b64 	%fd61, %rd249;
	mov.b64 	{%r233, %r238}, %rd292;
	// begin inline asm
	shfl.sync.down.b32 %r232, %r233, %r239, %r216, %r241;
	// end inline asm
	// begin inline asm
	shfl.sync.down.b32 %r237, %r238, %r239, %r216, %r241;
	// end inline asm
	mov.b64 	%rd66, {%r232, %r237};
	add.s32 	%r242, %r197, 2;
	setp.gt.s32 	%p125, %r242, %r216;
	mov.f64 	%fd202, %fd201;
	mov.u64 	%rd293, %rd292;
	@%p125 bra 	$L__BB1_78;
	setp.lt.f64 	%p126, %fd201, %fd61;
	mov.f64 	%fd202, %fd61;
	mov.u64 	%rd293, %rd66;
	@%p126 bra 	$L__BB1_78;
	setp.gt.f64 	%p127, %fd201, %fd61;
	mov.f64 	%fd202, %fd201;
	mov.u64 	%rd293, %rd292;
	@%p127 bra 	$L__BB1_78;
	setp.lt.s64 	%p128, %rd292, %rd66;
	selp.f64 	%fd202, %fd201, %fd61, %p128;
	min.s64 	%rd293, %rd292, %rd66;
$L__BB1_78:
	mov.b64 	%rd250, %fd202;
	mov.b64 	{%r244, %r249}, %rd250;
	mov.b32 	%r260, 4;
	mov.b32 	%r262, -1;
	// begin inline asm
	shfl.sync.down.b32 %r243, %r244, %r260, %r216, %r262;
	// end inline asm
	// begin inline asm
	shfl.sync.down.b32 %r248, %r249, %r260, %r216, %r262;
	// end inline asm
	mov.b64 	%rd251, {%r243, %r248};
	mov.b64 	%fd64, %rd251;
	mov.b64 	{%r254, %r259}, %rd293;
	// begin inline asm
	shfl.sync.down.b32 %r253, %r254, %r260, %r216, %r262;
	// end inline asm
	// begin inline asm
	shfl.sync.down.b32 %r258, %r259, %r260, %r216, %r262;
	// end inline asm
	mov.b64 	%rd69, {%r253, %r258};
	add.s32 	%r263, %r197, 4;
	setp.gt.s32 	%p129, %r263, %r216;
	mov.f64 	%fd203, %fd202;
	mov.u64 	%rd294, %rd293;
	@%p129 bra 	$L__BB1_82;
	setp.lt.f64 	%p130, %fd202, %fd64;
	mov.f64 	%fd203, %fd64;
	mov.u64 	%rd294, %rd69;
	@%p130 bra 	$L__BB1_82;
	setp.gt.f64 	%p131, %fd202, %fd64;
	mov.f64 	%fd203, %fd202;
	mov.u64 	%rd294, %rd293;
	@%p131 bra 	$L__BB1_82;
	setp.lt.s64 	%p132, %rd293, %rd69;
	selp.f64 	%fd203, %fd202, %fd64, %p132;
	min.s64 	%rd294, %rd293, %rd69;
$L__BB1_82:
	mov.b64 	%rd252, %fd203;
	mov.b64 	{%r265, %r270}, %rd252;
	mov.b32 	%r281, 8;
	mov.b32 	%r283, -1;
	// begin inline asm
	shfl.sync.down.b32 %r264, %r265, %r281, %r216, %r283;
	// end inline asm
	// begin inline asm
	shfl.sync.down.b32 %r269, %r270, %r281, %r216, %r283;
	// end inline asm
	mov.b64 	%rd253, {%r264, %r269};
	mov.b64 	%fd67, %rd253;
	mov.b64 	{%r275, %r280}, %rd294;
	// begin inline asm
	shfl.sync.down.b32 %r274, %r275, %r281, %r216, %r283;
	// end inline asm
	// begin inline asm
	shfl.sync.down.b32 %r279, %r280, %r281, %r216, %r283;
	// end inline asm
	mov.b64 	%rd72, {%r274, %r279};
	add.s32 	%r284, %r197, 8;
	setp.gt.s32 	%p133, %r284, %r216;
	mov.f64 	%fd204, %fd203;
	mov.u64 	%rd295, %rd294;
	@%p133 bra 	$L__BB1_86;
	setp.lt.f64 	%p134, %fd203, %fd67;
	mov.f64 	%fd204, %fd67;
	mov.u64 	%rd295, %rd72;
	@%p134 bra 	$L__BB1_86;
	setp.gt.f64 	%p135, %fd203, %fd67;
	mov.f64 	%fd204, %fd203;
	mov.u64 	%rd295, %rd294;
	@%p135 bra 	$L__BB1_86;
	setp.lt.s64 	%p136, %rd294, %rd72;
	selp.f64 	%fd204, %fd203, %fd67, %p136;
	min.s64 	%rd295, %rd294, %rd72;
$L__BB1_86:
	mov.b64 	%rd254, %fd204;
	mov.b64 	{%r286, %r291}, %rd254;
	mov.b32 	%r302, 16;
	mov.b32 	%r304, -1;
	// begin inline asm
	shfl.sync.down.b32 %r285, %r286, %r302, %r216, %r304;
	// end inline asm
	// begin inline asm
	shfl.sync.down.b32 %r290, %r291, %r302, %r216, %r304;
	// end inline asm
	mov.b64 	%rd255, {%r285, %r290};
	mov.b64 	%fd70, %rd255;
	mov.b64 	{%r296, %r301}, %rd295;
	// begin inline asm
	shfl.sync.down.b32 %r295, %r296, %r302, %r216, %r304;
	// end inline asm
	// begin inline asm
	shfl.sync.down.b32 %r300, %r301, %r302, %r216, %r304;
	// end inline asm
	mov.b64 	%rd75, {%r295, %r300};
	add.s32 	%r305, %r197, 16;
	setp.gt.s32 	%p137, %r305, %r216;
	mov.f64 	%fd241, %fd204;
	mov.u64 	%rd332, %rd295;
	@%p137 bra 	$L__BB1_90;
	setp.lt.f64 	%p138, %fd204, %fd70;
	mov.f64 	%fd241, %fd70;
	mov.u64 	%rd332, %rd75;
	@%p138 bra 	$L__BB1_90;
	setp.gt.f64 	%p139, %fd204, %fd70;
	mov.f64 	%fd241, %fd204;
	mov.u64 	%rd332, %rd295;
	@%p139 bra 	$L__BB1_90;
	setp.lt.s64 	%p140, %rd295, %rd75;
	selp.f64 	%fd241, %fd204, %fd70, %p140;
	min.s64 	%rd332, %rd295, %rd75;
$L__BB1_90:
	setp.ne.s32 	%p141, %r197, 0;
	@%p141 bra 	$L__BB1_92;
	shr.u32 	%r306, %r5, 1;
	and.b32  	%r307, %r306, 496;
	mov.u32 	%r308, _ZN6thrust24THRUST_300001_SM_1000_NS8cuda_cub4core6detail5shmemE;
	add.s32 	%r309, %r308, %r307;
	st.shared.f64 	[%r309+8], %fd241;
	st.shared.u64 	[%r309+16], %rd332;
$L__BB1_92:
	bar.sync 	0;
	setp.ne.s32 	%p142, %r5, 0;
	@%p142 bra 	$L__BB1_208;
	setp.lt.s32 	%p143, %r4, 33;
	mov.f64 	%fd206, %fd241;
	mov.u64 	%rd297, %rd332;
	@%p143 bra 	$L__BB1_97;
	ld.shared.f64 	%fd73, [_ZN6thrust24THRUST_300001_SM_1000_NS8cuda_cub4core6detail5shmemE+24];
	ld.shared.u64 	%rd78, [_ZN6thrust24THRUST_300001_SM_1000_NS8cuda_cub4core6detail5shmemE+32];
	setp.lt.f64 	%p144, %fd241, %fd73;
	mov.f64 	%fd206, %fd73;
	mov.u64 	%rd297, %rd78;
	@%p144 bra 	$L__BB1_97;
	setp.lt.f64 	%p145, %fd73, %fd241;
	mov.f64 	%fd206, %fd241;
	mov.u64 	%rd297, %rd332;
	@%p145 bra 	$L__BB1_97;
	setp.lt.s64 	%p146, %rd332, %rd78;
	selp.f64 	%fd206, %fd241, %fd73, %p146;
	min.s64 	%rd297, %rd332, %rd78;
$L__BB1_97:
	setp.lt.s32 	%p147, %r4, 65;
	mov.f64 	%fd207, %fd206;
	mov.u64 	%rd298, %rd297;
	@%p147 bra 	$L__BB1_101;
	ld.shared.f64 	%fd76, [_ZN6thrust24THRUST_300001_SM_1000_NS8cuda_cub4core6detail5shmemE+40];
	ld.shared.u64 	%rd81, [_ZN6thrust24THRUST_300001_SM_1000_NS8cuda_cub4core6detail5shmemE+48];
	setp.lt.f64 	%p148, %fd206, %fd76;
	mov.f64 	%fd207, %fd76;
	mov.u64 	%rd298, %rd81;
	@%p148 bra 	$L__BB1_101;
	setp.lt.f64 	%p149, %fd76, %fd206;
	mov.f64 	%fd207, %fd206;
	mov.u64 	%rd298, %rd297;
	@%p149 bra 	$L__BB1_101;
	setp.lt.s64 	%p150, %rd297, %rd81;
	selp.f64 	%fd207, %fd206, %fd76, %p150;
	min.s64 	%rd298, %rd297, %rd81;
$L__BB1_101:
	setp.lt.s32 	%p151, %r4, 97;
	mov.f64 	%fd208, %fd207;
	mov.u64 	%rd299, %rd298;
	@%p151 bra 	$L__BB1_105;
	ld.shared.f64 	%fd79, [_ZN6thrust24THRUST_300001_SM_1000_NS8cuda_cub4core6detail5shmemE+56];
	ld.shared.u64 	%rd84, [_ZN6thrust24THRUST_300001_SM_1000_NS8cuda_cub4core6detail5shmemE+64];
	setp.lt.f64 	%p152, %fd207, %fd79;
	mov.f64 	%fd208, %fd79;
	mov.u64 	%rd299, %rd84;
	@%p152 bra 	$L__BB1_105;
	setp.lt.f64 	%p153, %fd79, %fd207;
	mov.f64 	%fd208, %fd207;
	mov.u64 	%rd299, %rd298;
	@%p153 bra 	$L__BB1_105;
	setp.lt.s64 	%p154, %rd298, %rd84;
	selp.f64 	%fd208, %fd207, %fd79, %p154;
	min.s64 	%rd299, %rd298, %rd84;
$L__BB1_105:
	setp.lt.s32 	%p155, %r4, 129;
	mov.f64 	%fd209, %fd208;
	mov.u64 	%rd300, %rd299;
	@%p155 bra 	$L__BB1_109;
	ld.shared.f64 	%fd82, [_ZN6thrust24THRUST_300001_SM_1000_NS8cuda_cub4core6detail5shmemE+72];
	ld.shared.u64 	%rd87, [_ZN6thrust24THRUST_300001_SM_1000_NS8cuda_cub4core6detail5shmemE+80];
	setp.lt.f64 	%p156, %fd208, %fd82;
	mov.f64 	%fd209, %fd82;
	mov.u64 	%rd300, %rd87;
	@%p156 bra 	$L__BB1_109;
	setp.lt.f64 	%p157, %fd82, %fd208;
	mov.f64 	%fd209, %fd208;
	mov.u64 	%rd300, %rd299;
	@%p157 bra 	$L__BB1_109;
	setp.lt.s64 	%p158, %rd299, %rd87;
	selp.f64 	%fd209, %fd208, %fd82, %p158;
	min.s64 	%rd300, %rd299, %rd87;
$L__BB1_109:
	setp.lt.s32 	%p159, %r4, 161;
	mov.f64 	%fd210, %fd209;
	mov.u64 	%rd301, %rd300;
	@%p159 bra 	$L__BB1_113;
	ld.shared.f64 	%fd85, [_ZN6thrust24THRUST_300001_SM_1000_NS8cuda_cub4core6detail5shmemE+88];
	ld.shared.u64 	%rd90, [_ZN6thrust24THRUST_300001_SM_1000_NS8cuda_cub4core6detail5shmemE+96];
	setp.lt.f64 	%p160, %fd209, %fd85;
	mov.f64 	%fd210, %fd85;
	mov.u64 	%rd301, %rd90;
	@%p160 bra 	$L__BB1_113;
	setp.lt.f64 	%p161, %fd85, %fd209;
	mov.f64 	%fd210, %fd209;
	mov.u64 	%rd301, %rd300;
	@%p161 bra 	$L__BB1_113;
	setp.lt.s64 	%p162, %rd300, %rd90;
	selp.f64 	%fd210, %fd209, %fd85, %p162;
	min.s64 	%rd301, %rd300, %rd90;
$L__BB1_113:
	setp.lt.s32 	%p163, %r4, 193;
	mov.f64 	%fd211, %fd210;
	mov.u64 	%rd302, %rd301;
	@%p163 bra 	$L__BB1_117;
	ld.shared.f64 	%fd88, [_ZN6thrust24THRUST_300001_SM_1000_NS8cuda_cub4core6detail5shmemE+104];
	ld.shared.u64 	%rd93, [_ZN6thrust24THRUST_300001_SM_1000_NS8cuda_cub4core6detail5shmemE+112];
	setp.lt.f64 	%p164, %fd210, %fd88;
	mov.f64 	%fd211, %fd88;
	mov.u64 	%rd302, %rd93;
	@%p164 bra 	$L__BB1_117;
	setp.lt.f64 	%p165, %fd88, %fd210;
	mov.f64 	%fd211, %fd210;
	mov.u64 	%rd302, %rd301;
	@%p165 bra 	$L__BB1_117;
	setp.lt.s64 	%p166, %rd301, %rd93;
	selp.f64 	%fd211, %fd210, %fd88, %p166;
	min.s64 	%rd302, %rd301, %rd93;
$L__BB1_117:
	setp.lt.s32 	%p167, %r4, 225;
	mov.u64 	%rd332, %rd302;
	mov.f64 	%fd241, %fd211;
	@%p167 bra 	$L__BB1_208;
	ld.shared.f64 	%fd91, [_ZN6thrust24THRUST_300001_SM_1000_NS8cuda_cub4core6detail5shmemE+120];
	ld.shared.u64 	%rd96, [_ZN6thrust24THRUST_300001_SM_1000_NS8cuda_cub4core6detail5shmemE+128];
	setp.lt.f64 	%p168, %fd211, %fd91;
	mov.u64 	%rd332, %rd96;
	mov.f64 	%fd241, %fd91;
	@%p168 bra 	$L__BB1_208;
	setp.lt.f64 	%p169, %fd91, %fd211;
	mov.u64 	%rd332, %rd302;
	mov.f64 	%fd241, %fd211;
	@%p169 bra 	$L__BB1_208;
	setp.lt.s64 	%p170, %rd302, %rd96;
	selp.f64 	%fd241, %fd211, %fd91, %p170;
	min.s64 	%rd332, %rd302, %rd96;
	bra.uni 	$L__BB1_208;
$L__BB1_121:
	mov.u32 	%r35, %tid.x;
	cvt.s64.s32 	%rd185, %r2;
	add.s64 	%rd98, %rd182, %rd185;
	cvt.u64.u32 	%rd186, %r35;
	add.s64 	%rd187, %rd186, %rd185;
	cvta.to.global.u64 	%rd188, %rd181;
	shl.b64 	%rd189, %rd187, 3;
	add.s64 	%rd190, %rd188, %rd189;
	ld.global.f64 	%fd170, [%rd190];
	add.s32 	%r69, %r35, 256;
	cvt.u64.u32 	%rd191, %r69;
	ld.global.f64 	%fd171, [%rd190+2048];
	add.s32 	%r70, %r35, 512;
	cvt.u64.u32 	%rd192, %r70;
	ld.global.f64 	%fd172, [%rd190+4096];
	add.s32 	%r71, %r35, 768;
	cvt.u64.u32 	%rd193, %r71;
	ld.global.f64 	%fd173, [%rd190+6144];
	or.b32  	%r72, %r35, 1024;
	cvt.u64.u32 	%rd99, %r72;
	add.s64 	%rd320, %rd98, %rd99;
	ld.global.f64 	%fd229, [%rd190+8192];
	setp.geu.f64 	%p2, %fd170, %fd171;
	selp.f64 	%fd174, %fd170, %fd171, %p2;
	selp.b64 	%rd194, %rd186, %rd191, %p2;
	setp.geu.f64 	%p3, %fd174, %fd172;
	selp.f64 	%fd175, %fd174, %fd172, %p3;
	selp.b64 	%rd195, %rd194, %rd192, %p3;
	setp.geu.f64 	%p4, %fd175, %fd173;
	selp.f64 	%fd94, %fd175, %fd173, %p4;
	selp.b64 	%rd101, %rd195, %rd193, %p4;
	setp.lt.f64 	%p5, %fd94, %fd229;
	@%p5 bra 	$L__BB1_123;
	setp.lt.f64 	%p6, %fd229, %fd94;
	setp.lt.u64 	%p7, %rd101, %rd99;
	or.pred  	%p8, %p6, %p7;
	selp.f64 	%fd229, %fd94, %fd229, %p8;
	add.s64 	%rd196, %rd98, %rd101;
	selp.b64 	%rd320, %rd196, %rd320, %p8;
$L__BB1_123:
	setp.le.s32 	%p9, %r66, %r3;
	@%p9 bra 	$L__BB1_164;
	setp.ne.s32 	%p10, %r35, 0;
	@%p10 bra 	$L__BB1_126;
	atom.global.add.u32 	%r73, [%rd1+4], 1280;
	add.s32 	%r74, %r73, %r3;
	st.shared.u32 	[_ZN6thrust24THRUST_300001_SM_1000_NS8cuda_cub4core6detail5shmemE+152], %r74;
$L__BB1_126:
	bar.sync 	0;
	ld.shared.u32 	%r427, [_ZN6thrust24THRUST_300001_SM_1000_NS8cuda_cub4core6detail5shmemE+152];
	add.s32 	%r75, %r427, 1280;
	setp.gt.s32 	%p11, %r75, %r66;
	@%p11 bra 	$L__BB1_141;
	mov.f64 	%fd213, %fd229;
$L__BB1_128:
	cvt.s64.s32 	%rd197, %r427;
	add.s64 	%rd198, %rd186, %rd197;
	cvta.to.global.u64 	%rd199, %rd181;
	shl.b64 	%rd200, %rd198, 3;
	add.s64 	%rd201, %rd199, %rd200;
	add.s64 	%rd106, %rd198, %rd182;
	ld.global.f64 	%fd214, [%rd201];
	ld.global.f64 	%fd215, [%rd201+2048];
	ld.global.f64 	%fd216, [%rd201+4096];
	ld.global.f64 	%fd217, [%rd201+6144];
	ld.global.f64 	%fd229, [%rd201+8192];
	setp.lt.f64 	%p12, %fd213, %fd214;
	mov.u64 	%rd305, %rd106;
	@%p12 bra 	$L__BB1_130;
	setp.lt.f64 	%p13, %fd214, %fd213;
	setp.lt.s64 	%p14, %rd320, %rd106;
	or.pred  	%p15, %p13, %p14;
	selp.f64 	%fd214, %fd213, %fd214, %p15;
	selp.b64 	%rd305, %rd320, %rd106, %p15;
$L__BB1_130:
	add.s64 	%rd306, %rd106, 256;
	setp.lt.f64 	%p16, %fd214, %fd215;
	@%p16 bra 	$L__BB1_132;
	setp.lt.f64 	%p17, %fd215, %fd214;
	setp.lt.s64 	%p18, %rd305, %rd306;
	or.pred  	%p19, %p17, %p18;
	selp.f64 	%fd215, %fd214, %fd215, %p19;
	selp.b64 	%rd306, %rd305, %rd306, %p19;
$L__BB1_132:
	add.s64 	%rd207, %rd198, %rd182;
	add.s64 	%rd307, %rd207, 512;
	setp.lt.f64 	%p20, %fd215, %fd216;
	@%p20 bra 	$L__BB1_134;
	setp.lt.f64 	%p21, %fd216, %fd215;
	setp.lt.s64 	%p22, %rd306, %rd307;
	or.pred  	%p23, %p21, %p22;
	selp.f64 	%fd216, %fd215, %fd216, %p23;
	selp.b64 	%rd307, %rd306, %rd307, %p23;
$L__BB1_134:
	cvt.s64.s32 	%rd208, %r427;
	add.s64 	%rd209, %rd186, %rd208;
	add.s64 	%rd210, %rd209, %rd182;
	add.s64 	%rd308, %rd210, 768;
	setp.lt.f64 	%p24, %fd216, %fd217;
	@%p24 bra 	$L__BB1_136;
	setp.lt.f64 	%p25, %fd217, %fd216;
	setp.lt.s64 	%p26, %rd307, %rd308;
	or.pred  	%p27, %p25, %p26;
	selp.f64 	%fd217, %fd216, %fd217, %p27;
	selp.b64 	%rd308, %rd307, %rd308, %p27;
$L__BB1_136:
	add.s64 	%rd320, %rd210, 1024;
	setp.lt.f64 	%p28, %fd217, %fd229;
	@%p28 bra 	$L__BB1_138;
	setp.lt.f64 	%p29, %fd229, %fd217;
	setp.lt.s64 	%p30, %rd308, %rd320;
	or.pred  	%p31, %p29, %p30;
	selp.f64 	%fd229, %fd217, %fd229, %p31;
	selp.b64 	%rd320, %rd308, %rd320, %p31;
$L__BB1_138:
	setp.ne.s32 	%p32, %r35, 0;
	bar.sync 	0;
	@%p32 bra 	$L__BB1_140;
	atom.global.add.u32 	%r76, [%rd1+4], 1280;
	add.s32 	%r77, %r76, %r3;
	st.shared.u32 	[_ZN6thrust24THRUST_300001_SM_1000_NS8cuda_cub4core6detail5shmemE+152], %r77;
$L__BB1_140:
	bar.sync 	0;
	ld.shared.u32 	%r427, [_ZN6thrust24THRUST_300001_SM_1000_NS8cuda_cub4core6detail5shmemE+152];
	add.s32 	%r78, %r427, 1280;
	setp.le.s32 	%p33, %r78, %r66;
	mov.f64 	%fd213, %fd229;
	@%p33 bra 	$L__BB1_128;
$L__BB1_141:
	setp.le.s32 	%p34, %r66, %r427;
	@%p34 bra 	$L__BB1_164;
	sub.s32 	%r40, %r66, %r427;
	setp.ge.s32 	%p35, %r35, %r40;
	@%p35 bra 	$L__BB1_164;
	cvta.to.global.u64 	%rd122, %rd181;
	not.b32 	%r79, %r35;
	add.s32 	%r80, %r66, %r79;
	sub.s32 	%r41, %r80, %r427;
	and.b32  	%r81, %r41, 768;
	setp.eq.s32 	%p36, %r81, 768;
	mov.u32 	%r431, %r35;
	@%p36 bra 	$L__BB1_149;
	add.s32 	%r429, %r35, %r427;
	shr.u32 	%r82, %r41, 8;
	add.s32 	%r83, %r82, 1;
	and.b32  	%r84, %r83, 3;
	neg.s32 	%r428, %r84;
	mov.u32 	%r431, %r35;
$L__BB1_145:
	.pragma "nounroll";
	mov.u64 	%rd123, %rd320;
	mov.f64 	%fd114, %fd229;
	cvt.s64.s32 	%rd215, %r429;
	add.s64 	%rd124, %rd182, %rd215;
	mul.wide.s32 	%rd216, %r429, 8;
	add.s64 	%rd217, %rd122, %rd216;
	ld.global.f64 	%fd115, [%rd217];
	setp.lt.f64 	%p37, %fd114, %fd115;
	mov.f64 	%fd229, %fd115;
	mov.u64 	%rd320, %rd124;
	@%p37 bra 	$L__BB1_148;
	setp.lt.f64 	%p38, %fd115, %fd114;
	mov.f64 	%fd229, %fd114;
	mov.u64 	%rd320, %rd123;
	@%p38 bra 	$L__BB1_148;
	setp.lt.s64 	%p39, %rd123, %rd124;
	selp.f64 	%fd229, %fd114, %fd115, %p39;
	min.s64 	%rd320, %rd123, %rd124;
$L__BB1_148:
	add.s32 	%r431, %r431, 256;
	add.s32 	%r429, %r429, 256;
	add.s32 	%r428, %r428, 1;
	setp.ne.s32 	%p40, %r428, 0;
	@%p40 bra 	$L__BB1_145;
$L__BB1_149:
	setp.lt.u32 	%p41, %r41, 768;
	@%p41 bra 	$L__BB1_164;
	add.s32 	%r432, %r431, %r427;
	add.s32 	%r435, %r432, 256;
	add.s32 	%r434, %r432, 512;
	add.s32 	%r433, %r432, 768;
	add.s64 	%rd129, %rd122, 4096;
$L__BB1_151:
	cvt.s64.s32 	%rd218, %r435;
	add.s64 	%rd131, %rd182, %rd218;
	cvt.s64.s32 	%rd219, %r434;
	add.s64 	%rd132, %rd182, %rd219;
	cvt.s64.s32 	%rd220, %r433;
	add.s64 	%rd133, %rd182, %rd220;
	cvt.s64.s32 	%rd221, %r432;
	mul.wide.s32 	%rd222, %r432, 8;
	add.s64 	%rd134, %rd129, %rd222;
	add.s64 	%rd135, %rd182, %rd221;
	ld.global.f64 	%fd121, [%rd134+-4096];
	setp.lt.f64 	%p42, %fd229, %fd121;
	mov.f64 	%fd225, %fd121;
	mov.u64 	%rd316, %rd135;
	@%p42 bra 	$L__BB1_154;
	setp.lt.f64 	%p43, %fd121, %fd229;
	mov.f64 	%fd225, %fd229;
	mov.u64 	%rd316, %rd320;
	@%p43 bra 	$L__BB1_154;
	setp.lt.s64 	%p44, %rd320, %rd135;
	selp.f64 	%fd225, %fd229, %fd121, %p44;
	min.s64 	%rd316, %rd320, %rd135;
$L__BB1_154:
	ld.global.f64 	%fd124, [%rd134+-2048];
	setp.lt.f64 	%p45, %fd225, %fd124;
	mov.f64 	%fd226, %fd124;
	mov.u64 	%rd317, %rd131;
	@%p45 bra 	$L__BB1_157;
	setp.lt.f64 	%p46, %fd124, %fd225;
	mov.f64 	%fd226, %fd225;
	mov.u64 	%rd317, %rd316;
	@%p46 bra 	$L__BB1_157;
	setp.lt.s64 	%p47, %rd316, %rd131;
	selp.f64 	%fd226, %fd225, %fd124, %p47;
	min.s64 	%rd317, %rd316, %rd131;
$L__BB1_157:
	ld.global.f64 	%fd127, [%rd134];
	setp.lt.f64 	%p48, %fd226, %fd127;
	mov.f64 	%fd227, %fd127;
	mov.u64 	%rd318, %rd132;
	@%p48 bra 	$L__BB1_160;
	setp.lt.f64 	%p49, %fd127, %fd226;
	mov.f64 	%fd227, %fd226;
	mov.u64 	%rd318, %rd317;
	@%p49 bra 	$L__BB1_160;
	setp.lt.s64 	%p50, %rd317, %rd132;
	selp.f64 	%fd227, %fd226, %fd127, %p50;
	min.s64 	%rd318, %rd317, %rd132;
$L__BB1_160:
	ld.global.f64 	%fd130, [%rd134+2048];
	setp.lt.f64 	%p51, %fd227, %fd130;
	mov.f64 	%fd229, %fd130;
	mov.u64 	%rd320, %rd133;
	@%p51 bra 	$L__BB1_163;
	setp.lt.f64 	%p52, %fd130, %fd227;
	mov.f64 	%fd229, %fd227;
	mov.u64 	%rd320, %rd318;
	@%p52 bra 	$L__BB1_163;
	setp.lt.s64 	%p53, %rd318, %rd133;
	selp.f64 	%fd229, %fd227, %fd130, %p53;
	min.s64 	%rd320, %rd318, %rd133;
$L__BB1_163:
	add.s32 	%r431, %r431, 1024;
	add.s32 	%r435, %r435, 1024;
	add.s32 	%r434, %r434, 1024;
	add.s32 	%r433, %r433, 1024;
	add.s32 	%r432, %r432, 1024;
	setp.lt.s32 	%p54, %r431, %r40;
	@%p54 bra 	$L__BB1_151;
$L__BB1_164:
	// begin inline asm
	mov.u32 %r85, %laneid;
	// end inline asm
	mov.b64 	%rd223, %fd229;
	mov.b64 	{%r87, %r92}, %rd223;
	mov.b32 	%r103, 1;
	mov.b32 	%r104, 31;
	mov.b32 	%r105, -1;
	// begin inline asm
	shfl.sync.down.b32 %r86, %r87, %r103, %r104, %r105;
	// end inline asm
	// begin inline asm
	shfl.sync.down.b32 %r91, %r92, %r103, %r104, %r105;
	// end inline asm
	mov.b64 	%rd224, {%r86, %r91};
	mov.b64 	%fd134, %rd224;
	mov.b64 	{%r97, %r102}, %rd320;
	// begin inline asm
	shfl.sync.down.b32 %r96, %r97, %r103, %r104, %r105;
	// end inline asm
	// begin inline asm
	shfl.sync.down.b32 %r101, %r102, %r103, %r104, %r105;
	// end inline asm
	mov.b64 	%rd145, {%r96, %r101};
	setp.gt.s32 	%p55, %r85, 30;
	mov.f64 	%fd230, %fd229;
	mov.u64 	%rd321, %rd320;
	@%p55 bra 	$L__BB1_168;
	setp.lt.f64 	%p56, %fd229, %fd134;
	mov.f64 	%fd230, %fd134;
	mov.u64 	%rd321, %rd145;
	@%p56 bra 	$L__BB1_168;
	setp.gt.f64 	%p57, %fd229, %fd134;
	mov.f64 	%fd230, %fd229;
	mov.u64 	%rd321, %rd320;
	@%p57 bra 	$L__BB1_168;
	setp.lt.s64 	%p58, %rd320, %rd145;
	selp.f64 	%fd230, %fd229, %fd134, %p58;
	min.s64 	%rd321, %rd320, %rd145;
$L__BB1_168:
	mov.b64 	%rd225, %fd230;
	mov.b64 	{%r107, %r112}, %rd225;
	mov.b32 	%r123, 2;
	mov.b32 	%r124, 31;
	mov.b32 	%r125, -1;
	// begin inline asm
	shfl.sync.down.b32 %r106, %r107, %r123, %r124, %r125;
	// end inline asm
	// begin inline asm
	shfl.sync.down.b32 %r111, %r112, %r123, %r124, %r125;
	// end inline asm
	mov.b64 	%rd226, {%r106, %r111};
	mov.b64 	%fd137, %rd226;
	mov.b64 	{%r117, %r122}, %rd321;
	// begin inline asm
	shfl.sync.down.b32 %r116, %r117, %r123, %r124, %r125;
	// end inline asm
	// begin inline asm
	shfl.sync.down.b32 %r121, %r122, %r123, %r124, %r125;
	// end inline asm
	mov.b64 	%rd148, {%r116, %r121};
	setp.gt.s32 	%p59, %r85, 29;
	mov.f64 	%fd231, %fd230;
	mov.u64 	%rd322, %rd321;
	@%p59 bra 	$L__BB1_172;
	setp.lt.f64 	%p60, %fd230, %fd137;
	mov.f64 	%fd231, %fd137;
	mov.u64 	%rd322, %rd148;
	@%p60 bra 	$L__BB1_172;
	setp.gt.f64 	%p61, %fd230, %fd137;
	mov.f64 	%fd231, %fd230;
	mov.u64 	%rd322, %rd321;
	@%p61 bra 	$L__BB1_172;
	setp.lt.s64 	%p62, %rd321, %rd148;
	selp.f64 	%fd231, %fd230, %fd137, %p62;
	min.s64 	%rd322, %rd321, %rd148;
$L__BB1_172:
	mov.b64 	%rd227, %fd231;
	mov.b64 	{%r127, %r132}, %rd227;
	mov.b32 	%r143, 4;
	mov.b32 	%r144, 31;
	mov.b32 	%r145, -1;
	// begin inline asm
	shfl.sync.down.b32 %r126, %r127, %r143, %r144, %r145;
	// end inline asm
	// begin inline asm
	shfl.sync.down.b32 %r131, %r132, %r143, %r144, %r145;
	// end inline asm
	mov.b64 	%rd228, {%r126, %r131};
	mov.b64 	%fd140, %rd228;
	mov.b64 	{%r137, %r142}, %rd322;
	// begin inline asm
	shfl.sync.down.b32 %r136, %r137, %r143, %r144, %r145;
	// end inline asm
	// begin inline asm
	shfl.sync.down.b32 %r141, %r142, %r143, %r144, %r145;
	// end inline asm
	mov.b64 	%rd151, {%r136, %r141};
	setp.gt.s32 	%p63, %r85, 27;
	mov.f64 	%fd232, %fd231;
	mov.u64 	%rd323, %rd322;
	@%p63 bra 	$L__BB1_176;
	setp.lt.f64 	%p64, %fd231, %fd140;
	mov.f64 	%fd232, %fd140;
	mov.u64 	%rd323, %rd151;
	@%p64 bra 	$L__BB1_176;
	setp.gt.f64 	%p65, %fd231, %fd140;
	mov.f64 	%fd232, %fd231;
	mov.u64 	%rd323, %rd322;
	@%p65 bra 	$L__BB1_176;
	setp.lt.s64 	%p66, %rd322, %rd151;
	selp.f64 	%fd232, %fd231, %fd140, %p66;
	min.s64 	%rd323, %rd322, %rd151;
$L__BB1_176:
	mov.b64 	%rd229, %fd232;
	mov.b64 	{%r147, %r152}, %rd229;
	mov.b32 	%r163, 8;
	mov.b32 	%r164, 31;
	mov.b32 	%r165, -1;
	// begin inline asm
	shfl.sync.down.b32 %r146, %r147, %r163, %r164, %r165;
	// end inline asm
	// begin inline asm
	shfl.sync.down.b32 %r151, %r152, %r163, %r164, %r165;
	// end inline asm
	mov.b64 	%rd230, {%r146, %r151};
	mov.b64 	%fd143, %rd230;
	mov.b64 	{%r157, %r162}, %rd323;
	// begin inline asm
	shfl.sync.down.b32 %r156, %r157, %r163, %r164, %r165;
	// end inline asm
	// begin inline asm
	shfl.sync.down.b32 %r161, %r162, %r163, %r164, %r165;
	// end inline asm
	mov.b64 	%rd154, {%r156, %r161};
	setp.gt.s32 	%p67, %r85, 23;
	mov.f64 	%fd233, %fd232;
	mov.u64 	%rd324, %rd323;
	@%p67 bra 	$L__BB1_180;
	setp.lt.f64 	%p68, %fd232, %fd143;
	mov.f64 	%fd233, %fd143;
	mov.u64 	%rd324, %rd154;
	@%p68 bra 	$L__BB1_180;
	setp.gt.f64 	%p69, %fd232, %fd143;
	mov.f64 	%fd233, %fd232;
	mov.u64 	%rd324, %rd323;
	@%p69 bra 	$L__BB1_180;
	setp.lt.s64 	%p70, %rd323, %rd154;
	selp.f64 	%fd233, %fd232, %fd143, %p70;
	min.s64 	%rd324, %rd323, %rd154;
$L__BB1_180:
	mov.b64 	%rd231, %fd233;
	mov.b64 	{%r167, %r172}, %rd231;
	mov.b32 	%r183, 16;
	mov.b32 	%r184, 31;
	mov.b32 	%r185, -1;
	// begin inline asm
	shfl.sync.down.b32 %r166, %r167, %r183, %r184, %r185;
	// end inline asm
	// begin inline asm
	shfl.sync.down.b32 %r171, %r172, %r183, %r184, %r185;
	// end inline asm
	mov.b64 	%rd232, {%r166, %r171};
	mov.b64 	%fd146, %rd232;
	mov.b64 	{%r177, %r182}, %rd324;
	// begin inline asm
	shfl.sync.down.b32 %r176, %r177, %r183, %r184, %r185;
	// end inline asm
	// begin inline asm
	shfl.sync.down.b32 %r181, %r182, %r183, %r184, %r185;
	// end inline asm
	mov.b64 	%rd157, {%r176, %r181};
	setp.gt.s32 	%p71, %r85, 15;
	mov.f64 	%fd241, %fd233;
	mov.u64 	%rd332, %rd324;
	@%p71 bra 	$L__BB1_184;
	setp.lt.f64 	%p72, %fd233, %fd146;
	mov.f64 	%fd241, %fd146;
	mov.u64 	%rd332, %rd157;
	@%p72 bra 	$L__BB1_184;
	setp.gt.f64 	%p73, %fd233, %fd146;
	mov.f64 	%fd241, %fd233;
	mov.u64 	%rd332, %rd324;
	@%p73 bra 	$L__BB1_184;
	setp.lt.s64 	%p74, %rd324, %rd157;
	selp.f64 	%fd241, %fd233, %fd146, %p74;
	min.s64 	%rd332, %rd324, %rd157;
$L__BB1_184:
	setp.ne.s32 	%p75, %r85, 0;
	@%p75 bra 	$L__BB1_186;
	shr.u32 	%r186, %r35, 1;
	and.b32  	%r187, %r186, 496;
	mov.u32 	%r188, _ZN6thrust24THRUST_300001_SM_1000_NS8cuda_cub4core6detail5shmemE;
	add.s32 	%r189, %r188, %r187;
	st.shared.f64 	[%r189+8], %fd241;
	st.shared.u64 	[%r189+16], %rd332;
$L__BB1_186:
	bar.sync 	0;
	setp.ne.s32 	%p76, %r35, 0;
	@%p76 bra 	$L__BB1_208;
	ld.shared.f64 	%fd149, [_ZN6thrust24THRUST_300001_SM_1000_NS8cuda_cub4core6detail5shmemE+24];
	ld.shared.u64 	%rd160, [_ZN6thrust24THRUST_300001_SM_1000_NS8cuda_cub4core6detail5shmemE+32];
	setp.lt.f64 	%p77, %fd241, %fd149;
	mov.f64 	%fd235, %fd149;
	mov.u64 	%rd326, %rd160;
	@%p77 bra 	$L__BB1_190;
	setp.lt.f64 	%p78, %fd149, %fd241;
	mov.f64 	%fd235, %fd241;
	mov.u64 	%rd326, %rd332;
	@%p78 bra 	$L__BB1_190;
	setp.lt.s64 	%p79, %rd332, %rd160;
	selp.f64 	%fd235, %fd241, %fd149, %p79;
	min.s64 	%rd326, %rd332, %rd160;
$L__BB1_190:
	ld.shared.f64 	%fd152, [_ZN6thrust24THRUST_300001_SM_1000_NS8cuda_cub4core6detail5shmemE+40];
	ld.shared.u64 	%rd163, [_ZN6thrust24THRUST_300001_SM_1000_NS8cuda_cub4core6detail5shmemE+48];
	setp.lt.f64 	%p80, %fd235, %fd152;
	mov.f64 	%fd236, %fd152;
	mov.u64 	%rd327, %rd163;
	@%p80 bra 	$L__BB1_193;
	setp.lt.f64 	%p81, %fd152, %fd235;
	mov.f64 	%fd236, %fd235;
	mov.u64 	%rd327, %rd326;
	@%p81 bra 	$L__BB1_193;
	setp.lt.s64 	%p82, %rd326, %rd163;
	selp.f64 	%fd236, %fd235, %fd152, %p82;
	min.s64 	%rd327, %rd326, %rd163;
$L__BB1_193:
	ld.shared.f64 	%fd155, [_ZN6thrust24THRUST_300001_SM_1000_NS8cuda_cub4core6detail5shmemE+56];
	ld.shared.u64 	%rd166, [_ZN6thrust24THRUST_300001_SM_1000_NS8cuda_cub4core6detail5shmemE+64];
	setp.lt.f64 	%p83, %fd236, %fd155;
	mov.f64 	%fd237, %fd155;
	mov.u64 	%rd328, %rd166;
	@%p83 bra 	$L__BB1_196;
	setp.lt.f64 	%p84, %fd155, %fd236;
	mov.f64 	%fd237, %fd236;
	mov.u64 	%rd328, %rd327;
	@%p84 bra 	$L__BB1_196;
	setp.lt.s64 	%p85, %rd327, %rd166;
	selp.f64 	%fd237, %fd236, %fd155, %p85;
	min.s64 	%rd328, %rd327, %rd166;
$L__BB1_196:
	ld.shared.f64 	%fd158, [_ZN6thrust24THRUST_300001_SM_1000_NS8cuda_cub4core6detail5shmemE+72];
	ld.shared.u64 	%rd169, [_ZN6thrust24THRUST_300001_SM_1000_NS8cuda_cub4core6detail5shmemE+80];
	setp.lt.f64 	%p86, %fd237, %fd158;
	mov.f64 	%fd238, %fd158;
	mov.u64 	%rd329, %rd169;
	@%p86 bra 	$L__BB1_199;
	setp.lt.f64 	%p87, %fd158, %fd237;
	mov.f64 	%fd238, %fd237;
	mov.u64 	%rd329, %rd328;
	@%p87 bra 	$L__BB1_199;
	setp.lt.s64 	%p88, %rd328, %rd169;
	selp.f64 	%fd238, %fd237, %fd158, %p88;
	min.s64 	%rd329, %rd328, %rd169;
$L__BB1_199:
	ld.shared.f64 	%fd161, [_ZN6thrust24THRUST_300001_SM_1000_NS8cuda_cub4core6detail5shmemE+88];
	ld.shared.u64 	%rd172, [_ZN6thrust24THRUST_300001_SM_1000_NS8cuda_cub4core6detail5shmemE+96];
	setp.lt.f64 	%p89, %fd238, %fd161;
	mov.f64 	%fd239, %fd161;
	mov.u64 	%rd330, %rd172;
	@%p89 bra 	$L__BB1_202;
	setp.lt.f64 	%p90, %fd161, %fd238;
	mov.f64 	%fd239, %fd238;
	mov.u64 	%rd330, %rd329;
	@%p90 bra 	$L__BB1_202;
	setp.lt.s64 	%p91, %rd329, %rd172;
	selp.f64 	%fd239, %fd238, %fd161, %p91;
	min.s64 	%rd330, %rd329, %rd172;
$L__BB1_202:
	ld.shared.f64 	%fd164, [_ZN6thrust24THRUST_300001_SM_1000_NS8cuda_cub4core6detail5shmemE+104];
	ld.shared.u64 	%rd175, [_ZN6thrust24THRUST_300001_SM_1000_NS8cuda_cub4core6detail5shmemE+112];
	setp.lt.f64 	%p92, %fd239, %fd164;
	mov.f64 	%fd240, %fd164;
	mov.u64 	%rd331, %rd175;
	@%p92 bra 	$L__BB1_205;
	setp.lt.f64 	%p93, %fd164, %fd239;
	mov.f64 	%fd240, %fd239;
	mov.u64 	%rd331, %rd330;
	@%p93 bra 	$L__BB1_205;
	setp.lt.s64 	%p94, %rd330, %rd175;
	selp.f64 	%fd240, %fd239, %fd164, %p94;
	min.s64 	%rd331, %rd330, %rd175;
$L__BB1_205:
	ld.shared.f64 	%fd167, [_ZN6thrust24THRUST_300001_SM_1000_NS8cuda_cub4core6detail5shmemE+120];
	ld.shared.u64 	%rd178, [_ZN6thrust24THRUST_300001_SM_1000_NS8cuda_cub4core6detail5shmemE+128];
	setp.lt.f64 	%p95, %fd240, %fd167;
	mov.u64 	%rd332, %rd178;
	mov.f64 	%fd241, %fd167;
	@%p95 bra 	$L__BB1_208;
	setp.lt.f64 	%p96, %fd167, %fd240;
	mov.u64 	%rd332, %rd331;
	mov.f64 	%fd241, %fd240;
	@%p96 bra 	$L__BB1_208;
	setp.lt.s64 	%p97, %rd331, %rd178;
	selp.f64 	%fd241, %fd240, %fd167, %p97;
	min.s64 	%rd332, %rd331, %rd178;
$L__BB1_208:
	mov.u32 	%r415, %tid.x;
	setp.ne.s32 	%p214, %r415, 0;
	@%p214 bra 	$L__BB1_210;
	ld.param.u64 	%rd269, [_ZN6thrust24THRUST_300001_SM_1000_NS8cuda_cub4core6detail13_kernel_agentINS1_8__reduce11ReduceAgentINS0_12zip_iteratorIN4cuda3std3__45tupleIJNS0_6detail15normal_iteratorINS0_10device_ptrIdEEEENS0_17counting_iteratorIlNS0_11use_defaultESI_SI_EEEEEEEPNSB_IJdlEEESM_iNS1_9__extrema9arg_max_fIdlNSA_4lessIdEEEEEEJSL_SN_iN3cub18CUB_300001_SM_100013GridEvenShareIiEENSV_9GridQueueIjEESS_EEEvDpT0__param_1];
	cvta.to.global.u64 	%rd266, %rd269;
	mul.wide.u32 	%rd267, %r1, 16;
	add.s64 	%rd268, %rd266, %rd267;
	st.global.f64 	[%rd268], %fd241;
	st.global.u64 	[%rd268+8], %rd332;
$L__BB1_210:
	ret;

}
	// .globl	_ZN6thrust24THRUST_300001_SM_1000_NS8cuda_cub4core6detail13_kernel_agentINS1_8__reduce10DrainAgentIiEEJN3cub18CUB_300001_SM_10009GridQueueIjEEiEEEvDpT0_
.visible .entry _ZN6thrust24THRUST_300001_SM_1000_NS8cuda_cub4core6detail13_kernel_agentINS1_8__reduce10DrainAgentIiEEJN3cub18CUB_300001_SM_10009GridQueueIjEEiEEEvDpT0_(
	.param .align 8 .b8 _ZN6thrust24THRUST_300001_SM_1000_NS8cuda_cub4core6detail13_kernel_agentINS1_8__reduce10DrainAgentIiEEJN3cub18CUB_300001_SM_10009GridQueueIjEEiEEEvDpT0__param_0[8],
	.param .u32 _ZN6thrust24THRUST_300001_SM_1000_NS8cuda_cub4core6detail13_kernel_agentINS1_8__reduce10DrainAgentIiEEJN3cub18CUB_300001_SM_10009GridQueueIjEEiEEEvDpT0__param_1
)
.maxntid 1
{
	.reg .b32 	%r<3>;
	.reg .b64 	%rd<3>;

	ld.param.u64 	%rd1, [_ZN6thrust24THRUST_300001_SM_1000_NS8cuda_cub4core6detail13_kernel_agentINS1_8__reduce10DrainAgentIiEEJN3cub18CUB_300001_SM_10009GridQueueIjEEiEEEvDpT0__param_0];
	ld.param.u32 	%r1, [_ZN6thrust24THRUST_300001_SM_1000_NS8cuda_cub4core6detail13_kernel_agentINS1_8__reduce10DrainAgentIiEEJN3cub18CUB_300001_SM_10009GridQueueIjEEiEEEvDpT0__param_1];
	cvta.to.global.u64 	%rd2, %rd1;
	st.global.u32 	[%rd2], %r1;
	mov.b32 	%r2, 0;
	st.global.u32 	[%rd2+4], %r2;
	ret;

}
	// .globl	_ZN6thrust24THRUST_300001_SM_1000_NS8cuda_cub4core6detail13_kernel_agentINS1_8__reduce11ReduceAgentIPN4cuda3std3__45tupleIJdlEEESC_SB_iNS1_9__extrema9arg_max_fIdlNS9_4lessIdEEEEEEJSC_SC_iSH_EEEvDpT0_
.visible .entry _ZN6thrust24THRUST_300001_SM_1000_NS8cuda_cub4core6detail13_kernel_agentINS1_8__reduce11ReduceAgentIPN4cuda3std3__45tupleIJdlEEESC_SB_iNS1_9__extrema9arg_max_fIdlNS9_4lessIdEEEEEEJSC_SC_iSH_EEEvDpT0_(
	.param .u64 .ptr .align 1 _ZN6thrust24THRUST_300001_SM_1000_NS8cuda_cub4core6detail13_kernel_agentINS1_8__reduce11ReduceAgentIPN4cuda3std3__45tupleIJdlEEESC_SB_iNS1_9__extrema9arg_max_fIdlNS9_4lessIdEEEEEEJSC_SC_iSH_EEEvDpT0__param_0,
	.param .u64 .ptr .align 1 _ZN6thrust24THRUST_300001_SM_1000_NS8cuda_cub4core6detail13_kernel_agentINS1_8__reduce11ReduceAgentIPN4cuda3std3__45tupleIJdlEEESC_SB_iNS1_9__extrema9arg_max_fIdlNS9_4lessIdEEEEEEJSC_SC_iSH_EEEvDpT0__param_1,
	.param .u32 _ZN6thrust24THRUST_300001_SM_1000_NS8cuda_cub4core6detail13_kernel_agentINS1_8__reduce11ReduceAgentIPN4cuda3std3__45tupleIJdlEEESC_SB_iNS1_9__extrema9arg_max_fIdlNS9_4lessIdEEEEEEJSC_SC_iSH_EEEvDpT0__param_2,
	.param .align 1 .b8 _ZN6thrust24THRUST_300001_SM_1000_NS8cuda_cub4core6detail13_kernel_agentINS1_8__reduce11ReduceAgentIPN4cuda3std3__45tupleIJdlEEESC_SB_iNS1_9__extrema9arg_max_fIdlNS9_4lessIdEEEEEEJSC_SC_iSH_EEEvDpT0__param_3[1]
)
.maxntid 256
{
	.reg .pred 	%p<222>;
	.reg .b32 	%r<390>;
	.reg .b64 	%rd<387>;
	.reg .b64 	%fd<248>;

	ld.param.u64 	%rd186, [_ZN6thrust24THRUST_300001_SM_1000_NS8cuda_cub4core6detail13_kernel_agentINS1_8__reduce11ReduceAgentIPN4cuda3std3__45tupleIJdlEEESC_SB_iNS1_9__extrema9arg_max_fIdlNS9_4lessIdEEEEEEJSC_SC_iSH_EEEvDpT0__param_0];
	ld.param.u32 	%r37, [_ZN6thrust24THRUST_300001_SM_1000_NS8cuda_cub4core6detail13_kernel_agentINS1_8__reduce11ReduceAgentIPN4cuda3std3__45tupleIJdlEEESC_SB_iNS1_9__extrema9arg_max_fIdlNS9_4lessIdEEEEEEJSC_SC_iSH_EEEvDpT0__param_2];
	setp.eq.s32 	%p1, %r37, 0;
	@%p1 bra 	$L__BB3_211;
	setp.gt.s32 	%p2, %r37, 1279;
	@%p2 bra 	$L__BB3_121;
	mov.u32 	%r1, %tid.x;
	setp.ge.s32 	%p105, %r1, %r37;
	mov.f64 	%fd191, 0d0000000000000000;
	mov.b64 	%rd329, 0;
	mov.u32 	%r380, %r1;
	@%p105 bra 	$L__BB3_4;
	mul.wide.u32 	%rd273, %r1, 16;
	add.s64 	%rd270, %rd186, %rd273;
	// begin inline asm
	ld.global.nc.u64 %rd269, [%rd270];
	// end inline asm
	add.s64 	%rd272, %rd270, 8;
	// begin inline asm
	ld.global.nc.u64 %rd329, [%rd272];
	// end inline asm
	mov.b64 	%fd191, %rd269;
	add.s32 	%r380, %r1, 256;
$L__BB3_4:
	setp.ge.s32 	%p106, %r380, %r37;
	@%p106 bra 	$L__BB3_25;
	not.b32 	%r153, %r380;
	add.s32 	%r4, %r37, %r153;
	and.b32  	%r154, %r4, 768;
	setp.eq.s32 	%p107, %r154, 768;
	@%p107 bra 	$L__BB3_11;
	mul.wide.u32 	%rd275, %r380, 16;
	add.s64 	%rd320, %rd186, %rd275;
	shr.u32 	%r155, %r4, 8;
	add.s32 	%r156, %r155, 1;
	and.b32  	%r157, %r156, 3;
	neg.s32 	%r378, %r157;
$L__BB3_7:
	.pragma "nounroll";
	mov.u64 	%rd5, %rd329;
	mov.f64 	%fd3, %fd191;
	// begin inline asm
	ld.global.nc.u64 %rd276, [%rd320];
	// end inline asm
	add.s64 	%rd279, %rd320, 8;
	// begin inline asm
	ld.global.nc.u64 %rd278, [%rd279];
	// end inline asm
	mov.b64 	%fd4, %rd276;
	setp.lt.f64 	%p108, %fd3, %fd4;
	mov.u64 	%rd329, %rd278;
	mov.f64 	%fd191, %fd4;
	@%p108 bra 	$L__BB3_10;
	setp.gt.f64 	%p109, %fd3, %fd4;
	mov.u64 	%rd329, %rd5;
	mov.f64 	%fd191, %fd3;
	@%p109 bra 	$L__BB3_10;
	setp.lt.s64 	%p110, %rd5, %rd278;
	min.s64 	%rd329, %rd5, %rd278;
	selp.f64 	%fd191, %fd3, %fd4, %p110;
$L__BB3_10:
	add.s32 	%r380, %r380, 256;
	add.s64 	%rd320, %rd320, 4096;
	add.s32 	%r378, %r378, 1;
	setp.ne.s32 	%p111, %r378, 0;
	@%p111 bra 	$L__BB3_7;
$L__BB3_11:
	setp.lt.u32 	%p112, %r4, 768;
	@%p112 bra 	$L__BB3_25;
$L__BB3_12:
	mul.wide.s32 	%rd284, %r380, 16;
	add.s64 	%rd281, %rd186, %rd284;
	// begin inline asm
	ld.global.nc.u64 %rd280, [%rd281];
	// end inline asm
	add.s64 	%rd283, %rd281, 8;
	// begin inline asm
	ld.global.nc.u64 %rd282, [%rd283];
	// end inline asm
	mov.b64 	%fd10, %rd280;
	setp.lt.f64 	%p113, %fd191, %fd10;
	mov.u64 	%rd326, %rd282;
	mov.f64 	%fd188, %fd10;
	@%p113 bra 	$L__BB3_15;
	setp.gt.f64 	%p114, %fd191, %fd10;
	mov.u64 	%rd326, %rd329;
	mov.f64 	%fd188, %fd191;
	@%p114 bra 	$L__BB3_15;
	setp.lt.s64 	%p115, %rd329, %rd282;
	min.s64 	%rd326, %rd329, %rd282;
	selp.f64 	%fd188, %fd191, %fd10, %p115;
$L__BB3_15:
	add.s64 	%rd286, %rd281, 4096;
	// begin inline asm
	ld.global.nc.u64 %rd285, [%rd286];
	// end inline asm
	add.s64 	%rd288, %rd281, 4104;
	// begin inline asm
	ld.global.nc.u64 %rd287, [%rd288];
	// end inline asm
	mov.b64 	%fd13, %rd285;
	setp.lt.f64 	%p116, %fd188, %fd13;
	mov.u64 	%rd327, %rd287;
	mov.f64 	%fd189, %fd13;
	@%p116 bra 	$L__BB3_18;
	setp.gt.f64 	%p117, %fd188, %fd13;
	mov.u64 	%rd327, %rd326;
	mov.f64 	%fd189, %fd188;
	@%p117 bra 	$L__BB3_18;
	setp.lt.s64 	%p118, %rd326, %rd287;
	min.s64 	%rd327, %rd326, %rd287;
	selp.f64 	%fd189, %fd188, %fd13, %p118;
$L__BB3_18:
	add.s64 	%rd290, %rd281, 8192;
	// begin inline asm
	ld.global.nc.u64 %rd289, [%rd290];
	// end inline asm
	add.s64 	%rd292, %rd281, 8200;
	// begin inline asm
	ld.global.nc.u64 %rd291, [%rd292];
	// end inline asm
	mov.b64 	%fd16, %rd289;
	setp.lt.f64 	%p119, %fd189, %fd16;
	mov.u64 	%rd328, %rd291;
	mov.f64 	%fd190, %fd16;
	@%p119 bra 	$L__BB3_21;
	setp.gt.f64 	%p120, %fd189, %fd16;
	mov.u64 	%rd328, %rd327;
	mov.f64 	%fd190, %fd189;
	@%p120 bra 	$L__BB3_21;
	setp.lt.s64 	%p121, %rd327, %rd291;
	min.s64 	%rd328, %rd327, %rd291;
	selp.f64 	%fd190, %fd189, %fd16, %p121;
$L__BB3_21:
	add.s64 	%rd294, %rd281, 12288;
	// begin inline asm
	ld.global.nc.u64 %rd293, [%rd294];
	// end inline asm
	add.s64 	%rd296, %rd281, 12296;
	// begin inline asm
	ld.global.nc.u64 %rd295, [%rd296];
	// end inline asm
	mov.b64 	%fd19, %rd293;
	setp.lt.f64 	%p122, %fd190, %fd19;
	mov.u64 	%rd329, %rd295;
	mov.f64 	%fd191, %fd19;
	@%p122 bra 	$L__BB3_24;
	setp.gt.f64 	%p123, %fd190, %fd19;
	mov.u64 	%rd329, %rd328;
	mov.f64 	%fd191, %fd190;
	@%p123 bra 	$L__BB3_24;
	setp.lt.s64 	%p124, %rd328, %rd295;
	min.s64 	%rd329, %rd328, %rd295;
	selp.f64 	%fd191, %fd190, %fd19, %p124;
$L__BB3_24:
	add.s32 	%r380, %r380, 1024;
	setp.lt.s32 	%p125, %r380, %r37;
	@%p125 bra 	$L__BB3_12;
$L__BB3_25:
	setp.lt.s32 	%p126, %r37, 256;
	@%p126 bra 	$L__BB3_70;
	// begin inline asm
	mov.u32 %r271, %laneid;
	// end inline asm
	mov.b64 	%rd307, %fd191;
	mov.b64 	{%r273, %r278}, %rd307;
	mov.b32 	%r289, 1;
	mov.b32 	%r290, 31;
	mov.b32 	%r291, -1;
	// begin inline asm
	shfl.sync.down.b32 %r272, %r273, %r289, %r290, %r291;
	// end inline asm
	// begin inline asm
	shfl.sync.down.b32 %r277, %r278, %r289, %r290, %r291;
	// end inline asm
	mov.b64 	%rd308, {%r272, %r277};
	mov.b64 	%fd23, %rd308;
	mov.b64 	{%r283, %r288}, %rd329;
	// begin inline asm
	shfl.sync.down.b32 %r282, %r283, %r289, %r290, %r291;
	// end inline asm
	// begin inline asm
	shfl.sync.down.b32 %r287, %r288, %r289, %r290, %r291;
	// end inline asm
	mov.b64 	%rd27, {%r282, %r287};
	setp.gt.s32 	%p178, %r271, 30;
	mov.u64 	%rd331, %rd329;
	mov.f64 	%fd193, %fd191;
	@%p178 bra 	$L__BB3_30;
	setp.lt.f64 	%p179, %fd191, %fd23;
	mov.u64 	%rd331, %rd27;
	mov.f64 	%fd193, %fd23;
	@%p179 bra 	$L__BB3_30;
	setp.gt.f64 	%p180, %fd191, %fd23;
	mov.u64 	%rd331, %rd329;
	mov.f64 	%fd193, %fd191;
	@%p180 bra 	$L__BB3_30;
	setp.lt.s64 	%p181, %rd329, %rd27;
	min.s64 	%rd331, %rd329, %rd27;
	selp.f64 	%fd193, %fd191, %fd23, %p181;
$L__BB3_30:
	mov.b64 	%rd309, %fd193;
	mov.b64 	{%r293, %r298}, %rd309;
	mov.b32 	%r309, 2;
	mov.b32 	%r310, 31;
	mov.b32 	%r311, -1;
	// begin inline asm
	shfl.sync.down.b32 %r292, %r293, %r309, %r310, %r311;
	// end inline asm
	// begin inline asm
	shfl.sync.down.b32 %r297, %r298, %r309, %r310, %r311;
	// end inline asm
	mov.b64 	%rd310, {%r292, %r297};
	mov.b64 	%fd26, %rd310;
	mov.b64 	{%r303, %r308}, %rd331;
	// begin inline asm
	shfl.sync.down.b32 %r302, %r303, %r309, %r310, %r311;
	// end inline asm
	// begin inline asm
	shfl.sync.down.b32 %r307, %r308, %r309, %r310, %r311;
	// end inline asm
	mov.b64 	%rd30, {%r302, %r307};
	setp.gt.s32 	%p182, %r271, 29;
	mov.u64 	%rd332, %rd331;
	mov.f64 	%fd194, %fd193;
	@%p182 bra 	$L__BB3_34;
	setp.lt.f64 	%p183, %fd193, %fd26;
	mov.u64 	%rd332, %rd30;
	mov.f64 	%fd194, %fd26;
	@%p183 bra 	$L__BB3_34;
	setp.gt.f64 	%p184, %fd193, %fd26;
	mov.u64 	%rd332, %rd331;
	mov.f64 	%fd194, %fd193;
	@%p184 bra 	$L__BB3_34;
	setp.lt.s64 	%p185, %rd331, %rd30;
	min.s64 	%rd332, %rd331, %rd30;
	selp.f64 	%fd194, %fd193, %fd26, %p185;
$L__BB3_34:
	mov.b64 	%rd311, %fd194;
	mov.b64 	{%r313, %r318}, %rd311;
	mov.b32 	%r329, 4;
	mov.b32 	%r330, 31;
	mov.b32 	%r331, -1;
	// begin inline asm
	shfl.sync.down.b32 %r312, %r313, %r329, %r330, %r331;
	// end inline asm
	// begin inline asm
	shfl.sync.down.b32 %r317, %r318, %r329, %r330, %r331;
	// end inline asm
	mov.b64 	%rd312, {%r312, %r317};
	mov.b64 	%fd29, %rd312;
	mov.b64 	{%r323, %r328}, %rd332;
	// begin inline asm
	shfl.sync.down.b32 %r322, %r323, %r329, %r330, %r331;
	// end inline asm
	// begin inline asm
	shfl.sync.down.b32 %r327, %r328, %r329, %r330, %r331;
	// end inline asm
	mov.b64 	%rd33, {%r322, %r327};
	setp.gt.s32 	%p186, %r271, 27;
	mov.u64 	%rd333, %rd332;
	mov.f64 	%fd195, %fd194;
	@%p186 bra 	$L__BB3_38;
	setp.lt.f64 	%p187, %fd194, %fd29;
	mov.u64 	%rd333, %rd33;
	mov.f64 	%fd195, %fd29;
	@%p187 bra 	$L__BB3_38;
	setp.gt.f64 	%p188, %fd194, %fd29;
	mov.u64 	%rd333, %rd332;
	mov.f64 	%fd195, %fd194;
	@%p188 bra 	$L__BB3_38;
	setp.lt.s64 	%p189, %rd332, %rd33;
	min.s64 	%rd333, %rd332, %rd33;
	selp.f64 	%fd195, %fd194, %fd29, %p189;
$L__BB3_38:
	mov.b64 	%rd313, %fd195;
	mov.b64 	{%r333, %r338}, %rd313;
	mov.b32 	%r349, 8;
	mov.b32 	%r350, 31;
	mov.b32 	%r351, -1;
	// begin inline asm
	shfl.sync.down.b32 %r332, %r333, %r349, %r350, %r351;
	// end inline asm
	// begin inline asm
	shfl.sync.down.b32 %r337, %r338, %r349, %r350, %r351;
	// end inline asm
	mov.b64 	%rd314, {%r332, %r337};
	mov.b64 	%fd32, %rd314;
	mov.b64 	{%r343, %r348}, %rd333;
	// begin inline asm
	shfl.sync.down.b32 %r342, %r343, %r349, %r350, %r351;
	// end inline asm
	// begin inline asm
	shfl.sync.down.b32 %r347, %r348, %r349, %r350, %r351;
	// end inline asm
	mov.b64 	%rd36, {%r342, %r347};
	setp.gt.s32 	%p190, %r271, 23;
	mov.u64 	%rd334, %rd333;
	mov.f64 	%fd196, %fd195;
	@%p190 bra 	$L__BB3_42;
	setp.lt.f64 	%p191, %fd195, %fd32;
	mov.u64 	%rd334, %rd36;
	mov.f64 	%fd196, %fd32;
	@%p191 bra 	$L__BB3_42;
	setp.gt.f64 	%p192, %fd195, %fd32;
	mov.u64 	%rd334, %rd333;
	mov.f64 	%fd196, %fd195;
	@%p192 bra 	$L__BB3_42;
	setp.lt.s64 	%p193, %rd333, %rd36;
	min.s64 	%rd334, %rd333, %rd36;
	selp.f64 	%fd196, %fd195, %fd32, %p193;
$L__BB3_42:
	mov.b64 	%rd315, %fd196;
	mov.b64 	{%r353, %r358}, %rd315;
	mov.b32 	%r369, 16;
	mov.b32 	%r370, 31;
	mov.b32 	%r371, -1;
	// begin inline asm
	shfl.sync.down.b32 %r352, %r353, %r369, %r370, %r371;
	// end inline asm
	// begin inline asm
	shfl.sync.down.b32 %r357, %r358, %r369, %r370, %r371;
	// end inline asm
	mov.b64 	%rd316, {%r352, %r357};
	mov.b64 	%fd35, %rd316;
	mov.b64 	{%r363, %r368}, %rd334;
	// begin inline asm
	shfl.sync.down.b32 %r362, %r363, %r369, %r370, %r371;
	// end inline asm
	// begin inline asm
	shfl.sync.down.b32 %r367, %r368, %r369, %r370, %r371;
	// end inline asm
	mov.b64 	%rd39, {%r362, %r367};
	setp.gt.s32 	%p194, %r271, 15;
	mov.u64 	%rd386, %rd334;
	mov.f64 	%fd247, %fd196;
	@%p194 bra 	$L__BB3_46;
	setp.lt.f64 	%p195, %fd196, %fd35;
	mov.u64 	%rd386, %rd39;
	mov.f64 	%fd247, %fd35;
	@%p195 bra 	$L__BB3_46;
	setp.gt.f64 	%p196, %fd196, %fd35;
	mov.u64 	%rd386, %rd334;
	mov.f64 	%fd247, %fd196;
	@%p196 bra 	$L__BB3_46;
	setp.lt.s64 	%p197, %rd334, %rd39;
	min.s64 	%rd386, %rd334, %rd39;
	selp.f64 	%fd247, %fd196, %fd35, %p197;
$L__BB3_46:
	setp.ne.s32 	%p198, %r271, 0;
	@%p198 bra 	$L__BB3_48;
	shr.u32 	%r372, %r1, 1;
	and.b32  	%r373, %r372, 496;
	mov.u32 	%r374, _ZN6thrust24THRUST_300001_SM_1000_NS8cuda_cub4core6detail5shmemE;
	add.s32 	%r375, %r374, %r373;
	st.shared.f64 	[%r375+8], %fd247;
	st.shared.u64 	[%r375+16], %rd386;
$L__BB3_48:
	bar.sync 	0;
	setp.ne.s32 	%p199, %r1, 0;
	@%p199 bra 	$L__BB3_209;
	ld.shared.f64 	%fd38, [_ZN6thrust24THRUST_300001_SM_1000_NS8cuda_cub4core6detail5shmemE+24];
	ld.shared.u64 	%rd42, [_ZN6thrust24THRUST_300001_SM_1000_NS8cuda_cub4core6detail5shmemE+32];
	setp.lt.f64 	%p200, %fd247, %fd38;
	mov.u64 	%rd336, %rd42;
	mov.f64 	%fd198, %fd38;
	@%p200 bra 	$L__BB3_52;
	setp.lt.f64 	%p201, %fd38, %fd247;
	mov.u64 	%rd336, %rd386;
	mov.f64 	%fd198, %fd247;
	@%p201 bra 	$L__BB3_52;
	setp.lt.s64 	%p202, %rd386, %rd42;
	min.s64 	%rd336, %rd386, %rd42;
	selp.f64 	%fd198, %fd247, %fd38, %p202;
$L__BB3_52:
	ld.shared.f64 	%fd41, [_ZN6thrust24THRUST_300001_SM_1000_NS8cuda_cub4core6detail5shmemE+40];
	ld.shared.u64 	%rd45, [_ZN6thrust24THRUST_300001_SM_1000_NS8cuda_cub4core6detail5shmemE+48];
	setp.lt.f64 	%p203, %fd198, %fd41;
	mov.u64 	%rd337, %rd45;
	mov.f64 	%fd199, %fd41;
	@%p203 bra 	$L__BB3_55;
	setp.lt.f64 	%p204, %fd41, %fd198;
	mov.u64 	%rd337, %rd336;
	mov.f64 	%fd199, %fd198;
	@%p204 bra 	$L__BB3_55;
	setp.lt.s64 	%p205, %rd336, %rd45;
	min.s64 	%rd337, %rd336, %rd45;
	selp.f64 	%fd199, %fd198, %fd41, %p205;
$L__BB3_55:
	ld.shared.f64 	%fd44, [_ZN6thrust24THRUST_300001_SM_1000_NS8cuda_cub4core6detail5shmemE+56];
	ld.shared.u64 	%rd48, [_ZN6thrust24THRUST_300001_SM_1000_NS8cuda_cub4core6detail5shmemE+64];
	setp.lt.f64 	%p206, %fd199, %fd44;
	mov.u64 	%rd338, %rd48;
	mov.f64 	%fd200, %fd44;
	@%p206 bra 	$L__BB3_58;
	setp.lt.f64 	%p207, %fd44, %fd199;
	mov.u64 	%rd338, %rd337;
	mov.f64 	%fd200, %fd199;
	@%p207 bra 	$L__BB3_58;
	setp.lt.s64 	%p208, %rd337, %rd48;
	min.s64 	%rd338, %rd337, %rd48;
	selp.f64 	%fd200, %fd199, %fd44, %p208;
$L__BB3_58:
	ld.shared.f64 	%fd47, [_ZN6thrust24THRUST_300001_SM_1000_NS8cuda_cub4core6detail5shmemE+72];
	ld.shared.u64 	%rd51, [_ZN6thrust24THRUST_300001_SM_1000_NS8cuda_cub4core6detail5shmemE+80];
	setp.lt.f64 	%p209, %fd200, %fd47;
	mov.u64 	%rd339, %rd51;
	mov.f64 	%fd201, %fd47;
	@%p209 bra 	$L__BB3_61;
	setp.lt.f64 	%p210, %fd47, %fd200;
	mov.u64 	%rd339, %rd338;
	mov.f64 	%fd201, %fd200;
	@%p210 bra 	$L__BB3_61;
	setp.lt.s64 	%p211, %rd338, %rd51;
	min.s64 	%rd339, %rd338, %rd51;
	selp.f64 	%fd201, %fd200, %fd47, %p211;
$L__BB3_61:
	ld.shared.f64 	%fd50, [_ZN6thrust24THRUST_300001_SM_1000_NS8cuda_cub4core6detail5shmemE+88];
	ld.shared.u64 	%rd54, [_ZN6thrust24THRUST_300001_SM_1000_NS8cuda_cub4core6detail5shmemE+96];
	setp.lt.f64 	%p212, %fd201, %fd50;
	mov.u64 	%rd340, %rd54;
	mov.f64 	%fd202, %fd50;
	@%p212 bra 	$L__BB3_64;
	setp.lt.f64 	%p213, %fd50, %fd201;
	mov.u64 	%rd340, %rd339;
	mov.f64 	%fd202, %fd201;
	@%p213 bra 	$L__BB3_64;
	setp.lt.s64 	%p214, %rd339, %rd54;
	min.s64 	%rd340, %rd339, %rd54;
	selp.f64 	%fd202, %fd201, %fd50, %p214;
$L__BB3_64:
	ld.shared.f64 	%fd53, [_ZN6thrust24THRUST_300001_SM_1000_NS8cuda_cub4core6detail5shmemE+104];
	ld.shared.u64 	%rd57, [_ZN6thrust24THRUST_300001_SM_1000_NS8cuda_cub4core6detail5shmemE+112];
	setp.lt.f64 	%p215, %fd202, %fd53;
	mov.u64 	%rd341, %rd57;
	mov.f64 	%fd203, %fd53;
	@%p215 bra 	$L__BB3_67;
	setp.lt.f64 	%p216, %fd53, %fd202;
	mov.u64 	%rd341, %rd340;
	mov.f64 	%fd203, %fd202;
	@%p216 bra 	$L__BB3_67;
	setp.lt.s64 	%p217, %rd340, %rd57;
	min.s64 	%rd341, %rd340, %rd57;
	selp.f64 	%fd203, %fd202, %fd53, %p217;
$L__BB3_67:
	ld.shared.f64 	%fd56, [_ZN6thrust24THRUST_300001_SM_1000_NS8cuda_cub4core6detail5shmemE+120];
	ld.shared.u64 	%rd60, [_ZN6thrust24THRUST_300001_SM_1000_NS8cuda_cub4core6detail5shmemE+128];
	setp.lt.f64 	%p218, %fd203, %fd56;
	mov.u64 	%rd386, %rd60;
	mov.f64 	%fd247, %fd56;
	@%p218 bra 	$L__BB3_209;
	setp.lt.f64 	%p219, %fd56, %fd203;
	mov.u64 	%rd386, %rd341;
	mov.f64 	%fd247, %fd203;
	@%p219 bra 	$L__BB3_209;
	setp.lt.s64 	%p220, %rd341, %rd60;
	min.s64 	%rd386, %rd341, %rd60;
	selp.f64 	%fd247, %fd203, %fd56, %p220;
	bra.uni 	$L__BB3_209;
$L__BB3_70:
	// begin inline asm
	mov.u32 %r158, %laneid;
	// end inline asm
	and.b32  	%r179, %r1, 992;
	add.s32 	%r180, %r179, 32;
	setp.gt.s32 	%p127, %r180, %r37;
	not.b32 	%r181, %r179;
	add.s32 	%r182, %r37, %r181;
	selp.b32 	%r177, %r182, 31, %p127;
	mov.b64 	%rd297, %fd191;
	mov.b64 	{%r160, %r165}, %rd297;
	mov.b32 	%r176, 1;
	mov.b32 	%r178, -1;
	// begin inline asm
	shfl.sync.down.b32 %r159, %r160, %r176, %r177, %r178;
	// end inline asm
	// begin inline asm
	shfl.sync.down.b32 %r164, %r165, %r176, %r177, %r178;
	// end inline asm
	mov.b64 	%rd298, {%r159, %r164};
	mov.b64 	%fd58, %rd298;
	mov.b64 	{%r170, %r175}, %rd329;
	// begin inline asm
	shfl.sync.down.b32 %r169, %r170, %r176, %r177, %r178;
	// end inline asm
	// begin inline asm
	shfl.sync.down.b32 %r174, %r175, %r176, %r177, %r178;
	// end inline asm
	mov.b64 	%rd62, {%r169, %r174};
	setp.ge.s32 	%p128, %r158, %r177;
	mov.u64 	%rd342, %rd329;
	mov.f64 	%fd204, %fd191;
	@%p128 bra 	$L__BB3_74;
	setp.lt.f64 	%p129, %fd191, %fd58;
	mov.u64 	%rd342, %rd62;
	mov.f64 	%fd204, %fd58;
	@%p129 bra 	$L__BB3_74;
	setp.gt.f64 	%p130, %fd191, %fd58;
	mov.u64 	%rd342, %rd329;
	mov.f64 	%fd204, %fd191;
	@%p130 bra 	$L__BB3_74;
	setp.lt.s64 	%p131, %rd329, %rd62;
	min.s64 	%rd342, %rd329, %rd62;
	selp.f64 	%fd204, %fd191, %fd58, %p131;
$L__BB3_74:
	mov.b64 	%rd299, %fd204;
	mov.b64 	{%r184, %r189}, %rd299;
	mov.b32 	%r200, 2;
	mov.b32 	%r202, -1;
	// begin inline asm
	shfl.sync.down.b32 %r183, %r184, %r200, %r177, %r202;
	// end inline asm
	// begin inline asm
	shfl.sync.down.b32 %r188, %r189, %r200, %r177, %r202;
	// end inline asm
	mov.b64 	%rd300, {%r183, %r188};
	mov.b64 	%fd61, %rd300;
	mov.b64 	{%r194, %r199}, %rd342;
	// begin inline asm
	shfl.sync.down.b32 %r193, %r194, %r200, %r177, %r202;
	// end inline asm
	// begin inline asm
	shfl.sync.down.b32 %r198, %r199, %r200, %r177, %r202;
	// end inline asm
	mov.b64 	%rd65, {%r193, %r198};
	add.s32 	%r203, %r158, 2;
	setp.gt.s32 	%p132, %r203, %r177;
	mov.u64 	%rd343, %rd342;
	mov.f64 	%fd205, %fd204;
	@%p132 bra 	$L__BB3_78;
	setp.lt.f64 	%p133, %fd204, %fd61;
	mov.u64 	%rd343, %rd65;
	mov.f64 	%fd205, %fd61;
	@%p133 bra 	$L__BB3_78;
	setp.gt.f64 	%p134, %fd204, %fd61;
	mov.u64 	%rd343, %rd342;
	mov.f64 	%fd205, %fd204;
	@%p134 bra 	$L__BB3_78;
	setp.lt.s64 	%p135, %rd342, %rd65;
	min.s64 	%rd343, %rd342, %rd65;
	selp.f64 	%fd205, %fd204, %fd61, %p135;
$L__BB3_78:
	mov.b64 	%rd301, %fd205;
	mov.b64 	{%r205, %r210}, %rd301;
	mov.b32 	%r221, 4;
	mov.b32 	%r223, -1;
	// begin inline asm
	shfl.sync.down.b32 %r204, %r205, %r221, %r177, %r223;
	// end inline asm
	// begin inline asm
	shfl.sync.down.b32 %r209, %r210, %r221, %r177, %r223;
	// end inline asm
	mov.b64 	%rd302, {%r204, %r209};
	mov.b64 	%fd64, %rd302;
	mov.b64 	{%r215, %r220}, %rd343;
	// begin inline asm
	shfl.sync.down.b32 %r214, %r215, %r221, %r177, %r223;
	// end inline asm
	// begin inline asm
	shfl.sync.down.b32 %r219, %r220, %r221, %r177, %r223;
	// end inline asm
	mov.b64 	%rd68, {%r214, %r219};
	add.s32 	%r224, %r158, 4;
	setp.gt.s32 	%p136, %r224, %r177;
	mov.u64 	%rd344, %rd343;
	mov.f64 	%fd206, %fd205;
	@%p136 bra 	$L__BB3_82;
	setp.lt.f64 	%p137, %fd205, %fd64;
	mov.u64 	%rd344, %rd68;
	mov.f64 	%fd206, %fd64;
	@%p137 bra 	$L__BB3_82;
	setp.gt.f64 	%p138, %fd205, %fd64;
	mov.u64 	%rd344, %rd343;
	mov.f64 	%fd206, %fd205;
	@%p138 bra 	$L__BB3_82;
	setp.lt.s64 	%p139, %rd343, %rd68;
	min.s64 	%rd344, %rd343, %rd68;
	selp.f64 	%fd206, %fd205, %fd64, %p139;
$L__BB3_82:
	mov.b64 	%rd303, %fd206;
	mov.b64 	{%r226, %r231}, %rd303;
	mov.b32 	%r242, 8;
	mov.b32 	%r244, -1;
	// begin inline asm
	shfl.sync.down.b32 %r225, %r226, %r242, %r177, %r244;
	// end inline asm
	// begin inline asm
	shfl.sync.down.b32 %r230, %r231, %r242, %r177, %r244;
	// end inline asm
	mov.b64 	%rd304, {%r225, %r230};
	mov.b64 	%fd67, %rd304;
	mov.b64 	{%r236, %r241}, %rd344;
	// begin inline asm
	shfl.sync.down.b32 %r235, %r236, %r242, %r177, %r244;
	// end inline asm
	// begin inline asm
	shfl.sync.down.b32 %r240, %r241, %r242, %r177, %r244;
	// end inline asm
	mov.b64 	%rd71, {%r235, %r240};
	add.s32 	%r245, %r158, 8;
	setp.gt.s32 	%p140, %r245, %r177;
	mov.u64 	%rd345, %rd344;
	mov.f64 	%fd207, %fd206;
	@%p140 bra 	$L__BB3_86;
	setp.lt.f64 	%p141, %fd206, %fd67;
	mov.u64 	%rd345, %rd71;
	mov.f64 	%fd207, %fd67;
	@%p141 bra 	$L__BB3_86;
	setp.gt.f64 	%p142, %fd206, %fd67;
	mov.u64 	%rd345, %rd344;
	mov.f64 	%fd207, %fd206;
	@%p142 bra 	$L__BB3_86;
	setp.lt.s64 	%p143, %rd344, %rd71;
	min.s64 	%rd345, %rd344, %rd71;
	selp.f64 	%fd207, %fd206, %fd67, %p143;
$L__BB3_86:
	mov.b64 	%rd305, %fd207;
	mov.b64 	{%r247, %r252}, %rd305;
	mov.b32 	%r263, 16;
	mov.b32 	%r265, -1;
	// begin inline asm
	shfl.sync.down.b32 %r246, %r247, %r263, %r177, %r265;
	// end inline asm
	// begin inline asm
	shfl.sync.down.b32 %r251, %r252, %r263, %r177, %r265;
	// end inline asm
	mov.b64 	%rd306, {%r246, %r251};
	mov.b64 	%fd70, %rd306;
	mov.b64 	{%r257, %r262}, %rd345;
	// begin inline asm
	shfl.sync.down.b32 %r256, %r257, %r263, %r177, %r265;
	// end inline asm
	// begin inline asm
	shfl.sync.down.b32 %r261, %r262, %r263, %r177, %r265;
	// end inline asm
	mov.b64 	%rd74, {%r256, %r261};
	add.s32 	%r266, %r158, 16;
	setp.gt.s32 	%p144, %r266, %r177;
	mov.u64 	%rd386, %rd345;
	mov.f64 	%fd247, %fd207;
	@%p144 bra 	$L__BB3_90;
	setp.lt.f64 	%p145, %fd207, %fd70;
	mov.u64 	%rd386, %rd74;
	mov.f64 	%fd247, %fd70;
	@%p145 bra 	$L__BB3_90;
	setp.gt.f64 	%p146, %fd207, %fd70;
	mov.u64 	%rd386, %rd345;
	mov.f64 	%fd247, %fd207;
	@%p146 bra 	$L__BB3_90;
	setp.lt.s64 	%p147, %rd345, %rd74;
	min.s64 	%rd386, %rd345, %rd74;
	selp.f64 	%fd247, %fd207, %fd70, %p147;
$L__BB3_90:
	setp.ne.s32 	%p148, %r158, 0;
	@%p148 bra 	$L__BB3_92;
	shr.u32 	%r267, %r1, 1;
	and.b32  	%r268, %r267, 496;
	mov.u32 	%r269, _ZN6thrust24THRUST_300001_SM_1000_NS8cuda_cub4core6detail5shmemE;
	add.s32 	%r270, %r269, %r268;
	st.shared.f64 	[%r270+8], %fd247;
	st.shared.u64 	[%r270+16], %rd386;
$L__BB3_92:
	bar.sync 	0;
	setp.ne.s32 	%p149, %r1, 0;
	@%p149 bra 	$L__BB3_209;
	setp.lt.s32 	%p150, %r37, 33;
	mov.f64 	%fd209, %fd247;
	mov.u64 	%rd347, %rd386;
	@%p150 bra 	$L__BB3_97;
	ld.shared.f64 	%fd73, [_ZN6thrust24THRUST_300001_SM_1000_NS8cuda_cub4core6detail5shmemE+24];
	ld.shared.u64 	%rd77, [_ZN6thrust24THRUST_300001_SM_1000_NS8cuda_cub4core6detail5shmemE+32];
	setp.lt.f64 	%p151, %fd247, %fd73;
	mov.f64 	%fd209, %fd73;
	mov.u64 	%rd347, %rd77;
	@%p151 bra 	$L__BB3_97;
	setp.lt.f64 	%p152, %fd73, %fd247;
	mov.f64 	%fd209, %fd247;
	mov.u64 	%rd347, %rd386;
	@%p152 bra 	$L__BB3_97;
	setp.lt.s64 	%p153, %rd386, %rd77;
	min.s64 	%rd347, %rd386, %rd77;
	selp.f64 	%fd209, %fd247, %fd73, %p153;
$L__BB3_97:
	setp.lt.s32 	%p154, %r37, 65;
	mov.f64 	%fd210, %fd209;
	mov.u64 	%rd348, %rd347;
	@%p154 bra 	$L__BB3_101;
	ld.shared.f64 	%fd76, [_ZN6thrust24THRUST_300001_SM_1000_NS8cuda_cub4core6detail5shmemE+40];
	ld.shared.u64 	%rd80, [_ZN6thrust24THRUST_300001_SM_1000_NS8cuda_cub4core6detail5shmemE+48];
	setp.lt.f64 	%p155, %fd209, %fd76;
	mov.f64 	%fd210, %fd76;
	mov.u64 	%rd348, %rd80;
	@%p155 bra 	$L__BB3_101;
	setp.lt.f64 	%p156, %fd76, %fd209;
	mov.f64 	%fd210, %fd209;
	mov.u64 	%rd348, %rd347;
	@%p156 bra 	$L__BB3_101;
	setp.lt.s64 	%p157, %rd347, %rd80;
	selp.f64 	%fd210, %fd209, %fd76, %p157;
	min.s64 	%rd348, %rd347, %rd80;
$L__BB3_101:
	setp.lt.s32 	%p158, %r37, 97;
	mov.f64 	%fd211, %fd210;
	mov.u64 	%rd349, %rd348;
	@%p158 bra 	$L__BB3_105;
	ld.shared.f64 	%fd79, [_ZN6thrust24THRUST_300001_SM_1000_NS8cuda_cub4core6detail5shmemE+56];
	ld.shared.u64 	%rd83, [_ZN6thrust24THRUST_300001_SM_1000_NS8cuda_cub4core6detail5shmemE+64];
	setp.lt.f64 	%p159, %fd210, %fd79;
	mov.f64 	%fd211, %fd79;
	mov.u64 	%rd349, %rd83;
	@%p159 bra 	$L__BB3_105;
	setp.lt.f64 	%p160, %fd79, %fd210;
	mov.f64 	%fd211, %fd210;
	mov.u64 	%rd349, %rd348;
	@%p160 bra 	$L__BB3_105;
	setp.lt.s64 	%p161, %rd348, %rd83;
	selp.f64 	%fd211, %fd210, %fd79, %p161;
	min.s64 	%rd349, %rd348, %rd83;
$L__BB3_105:
	setp.lt.s32 	%p162, %r37, 129;
	mov.f64 	%fd212, %fd211;
	mov.u64 	%rd350, %rd349;
	@%p162 bra 	$L__BB3_109;
	ld.shared.f64 	%fd82, [_ZN6thrust24THRUST_300001_SM_1000_NS8cuda_cub4core6detail5shmemE+72];
	ld.shared.u64 	%rd86, [_ZN6thrust24THRUST_300001_SM_1000_NS8cuda_cub4core6detail5shmemE+80];
	setp.lt.f64 	%p163, %fd211, %fd82;
	mov.f64 	%fd212, %fd82;
	mov.u64 	%rd350, %rd86;
	@%p163 bra 	$L__BB3_109;
	setp.lt.f64 	%p164, %fd82, %fd211;
	mov.f64 	%fd212, %fd211;
	mov.u64 	%rd350, %rd349;
	@%p164 bra 	$L__BB3_109;
	setp.lt.s64 	%p165, %rd349, %rd86;
	selp.f64 	%fd212, %fd211, %fd82, %p165;
	min.s64 	%rd350, %rd349, %rd86;
$L__BB3_109:
	setp.lt.s32 	%p166, %r37, 161;
	mov.f64 	%fd213, %fd212;
	mov.u64 	%rd351, %rd350;
	@%p166 bra 	$L__BB3_113;
	ld.shared.f64 	%fd85, [_ZN6thrust24THRUST_300001_SM_1000_NS8cuda_cub4core6detail5shmemE+88];
	ld.shared.u64 	%rd89, [_ZN6thrust24THRUST_300001_SM_1000_NS8cuda_cub4core6detail5shmemE+96];
	setp.lt.f64 	%p167, %fd212, %fd85;
	mov.f64 	%fd213, %fd85;
	mov.u64 	%rd351, %rd89;
	@%p167 bra 	$L__BB3_113;
	setp.lt.f64 	%p168, %fd85, %fd212;
	mov.f64 	%fd213, %fd212;
	mov.u64 	%rd351, %rd350;
	@%p168 bra 	$L__BB3_113;
	setp.lt.s64 	%p169, %rd350, %rd89;
	selp.f64 	%fd213, %fd212, %fd85, %p169;
	min.s64 	%rd351, %rd350, %rd89;
$L__BB3_113:
	setp.lt.s32 	%p170, %r37, 193;
	mov.f64 	%fd214, %fd213;
	mov.u64 	%rd352, %rd351;
	@%p170 bra 	$L__BB3_117;
	ld.shared.f64 	%fd88, [_ZN6thrust24THRUST_300001_SM_1000_NS8cuda_cub4core6detail5shmemE+104];
	ld.shared.u64 	%rd92, [_ZN6thrust24THRUST_300001_SM_1000_NS8cuda_cub4core6detail5shmemE+112];
	setp.lt.f64 	%p171, %fd213, %fd88;
	mov.f64 	%fd214, %fd88;
	mov.u64 	%rd352, %rd92;
	@%p171 bra 	$L__BB3_117;
	setp.lt.f64 	%p172, %fd88, %fd213;
	mov.f64 	%fd214, %fd213;
	mov.u64 	%rd352, %rd351;
	@%p172 bra 	$L__BB3_117;
	setp.lt.s64 	%p173, %rd351, %rd92;
	selp.f64 	%fd214, %fd213, %fd88, %p173;
	min.s64 	%rd352, %rd351, %rd92;
$L__BB3_117:
	setp.lt.s32 	%p174, %r37, 225;
	mov.u64 	%rd386, %rd352;
	mov.f64 	%fd247, %fd214;
	@%p174 bra 	$L__BB3_209;
	ld.shared.f64 	%fd91, [_ZN6thrust24THRUST_300001_SM_1000_NS8cuda_cub4core6detail5shmemE+120];
	ld.shared.u64 	%rd95, [_ZN6thrust24THRUST_300001_SM_1000_NS8cuda_cub4core6detail5shmemE+128];
	setp.lt.f64 	%p175, %fd214, %fd91;
	mov.u64 	%rd386, %rd95;
	mov.f64 	%fd247, %fd91;
	@%p175 bra 	$L__BB3_209;
	setp.lt.f64 	%p176, %fd91, %fd214;
	mov.u64 	%rd386, %rd352;
	mov.f64 	%fd247, %fd214;
	@%p176 bra 	$L__BB3_209;
	setp.lt.s64 	%p177, %rd352, %rd95;
	selp.f64 	%fd247, %fd214, %fd91, %p177;
	min.s64 	%rd386, %rd352, %rd95;
	bra.uni 	$L__BB3_209;
$L__BB3_121:
	mov.u32 	%r16, %tid.x;
	mul.wide.u32 	%rd208, %r16, 16;
	add.s64 	%rd189, %rd186, %rd208;
	// begin inline asm
	ld.global.nc.u64 %rd188, [%rd189];
	// end inline asm
	add.s64 	%rd191, %rd189, 8;
	// begin inline asm
	ld.global.nc.u64 %rd190, [%rd191];
	// end inline asm
	mov.b64 	%fd93, %rd188;
	add.s64 	%rd193, %rd189, 4096;
	// begin inline asm
	ld.global.nc.u64 %rd192, [%rd193];
	// end inline asm
	add.s64 	%rd195, %rd189, 4104;
	// begin inline asm
	ld.global.nc.u64 %rd353, [%rd195];
	// end inline asm
	mov.b64 	%fd215, %rd192;
	add.s64 	%rd197, %rd189, 8192;
	// begin inline asm
	ld.global.nc.u64 %rd196, [%rd197];
	// end inline asm
	add.s64 	%rd199, %rd189, 8200;
	// begin inline asm
	ld.global.nc.u64 %rd354, [%rd199];
	// end inline asm
	mov.b64 	%fd216, %rd196;
	add.s64 	%rd201, %rd189, 12288;
	// begin inline asm
	ld.global.nc.u64 %rd200, [%rd201];
	// end inline asm
	add.s64 	%rd203, %rd189, 12296;
	// begin inline asm
	ld.global.nc.u64 %rd355, [%rd203];
	// end inline asm
	mov.b64 	%fd217, %rd200;
	add.s64 	%rd205, %rd189, 16384;
	// begin inline asm
	ld.global.nc.u64 %rd204, [%rd205];
	// end inline asm
	add.s64 	%rd207, %rd189, 16392;
	// begin inline asm
	ld.global.nc.u64 %rd373, [%rd207];
	// end inline asm
	mov.b64 	%fd234, %rd204;
	setp.lt.f64 	%p3, %fd93, %fd215;
	@%p3 bra 	$L__BB3_123;
	setp.lt.f64 	%p4, %fd215, %fd93;
	setp.lt.s64 	%p5, %rd190, %rd353;
	or.pred  	%p6, %p4, %p5;
	selp.f64 	%fd215, %fd93, %fd215, %p6;
	selp.b64 	%rd353, %rd190, %rd353, %p6;
$L__BB3_123:
	setp.lt.f64 	%p7, %fd215, %fd216;
	@%p7 bra 	$L__BB3_125;
	setp.gt.f64 	%p8, %fd215, %fd216;
	setp.lt.s64 	%p9, %rd353, %rd354;
	or.pred  	%p10, %p8, %p9;
	selp.f64 	%fd216, %fd215, %fd216, %p10;
	selp.b64 	%rd354, %rd353, %rd354, %p10;
$L__BB3_125:
	setp.lt.f64 	%p11, %fd216, %fd217;
	@%p11 bra 	$L__BB3_127;
	setp.gt.f64 	%p12, %fd216, %fd217;
	setp.lt.s64 	%p13, %rd354, %rd355;
	or.pred  	%p14, %p12, %p13;
	selp.f64 	%fd217, %fd216, %fd217, %p14;
	selp.b64 	%rd355, %rd354, %rd355, %p14;
$L__BB3_127:
	setp.lt.f64 	%p15, %fd217, %fd234;
	@%p15 bra 	$L__BB3_129;
	setp.gt.f64 	%p16, %fd217, %fd234;
	setp.lt.s64 	%p17, %rd355, %rd373;
	or.pred  	%p18, %p16, %p17;
	selp.f64 	%fd234, %fd217, %fd234, %p18;
	selp.b64 	%rd373, %rd355, %rd373, %p18;
$L__BB3_129:
	setp.lt.u32 	%p19, %r37, 2560;
	mov.b32 	%r383, 1280;
	@%p19 bra 	$L__BB3_142;
	mov.b32 	%r382, 1280;
	mov.f64 	%fd219, %fd234;
	mov.u64 	%rd357, %rd373;
$L__BB3_131:
	add.s32 	%r40, %r382, %r16;
	mul.wide.u32 	%rd229, %r40, 16;
	add.s64 	%rd210, %rd186, %rd229;
	// begin inline asm
	ld.global.nc.u64 %rd209, [%rd210];
	// end inline asm
	add.s64 	%rd212, %rd210, 8;
	// begin inline asm
	ld.global.nc.u64 %rd358, [%rd212];
	// end inline asm
	mov.b64 	%fd220, %rd209;
	add.s64 	%rd214, %rd210, 4096;
	// begin inline asm
	ld.global.nc.u64 %rd213, [%rd214];
	// end inline asm
	add.s64 	%rd216, %rd210, 4104;
	// begin inline asm
	ld.global.nc.u64 %rd359, [%rd216];
	// end inline asm
	mov.b64 	%fd221, %rd213;
	add.s64 	%rd218, %rd210, 8192;
	// begin inline asm
	ld.global.nc.u64 %rd217, [%rd218];
	// end inline asm
	add.s64 	%rd220, %rd210, 8200;
	// begin inline asm
	ld.global.nc.u64 %rd360, [%rd220];
	// end inline asm
	mov.b64 	%fd222, %rd217;
	add.s64 	%rd222, %rd210, 12288;
	// begin inline asm
	ld.global.nc.u64 %rd221, [%rd222];
	// end inline asm
	add.s64 	%rd224, %rd210, 12296;
	// begin inline asm
	ld.global.nc.u64 %rd361, [%rd224];
	// end inline asm
	mov.b64 	%fd223, %rd221;
	add.s64 	%rd226, %rd210, 16384;
	// begin inline asm
	ld.global.nc.u64 %rd225, [%rd226];
	// end inline asm
	add.s64 	%rd228, %rd210, 16392;
	// begin inline asm
	ld.global.nc.u64 %rd373, [%rd228];
	// end inline asm
	mov.b64 	%fd234, %rd225;
	setp.lt.f64 	%p20, %fd219, %fd220;
	@%p20 bra 	$L__BB3_133;
	setp.gt.f64 	%p21, %fd219, %fd220;
	setp.lt.s64 	%p22, %rd357, %rd358;
	or.pred  	%p23, %p21, %p22;
	selp.f64 	%fd220, %fd219, %fd220, %p23;
	selp.b64 	%rd358, %rd357, %rd358, %p23;
$L__BB3_133:
	setp.lt.f64 	%p24, %fd220, %fd221;
	@%p24 bra 	$L__BB3_135;
	setp.gt.f64 	%p25, %fd220, %fd221;
	setp.lt.s64 	%p26, %rd358, %rd359;
	or.pred  	%p27, %p25, %p26;
	selp.f64 	%fd221, %fd220, %fd221, %p27;
	selp.b64 	%rd359, %rd358, %rd359, %p27;
$L__BB3_135:
	setp.lt.f64 	%p28, %fd221, %fd222;
	@%p28 bra 	$L__BB3_137;
	setp.gt.f64 	%p29, %fd221, %fd222;
	setp.lt.s64 	%p30, %rd359, %rd360;
	or.pred  	%p31, %p29, %p30;
	selp.f64 	%fd222, %fd221, %fd222, %p31;
	selp.b64 	%rd360, %rd359, %rd360, %p31;
$L__BB3_137:
	setp.lt.f64 	%p32, %fd222, %fd223;
	@%p32 bra 	$L__BB3_139;
	setp.gt.f64 	%p33, %fd222, %fd223;
	setp.lt.s64 	%p34, %rd360, %rd361;
	or.pred  	%p35, %p33, %p34;
	selp.f64 	%fd223, %fd222, %fd223, %p35;
	selp.b64 	%rd361, %rd360, %rd361, %p35;
$L__BB3_139:
	setp.lt.f64 	%p36, %fd223, %fd234;
	@%p36 bra 	$L__BB3_141;
	setp.gt.f64 	%p37, %fd223, %fd234;
	setp.lt.s64 	%p38, %rd361, %rd373;
	or.pred  	%p39, %p37, %p38;
	selp.f64 	%fd234, %fd223, %fd234, %p39;
	selp.b64 	%rd373, %rd361, %rd373, %p39;
$L__BB3_141:
	add.s32 	%r383, %r382, 1280;
	add.s32 	%r41, %r382, 2560;
	setp.le.s32 	%p40, %r41, %r37;
	mov.u32 	%r382, %r383;
	mov.f64 	%fd219, %fd234;
	mov.u64 	%rd357, %rd373;
	@%p40 bra 	$L__BB3_131;
$L__BB3_142:
	setp.le.s32 	%p41, %r37, %r383;
	@%p41 bra 	$L__BB3_165;
	sub.s32 	%r20, %r37, %r383;
	setp.ge.s32 	%p42, %r16, %r20;
	@%p42 bra 	$L__BB3_165;
	not.b32 	%r42, %r16;
	add.s32 	%r43, %r37, %r42;
	sub.s32 	%r21, %r43, %r383;
	and.b32  	%r44, %r21, 768;
	setp.eq.s32 	%p43, %r44, 768;
	mov.u32 	%r387, %r16;
	@%p43 bra 	$L__BB3_150;
	add.s32 	%r385, %r16, %r383;
	shr.u32 	%r45, %r21, 8;
	add.s32 	%r46, %r45, 1;
	and.b32  	%r47, %r46, 3;
	neg.s32 	%r384, %r47;
	mov.u32 	%r387, %r16;
$L__BB3_146:
	.pragma "nounroll";
	mov.u64 	%rd127, %rd373;
	mov.f64 	%fd123, %fd234;
	mul.wide.u32 	%rd235, %r385, 16;
	add.s64 	%rd232, %rd186, %rd235;
	// begin inline asm
	ld.global.nc.u64 %rd231, [%rd232];
	// end inline asm
	add.s64 	%rd234, %rd232, 8;
	// begin inline asm
	ld.global.nc.u64 %rd233, [%rd234];
	// end inline asm
	mov.b64 	%fd124, %rd231;
	setp.lt.f64 	%p44, %fd123, %fd124;
	mov.f64 	%fd234, %fd124;
	mov.u64 	%rd373, %rd233;
	@%p44 bra 	$L__BB3_149;
	setp.gt.f64 	%p45, %fd123, %fd124;
	mov.f64 	%fd234, %fd123;
	mov.u64 	%rd373, %rd127;
	@%p45 bra 	$L__BB3_149;
	setp.lt.s64 	%p46, %rd127, %rd233;
	selp.f64 	%fd234, %fd123, %fd124, %p46;
	min.s64 	%rd373, %rd127, %rd233;
$L__BB3_149:
	add.s32 	%r387, %r387, 256;
	add.s32 	%r385, %r385, 256;
	add.s32 	%r384, %r384, 1;
	setp.ne.s32 	%p47, %r384, 0;
	@%p47 bra 	$L__BB3_146;
$L__BB3_150:
	setp.lt.u32 	%p48, %r21, 768;
	@%p48 bra 	$L__BB3_165;
	cvt.u64.u32 	%rd236, %r387;
	cvt.u64.u32 	%rd237, %r383;
	add.s64 	%rd238, %rd236, %rd237;
	shl.b64 	%rd239, %rd238, 4;
	add.s64 	%rd240, %rd239, %rd186;
	add.s64 	%rd368, %rd240, 12296;
	add.s32 	%r388, %r387, %r383;
$L__BB3_152:
	mul.wide.u32 	%rd245, %r388, 16;
	add.s64 	%rd242, %rd186, %rd245;
	// begin inline asm
	ld.global.nc.u64 %rd241, [%rd242];
	// end inline asm
	add.s64 	%rd244, %rd242, 8;
	// begin inline asm
	ld.global.nc.u64 %rd243, [%rd244];
	// end inline asm
	mov.b64 	%fd130, %rd241;
	setp.lt.f64 	%p49, %fd234, %fd130;
	mov.f64 	%fd231, %fd130;
	mov.u64 	%rd370, %rd243;
	@%p49 bra 	$L__BB3_155;
	setp.gt.f64 	%p50, %fd234, %fd130;
	mov.f64 	%fd231, %fd234;
	mov.u64 	%rd370, %rd373;
	@%p50 bra 	$L__BB3_155;
	setp.lt.s64 	%p51, %rd373, %rd243;
	selp.f64 	%fd231, %fd234, %fd130, %p51;
	min.s64 	%rd370, %rd373, %rd243;
$L__BB3_155:
	add.s64 	%rd247, %rd368, -8200;
	// begin inline asm
	ld.global.nc.u64 %rd246, [%rd247];
	// end inline asm
	add.s64 	%rd249, %rd368, -8192;
	// begin inline asm
	ld.global.nc.u64 %rd248, [%rd249];
	// end inline asm
	mov.b64 	%fd133, %rd246;
	setp.lt.f64 	%p52, %fd231, %fd133;
	mov.f64 	%fd232, %fd133;
	mov.u64 	%rd371, %rd248;
	@%p52 bra 	$L__BB3_158;
	setp.gt.f64 	%p53, %fd231, %fd133;
	mov.f64 	%fd232, %fd231;
	mov.u64 	%rd371, %rd370;
	@%p53 bra 	$L__BB3_158;
	setp.lt.s64 	%p54, %rd370, %rd248;
	selp.f64 	%fd232, %fd231, %fd133, %p54;
	min.s64 	%rd371, %rd370, %rd248;
$L__BB3_158:
	add.s64 	%rd251, %rd368, -4104;
	// begin inline asm
	ld.global.nc.u64 %rd250, [%rd251];
	// end inline asm
	add.s64 	%rd253, %rd368, -4096;
	// begin inline asm
	ld.global.nc.u64 %rd252, [%rd253];
	// end inline asm
	mov.b64 	%fd136, %rd250;
	setp.lt.f64 	%p55, %fd232, %fd136;
	mov.f64 	%fd233, %fd136;
	mov.u64 	%rd372, %rd252;
	@%p55 bra 	$L__BB3_161;
	setp.gt.f64 	%p56, %fd232, %fd136;
	mov.f64 	%fd233, %fd232;
	mov.u64 	%rd372, %rd371;
	@%p56 bra 	$L__BB3_161;
	setp.lt.s64 	%p57, %rd371, %rd252;
	selp.f64 	%fd233, %fd232, %fd136, %p57;
	min.s64 	%rd372, %rd371, %rd252;
$L__BB3_161:
	add.s64 	%rd255, %rd368, -8;
	// begin inline asm
	ld.global.nc.u64 %rd254, [%rd255];
	// end inline asm
	// begin inline asm
	ld.global.nc.u64 %rd256, [%rd368];
	// end inline asm
	mov.b64 	%fd139, %rd254;
	setp.lt.f64 	%p58, %fd233, %fd139;
	mov.f64 	%fd234, %fd139;
	mov.u64 	%rd373, %rd256;
	@%p58 bra 	$L__BB3_164;
	setp.gt.f64 	%p59, %fd233, %fd139;
	mov.f64 	%fd234, %fd233;
	mov.u64 	%rd373, %rd372;
	@%p59 bra 	$L__BB3_164;
	setp.lt.s64 	%p60, %rd372, %rd256;
	selp.f64 	%fd234, %fd233, %fd139, %p60;
	min.s64 	%rd373, %rd372, %rd256;
$L__BB3_164:
	add.s32 	%r387, %r387, 1024;
	add.s64 	%rd368, %rd368, 16384;
	add.s32 	%r388, %r388, 1024;
	setp.lt.s32 	%p61, %r387, %r20;
	@%p61 bra 	$L__BB3_152;
$L__BB3_165:
	// begin inline asm
	mov.u32 %r48, %laneid;
	// end inline asm
	mov.b64 	%rd258, %fd234;
	mov.b64 	{%r50, %r55}, %rd258;
	mov.b32 	%r66, 1;
	mov.b32 	%r67, 31;
	mov.b32 	%r68, -1;
	// begin inline asm
	shfl.sync.down.b32 %r49, %r50, %r66, %r67, %r68;
	// end inline asm
	// begin inline asm
	shfl.sync.down.b32 %r54, %r55, %r66, %r67, %r68;
	// end inline asm
	mov.b64 	%rd259, {%r49, %r54};
	mov.b64 	%fd143, %rd259;
	mov.b64 	{%r60, %r65}, %rd373;
	// begin inline asm
	shfl.sync.down.b32 %r59, %r60, %r66, %r67, %r68;
	// end inline asm
	// begin inline asm
	shfl.sync.down.b32 %r64, %r65, %r66, %r67, %r68;
	// end inline asm
	mov.b64 	%rd150, {%r59, %r64};
	setp.gt.s32 	%p62, %r48, 30;
	mov.f64 	%fd236, %fd234;
	mov.u64 	%rd375, %rd373;
	@%p62 bra 	$L__BB3_169;
	setp.lt.f64 	%p63, %fd234, %fd143;
	mov.f64 	%fd236, %fd143;
	mov.u64 	%rd375, %rd150;
	@%p63 bra 	$L__BB3_169;
	setp.gt.f64 	%p64, %fd234, %fd143;
	mov.f64 	%fd236, %fd234;
	mov.u64 	%rd375, %rd373;
	@%p64 bra 	$L__BB3_169;
	setp.lt.s64 	%p65, %rd373, %rd150;
	selp.f64 	%fd236, %fd234, %fd143, %p65;
	min.s64 	%rd375, %rd373, %rd150;
$L__BB3_169:
	mov.b64 	%rd260, %fd236;
	mov.b64 	{%r70, %r75}, %rd260;
	mov.b32 	%r86, 2;
	mov.b32 	%r87, 31;
	mov.b32 	%r88, -1;
	// begin inline asm
	shfl.sync.down.b32 %r69, %r70, %r86, %r87, %r88;
	// end inline asm
	// begin inline asm
	shfl.sync.down.b32 %r74, %r75, %r86, %r87, %r88;
	// end inline asm
	mov.b64 	%rd261, {%r69, %r74};
	mov.b64 	%fd146, %rd261;
	mov.b64 	{%r80, %r85}, %rd375;
	// begin inline asm
	shfl.sync.down.b32 %r79, %r80, %r86, %r87, %r88;
	// end inline asm
	// begin inline asm
	shfl.sync.down.b32 %r84, %r85, %r86, %r87, %r88;
	// end inline asm
	mov.b64 	%rd153, {%r79, %r84};
	setp.gt.s32 	%p66, %r48, 29;
	mov.f64 	%fd237, %fd236;
	mov.u64 	%rd376, %rd375;
	@%p66 bra 	$L__BB3_173;
	setp.lt.f64 	%p67, %fd236, %fd146;
	mov.f64 	%fd237, %fd146;
	mov.u64 	%rd376, %rd153;
	@%p67 bra 	$L__BB3_173;
	setp.gt.f64 	%p68, %fd236, %fd146;
	mov.f64 	%fd237, %fd236;
	mov.u64 	%rd376, %rd375;
	@%p68 bra 	$L__BB3_173;
	setp.lt.s64 	%p69, %rd375, %rd153;
	selp.f64 	%fd237, %fd236, %fd146, %p69;
	min.s64 	%rd376, %rd375, %rd153;
$L__BB3_173:
	mov.b64 	%rd262, %fd237;
	mov.b64 	{%r90, %r95}, %rd262;
	mov.b32 	%r106, 4;
	mov.b32 	%r107, 31;
	mov.b32 	%r108, -1;
	// begin inline asm
	shfl.sync.down.b32 %r89, %r90, %r106, %r107, %r108;
	// end inline asm
	// begin inline asm
	shfl.sync.down.b32 %r94, %r95, %r106, %r107, %r108;
	// end inline asm
	mov.b64 	%rd263, {%r89, %r94};
	mov.b64 	%fd149, %rd263;
	mov.b64 	{%r100, %r105}, %rd376;
	// begin inline asm
	shfl.sync.down.b32 %r99, %r100, %r106, %r107, %r108;
	// end inline asm
	// begin inline asm
	shfl.sync.down.b32 %r104, %r105, %r106, %r107, %r108;
	// end inline asm
	mov.b64 	%rd156, {%r99, %r104};
	setp.gt.s32 	%p70, %r48, 27;
	mov.f64 	%fd238, %fd237;
	mov.u64 	%rd377, %rd376;
	@%p70 bra 	$L__BB3_177;
	setp.lt.f64 	%p71, %fd237, %fd149;
	mov.f64 	%fd238, %fd149;
	mov.u64 	%rd377, %rd156;
	@%p71 bra 	$L__BB3_177;
	setp.gt.f64 	%p72, %fd237, %fd149;
	mov.f64 	%fd238, %fd237;
	mov.u64 	%rd377, %rd376;
	@%p72 bra 	$L__BB3_177;
	setp.lt.s64 	%p73, %rd376, %rd156;
	selp.f64 	%fd238, %fd237, %fd149, %p73;
	min.s64 	%rd377, %rd376, %rd156;
$L__BB3_177:
	mov.b64 	%rd264, %fd238;
	mov.b64 	{%r110, %r115}, %rd264;
	mov.b32 	%r126, 8;
	mov.b32 	%r127, 31;
	mov.b32 	%r128, -1;
	// begin inline asm
	shfl.sync.down.b32 %r109, %r110, %r126, %r127, %r128;
	// end inline asm
	// begin inline asm
	shfl.sync.down.b32 %r114, %r115, %r126, %r127, %r128;
	// end inline asm
	mov.b64 	%rd265, {%r109, %r114};
	mov.b64 	%fd152, %rd265;
	mov.b64 	{%r120, %r125}, %rd377;
	// begin inline asm
	shfl.sync.down.b32 %r119, %r120, %r126, %r127, %r128;
	// end inline asm
	// begin inline asm
	shfl.sync.down.b32 %r124, %r125, %r126, %r127, %r128;
	// end inline asm
	mov.b64 	%rd159, {%r119, %r124};
	setp.gt.s32 	%p74, %r48, 23;
	mov.f64 	%fd239, %fd238;
	mov.u64 	%rd378, %rd377;
	@%p74 bra 	$L__BB3_181;
	setp.lt.f64 	%p75, %fd238, %fd152;
	mov.f64 	%fd239, %fd152;
	mov.u64 	%rd378, %rd159;
	@%p75 bra 	$L__BB3_181;
	setp.gt.f64 	%p76, %fd238, %fd152;
	mov.f64 	%fd239, %fd238;
	mov.u64 	%rd378, %rd377;
	@%p76 bra 	$L__BB3_181;
	setp.lt.s64 	%p77, %rd377, %rd159;
	selp.f64 	%fd239, %fd238, %fd152, %p77;
	min.s64 	%rd378, %rd377, %rd159;
$L__BB3_181:
	mov.b64 	%rd266, %fd239;
	mov.b64 	{%r130, %r135}, %rd266;
	mov.b32 	%r146, 16;
	mov.b32 	%r147, 31;
	mov.b32 	%r148, -1;
	// begin inline asm
	shfl.sync.down.b32 %r129, %r130, %r146, %r147, %r148;
	// end inline asm
	// begin inline asm
	shfl.sync.down.b32 %r134, %r135, %r146, %r147, %r148;
	// end inline asm
	mov.b64 	%rd267, {%r129, %r134};
	mov.b64 	%fd155, %rd267;
	mov.b64 	{%r140, %r145}, %rd378;
	// begin inline asm
	shfl.sync.down.b32 %r139, %r140, %r146, %r147, %r148;
	// end inline asm
	// begin inline asm
	shfl.sync.down.b32 %r144, %r145, %r146, %r147, %r148;
	// end inline asm
	mov.b64 	%rd162, {%r139, %r144};
	setp.gt.s32 	%p78, %r48, 15;
	mov.f64 	%fd247, %fd239;
	mov.u64 	%rd386, %rd378;
	@%p78 bra 	$L__BB3_185;
	setp.lt.f64 	%p79, %fd239, %fd155;
	mov.f64 	%fd247, %fd155;
	mov.u64 	%rd386, %rd162;
	@%p79 bra 	$L__BB3_185;
	setp.gt.f64 	%p80, %fd239, %fd155;
	mov.f64 	%fd247, %fd239;
	mov.u64 	%rd386, %rd378;
	@%p80 bra 	$L__BB3_185;
	setp.lt.s64 	%p81, %rd378, %rd162;
	selp.f64 	%fd247, %fd239, %fd155, %p81;
	min.s64 	%rd386, %rd378, %rd162;
$L__BB3_185:
	setp.ne.s32 	%p82, %r48, 0;
	@%p82 bra 	$L__BB3_187;
	shr.u32 	%r149, %r16, 1;
	and.b32  	%r150, %r149, 496;
	mov.u32 	%r151, _ZN6thrust24THRUST_300001_SM_1000_NS8cuda_cub4core6detail5shmemE;
	add.s32 	%r152, %r151, %r150;
	st.shared.f64 	[%r152+8], %fd247;
	st.shared.u64 	[%r152+16], %rd386;
$L__BB3_187:
	bar.sync 	0;
	setp.ne.s32 	%p83, %r16, 0;
	@%p83 bra 	$L__BB3_209;
	ld.shared.f64 	%fd158, [_ZN6thrust24THRUST_300001_SM_1000_NS8cuda_cub4core6detail5shmemE+24];
	ld.shared.u64 	%rd165, [_ZN6thrust24THRUST_300001_SM_1000_NS8cuda_cub4core6detail5shmemE+32];
	setp.lt.f64 	%p84, %fd247, %fd158;
	mov.f64 	%fd241, %fd158;
	mov.u64 	%rd380, %rd165;
	@%p84 bra 	$L__BB3_191;
	setp.lt.f64 	%p85, %fd158, %fd247;
	mov.f64 	%fd241, %fd247;
	mov.u64 	%rd380, %rd386;
	@%p85 bra 	$L__BB3_191;
	setp.lt.s64 	%p86, %rd386, %rd165;
	selp.f64 	%fd241, %fd247, %fd158, %p86;
	min.s64 	%rd380, %rd386, %rd165;
$L__BB3_191:
	ld.shared.f64 	%fd161, [_ZN6thrust24THRUST_300001_SM_1000_NS8cuda_cub4core6detail5shmemE+40];
	ld.shared.u64 	%rd168, [_ZN6thrust24THRUST_300001_SM_1000_NS8cuda_cub4core6detail5shmemE+48];
	setp.lt.f64 	%p87, %fd241, %fd161;
	mov.f64 	%fd242, %fd161;
	mov.u64 	%rd381, %rd168;
	@%p87 bra 	$L__BB3_194;
	setp.lt.f64 	%p88, %fd161, %fd241;
	mov.f64 	%fd242, %fd241;
	mov.u64 	%rd381, %rd380;
	@%p88 bra 	$L__BB3_194;
	setp.lt.s64 	%p89, %rd380, %rd168;
	selp.f64 	%fd242, %fd241, %fd161, %p89;
	min.s64 	%rd381, %rd380, %rd168;
$L__BB3_194:
	ld.shared.f64 	%fd164, [_ZN6thrust24THRUST_300001_SM_1000_NS8cuda_cub4core6detail5shmemE+56];
	ld.shared.u64 	%rd171, [_ZN6thrust24THRUST_300001_SM_1000_NS8cuda_cub4core6detail5shmemE+64];
	setp.lt.f64 	%p90, %fd242, %fd164;
	mov.f64 	%fd243, %fd164;
	mov.u64 	%rd382, %rd171;
	@%p90 bra 	$L__BB3_197;
	setp.lt.f64 	%p91, %fd164, %fd242;
	mov.f64 	%fd243, %fd242;
	mov.u64 	%rd382, %rd381;
	@%p91 bra 	$L__BB3_197;
	setp.lt.s64 	%p92, %rd381, %rd171;
	selp.f64 	%fd243, %fd242, %fd164, %p92;
	min.s64 	%rd382, %rd381, %rd171;
$L__BB3_197:
	ld.shared.f64 	%fd167, [_ZN6thrust24THRUST_300001_SM_1000_NS8cuda_cub4core6detail5shmemE+72];
	ld.shared.u64 	%rd174, [_ZN6thrust24THRUST_300001_SM_1000_NS8cuda_cub4core6detail5shmemE+80];
	setp.lt.f64 	%p93, %fd243, %fd167;
	mov.f64 	%fd244, %fd167;
	mov.u64 	%rd383, %rd174;
	@%p93 bra 	$L__BB3_200;
	setp.lt.f64 	%p94, %fd167, %fd243;
	mov.f64 	%fd244, %fd243;
	mov.u64 	%rd383, %rd382;
	@%p94 bra 	$L__BB3_200;
	setp.lt.s64 	%p95, %rd382, %rd174;
	selp.f64 	%fd244, %fd243, %fd167, %p95;
	min.s64 	%rd383, %rd382, %rd174;
$L__BB3_200:
	ld.shared.f64 	%fd170, [_ZN6thrust24THRUST_300001_SM_1000_NS8cuda_cub4core6detail5shmemE+88];
	ld.shared.u64 	%rd177, [_ZN6thrust24THRUST_300001_SM_1000_NS8cuda_cub4core6detail5shmemE+96];
	setp.lt.f64 	%p96, %fd244, %fd170;
	mov.f64 	%fd245, %fd170;
	mov.u64 	%rd384, %rd177;
	@%p96 bra 	$L__BB3_203;
	setp.lt.f64 	%p97, %fd170, %fd244;
	mov.f64 	%fd245, %fd244;
	mov.u64 	%rd384, %rd383;
	@%p97 bra 	$L__BB3_203;
	setp.lt.s64 	%p98, %rd383, %rd177;
	selp.f64 	%fd245, %fd244, %fd170, %p98;
	min.s64 	%rd384, %rd383, %rd177;
$L__BB3_203:
	ld.shared.f64 	%fd173, [_ZN6thrust24THRUST_300001_SM_1000_NS8cuda_cub4core6detail5shmemE+104];
	ld.shared.u64 	%rd180, [_ZN6thrust24THRUST_300001_SM_1000_NS8cuda_cub4core6detail5shmemE+112];
	setp.lt.f64 	%p99, %fd245, %fd173;
	mov.f64 	%fd246, %fd173;
	mov.u64 	%rd385, %rd180;
	@%p99 bra 	$L__BB3_206;
	setp.lt.f64 	%p100, %fd173, %fd245;
	mov.f64 	%fd246, %fd245;
	mov.u64 	%rd385, %rd384;
	@%p100 bra 	$L__BB3_206;
	setp.lt.s64 	%p101, %rd384, %rd180;
	selp.f64 	%fd246, %fd245, %fd173, %p101;
	min.s64 	%rd385, %rd384, %rd180;
$L__BB3_206:
	ld.shared.f64 	%fd176, [_ZN6thrust24THRUST_300001_SM_1000_NS8cuda_cub4core6detail5shmemE+120];
	ld.shared.u64 	%rd183, [_ZN6thrust24THRUST_300001_SM_1000_NS8cuda_cub4core6detail5shmemE+128];
	setp.lt.f64 	%p102, %fd246, %fd176;
	mov.u64 	%rd386, %rd183;
	mov.f64 	%fd247, %fd176;
	@%p102 bra 	$L__BB3_209;
	setp.lt.f64 	%p103, %fd176, %fd246;
	mov.u64 	%rd386, %rd385;
	mov.f64 	%fd247, %fd246;
	@%p103 bra 	$L__BB3_209;
	setp.lt.s64 	%p104, %rd385, %rd183;
	selp.f64 	%fd247, %fd246, %fd176, %p104;
	min.s64 	%rd386, %rd385, %rd183;
$L__BB3_209:
	mov.u32 	%r376, %tid.x;
	setp.ne.s32 	%p221, %r376, 0;
	@%p221 bra 	$L__BB3_211;
	ld.param.u64 	%rd318, [_ZN6thrust24THRUST_300001_SM_1000_NS8cuda_cub4core6detail13_kernel_agentINS1_8__reduce11ReduceAgentIPN4cuda3std3__45tupleIJdlEEESC_SB_iNS1_9__extrema9arg_max_fIdlNS9_4lessIdEEEEEEJSC_SC_iSH_EEEvDpT0__param_1];
	cvta.to.global.u64 	%rd317, %rd318;
	st.global.f64 	[%rd317], %fd247;
	st.global.u64 	[%rd317+8], %rd386;
$L__BB3_211:
	ret;

}
	// .globl	_ZN6thrust24THRUST_300001_SM_1000_NS8cuda_cub4core6detail13_kernel_agentINS1_8__reduce11ReduceAgentINS0_12zip_iteratorIN4cuda3std3__45tupleIJNS0_6detail15normal_iteratorINS0_10device_ptrIdEEEENS0_17counting_iteratorIlNS0_11use_defaultESI_SI_EEEEEEEPNSB_IJdlEEESM_lNS1_9__extrema9arg_max_fIdlNSA_4lessIdEEEEEEJSL_SN_lSS_EEEvDpT0_
.visible .entry _ZN6thrust24THRUST_300001_SM_1000_NS8cuda_cub4core6detail13_kernel_agentINS1_8__reduce11ReduceAgentINS0_12zip_iteratorIN4cuda3std3__45tupleIJNS0_6detail15normal_iteratorINS0_10device_ptrIdEEEENS0_17counting_iteratorIlNS0_11use_defaultESI_SI_EEEEEEEPNSB_IJdlEEESM_lNS1_9__extrema9arg_max_fIdlNSA_4lessIdEEEEEEJSL_SN_lSS_EEEvDpT0_(
	.param .align 8 .b8 _ZN6thrust24THRUST_300001_SM_1000_NS8cuda_cub4core6detail13_kernel_agentINS1_8__reduce11ReduceAgentINS0_12zip_iteratorIN4cuda3std3__45tupleIJNS0_6detail15normal_iteratorINS0_10device_ptrIdEEEENS0_17counting_iteratorIlNS0_11use_defaultESI_SI_EEEEEEEPNSB_IJdlEEESM_lNS1_9__extrema9arg_max_fIdlNSA_4lessIdEEEEEEJSL_SN_lSS_EEEvDpT0__param_0[16],
	.param .u64 .ptr .align 1 _ZN6thrust24THRUST_300001_SM_1000_NS8cuda_cub4core6detail13_kernel_agentINS1_8__reduce11ReduceAgentINS0_12zip_iteratorIN4cuda3std3__45tupleIJNS0_6detail15normal_iteratorINS0_10device_ptrIdEEEENS0_17counting_iteratorIlNS0_11use_defaultESI_SI_EEEEEEEPNSB_IJdlEEESM_lNS1_9__extrema9arg_max_fIdlNSA_4lessIdEEEEEEJSL_SN_lSS_EEEvDpT0__param_1,
	.param .u64 _ZN6thrust24THRUST_300001_SM_1000_NS8cuda_cub4core6detail13_kernel_agentINS1_8__reduce11ReduceAgentINS0_12zip_iteratorIN4cuda3std3__45tupleIJNS0_6detail15normal_iteratorINS0_10device_ptrIdEEEENS0_17counting_iteratorIlNS0_11use_defaultESI_SI_EEEEEEEPNSB_IJdlEEESM_lNS1_9__extrema9arg_max_fIdlNSA_4lessIdEEEEEEJSL_SN_lSS_EEEvDpT0__param_2,
	.param .align 1 .b8 _ZN6thrust24THRUST_300001_SM_1000_NS8cuda_cub4core6detail13_kernel_agentINS1_8__reduce11ReduceAgentINS0_12zip_iteratorIN4cuda3std3__45tupleIJNS0_6detail15normal_iteratorINS0_10device_ptrIdEEEENS0_17counting_iteratorIlNS0_11use_defaultESI_SI_EEEEEEEPNSB_IJdlEEESM_lNS1_9__extrema9arg_max_fIdlNSA_4lessIdEEEEEEJSL_SN_lSS_EEEvDpT0__param_3[1]
)
.maxntid 256
{
	.reg .pred 	%p<213>;
	.reg .b32 	%r<391>;
	.reg .b64 	%rd<358>;
	.reg .b64 	%fd<242>;

	ld.param.u64 	%rd194, [_ZN6thrust24THRUST_300001_SM_1000_NS8cuda_cub4core6detail13_kernel_agentINS1_8__reduce11ReduceAgentINS0_12zip_iteratorIN4cuda3std3__45tupleIJNS0_6detail15normal_iteratorINS0_10device_ptrIdEEEENS0_17counting_iteratorIlNS0_11use_defaultESI_SI_EEEEEEEPNSB_IJdlEEESM_lNS1_9__extrema9arg_max_fIdlNSA_4lessIdEEEEEEJSL_SN_lSS_EEEvDpT0__param_0+8];
	ld.param.u64 	%rd193, [_ZN6thrust24THRUST_300001_SM_1000_NS8cuda_cub4core6detail13_kernel_agentINS1_8__reduce11ReduceAgentINS0_12zip_iteratorIN4cuda3std3__45tupleIJNS0_6detail15normal_iteratorINS0_10device_ptrIdEEEENS0_17counting_iteratorIlNS0_11use_defaultESI_SI_EEEEEEEPNSB_IJdlEEESM_lNS1_9__extrema9arg_max_fIdlNSA_4lessIdEEEEEEJSL_SN_lSS_EEEvDpT0__param_0];
	ld.param.u64 	%rd196, [_ZN6thrust24THRUST_300001_SM_1000_NS8cuda_cub4core6detail13_kernel_agentINS1_8__reduce11ReduceAgentINS0_12zip_iteratorIN4cuda3std3__45tupleIJNS0_6detail15normal_iteratorINS0_10device_ptrIdEEEENS0_17counting_iteratorIlNS0_11use_defaultESI_SI_EEEEEEEPNSB_IJdlEEESM_lNS1_9__extrema9arg_max_fIdlNSA_4lessIdEEEEEEJSL_SN_lSS_EEEvDpT0__param_2];
	setp.eq.s64 	%p1, %rd196, 0;
	@%p1 bra 	$L__BB4_206;
	cvta.to.global.u64 	%rd1, %rd193;
	setp.gt.s64 	%p2, %rd196, 1279;
	@%p2 bra 	$L__BB4_122;
	cvt.u32.u64 	%r1, %rd196;
	mov.u32 	%r2, %tid.x;
	setp.ge.s32 	%p96, %r2, %r1;
	mov.f64 	%fd188, 0d0000000000000000;
	mov.b64 	%rd300, 0;
	mov.u32 	%r385, %r2;
	@%p96 bra 	$L__BB4_4;
	cvt.u64.u32 	%rd256, %r2;
	mul.wide.u32 	%rd257, %r2, 8;
	add.s64 	%rd258, %rd1, %rd257;
	add.s64 	%rd300, %rd194, %rd256;
	ld.global.f64 	%fd188, [%rd258];
	add.s32 	%r385, %r2, 256;
$L__BB4_4:
	setp.ge.s32 	%p97, %r385, %r1;
	@%p97 bra 	$L__BB4_26;
	not.b32 	%r154, %r385;
	add.s32 	%r5, %r154, %r1;
	and.b32  	%r155, %r5, 768;
	setp.eq.s32 	%p98, %r155, 768;
	@%p98 bra 	$L__BB4_11;
	cvt.u64.u32 	%rd260, %r385;
	add.s64 	%rd291, %rd194, %rd260;
	mul.wide.u32 	%rd261, %r385, 8;
	add.s64 	%rd290, %rd1, %rd261;
	shr.u32 	%r156, %r5, 8;
	add.s32 	%r157, %r156, 1;
	and.b32  	%r158, %r157, 3;
	neg.s32 	%r383, %r158;
$L__BB4_7:
	.pragma "nounroll";
	mov.u64 	%rd9, %rd300;
	mov.f64 	%fd3, %fd188;
	ld.global.f64 	%fd4, [%rd290];
	setp.lt.f64 	%p99, %fd3, %fd4;
	mov.u64 	%rd300, %rd291;
	mov.f64 	%fd188, %fd4;
	@%p99 bra 	$L__BB4_10;
	setp.lt.f64 	%p100, %fd4, %fd3;
	mov.u64 	%rd300, %rd9;
	mov.f64 	%fd188, %fd3;
	@%p100 bra 	$L__BB4_10;
	setp.lt.s64 	%p101, %rd9, %rd291;
	min.s64 	%rd300, %rd9, %rd291;
	selp.f64 	%fd188, %fd3, %fd4, %p101;
$L__BB4_10:
	add.s32 	%r385, %r385, 256;
	add.s64 	%rd291, %rd291, 256;
	add.s64 	%rd290, %rd290, 2048;
	add.s32 	%r383, %r383, 1;
	setp.ne.s32 	%p102, %r383, 0;
	@%p102 bra 	$L__BB4_7;
$L__BB4_11:
	setp.lt.u32 	%p103, %r5, 768;
	@%p103 bra 	$L__BB4_26;
	add.s32 	%r386, %r385, 512;
$L__BB4_13:
	mov.u32 	%r13, %r386;
	add.s32 	%r159, %r13, -512;
	cvt.s64.s32 	%rd262, %r159;
	mul.wide.s32 	%rd263, %r159, 8;
	add.s64 	%rd17, %rd1, %rd263;
	add.s64 	%rd18, %rd194, %rd262;
	ld.global.f64 	%fd10, [%rd17];
	setp.lt.f64 	%p104, %fd188, %fd10;
	mov.u64 	%rd297, %rd18;
	mov.f64 	%fd185, %fd10;
	@%p104 bra 	$L__BB4_16;
	setp.lt.f64 	%p105, %fd10, %fd188;
	mov.u64 	%rd297, %rd300;
	mov.f64 	%fd185, %fd188;
	@%p105 bra 	$L__BB4_16;
	setp.lt.s64 	%p106, %rd300, %rd18;
	min.s64 	%rd297, %rd300, %rd18;
	selp.f64 	%fd185, %fd188, %fd10, %p106;
$L__BB4_16:
	add.s32 	%r160, %r13, -256;
	cvt.s64.s32 	%rd264, %r160;
	add.s64 	%rd21, %rd194, %rd264;
	ld.global.f64 	%fd13, [%rd17+2048];
	setp.lt.f64 	%p107, %fd185, %fd13;
	mov.u64 	%rd298, %rd21;
	mov.f64 	%fd186, %fd13;
	@%p107 bra 	$L__BB4_19;
	setp.lt.f64 	%p108, %fd13, %fd185;
	mov.u64 	%rd298, %rd297;
	mov.f64 	%fd186, %fd185;
	@%p108 bra 	$L__BB4_19;
	setp.lt.s64 	%p109, %rd297, %rd21;
	min.s64 	%rd298, %rd297, %rd21;
	selp.f64 	%fd186, %fd185, %fd13, %p109;
$L__BB4_19:
	cvt.s64.s32 	%rd265, %r13;
	add.s64 	%rd24, %rd194, %rd265;
	ld.global.f64 	%fd16, [%rd17+4096];
	setp.lt.f64 	%p110, %fd186, %fd16;
	mov.u64 	%rd299, %rd24;
	mov.f64 	%fd187, %fd16;
	@%p110 bra 	$L__BB4_22;
	setp.lt.f64 	%p111, %fd16, %fd186;
	mov.u64 	%rd299, %rd298;
	mov.f64 	%fd187, %fd186;
	@%p111 bra 	$L__BB4_22;
	setp.lt.s64 	%p112, %rd298, %rd24;
	min.s64 	%rd299, %rd298, %rd24;
	selp.f64 	%fd187, %fd186, %fd16, %p112;
$L__BB4_22:
	add.s32 	%r161, %r13, 256;
	cvt.s64.s32 	%rd266, %r161;
	add.s64 	%rd27, %rd194, %rd266;
	ld.global.f64 	%fd19, [%rd17+6144];
	setp.lt.f64 	%p113, %fd187, %fd19;
	mov.u64 	%rd300, %rd27;
	mov.f64 	%fd188, %fd19;
	@%p113 bra 	$L__BB4_25;
	setp.lt.f64 	%p114, %fd19, %fd187;
	mov.u64 	%rd300, %rd299;
	mov.f64 	%fd188, %fd187;
	@%p114 bra 	$L__BB4_25;
	setp.lt.s64 	%p115, %rd299, %rd27;
	min.s64 	%rd300, %rd299, %rd27;
	selp.f64 	%fd188, %fd187, %fd19, %p115;
$L__BB4_25:
	add.s32 	%r386, %r13, 1024;
	add.s32 	%r162, %r13, 512;
	setp.lt.s32 	%p116, %r162, %r1;
	@%p116 bra 	$L__BB4_13;
$L__BB4_26:
	setp.lt.s32 	%p117, %r1, 256;
	@%p117 bra 	$L__BB4_71;
	// begin inline asm
	mov.u32 %r276, %laneid;
	// end inline asm
	mov.b64 	%rd277, %fd188;
	mov.b64 	{%r278, %r283}, %rd277;
	mov.b32 	%r294, 1;
	mov.b32 	%r295, 31;
	mov.b32 	%r296, -1;
	// begin inline asm
	shfl.sync.down.b32 %r277, %r278, %r294, %r295, %r296;
	// end inline asm
	// begin inline asm
	shfl.sync.down.b32 %r282, %r283, %r294, %r295, %r296;
	// end inline asm
	mov.b64 	%rd278, {%r277, %r282};
	mov.b64 	%fd23, %rd278;
	mov.b64 	{%r288, %r293}, %rd300;
	// begin inline asm
	shfl.sync.down.b32 %r287, %r288, %r294, %r295, %r296;
	// end inline asm
	// begin inline asm
	shfl.sync.down.b32 %r292, %r293, %r294, %r295, %r296;
	// end inline asm
	mov.b64 	%rd31, {%r287, %r292};
	setp.gt.s32 	%p169, %r276, 30;
	mov.u64 	%rd302, %rd300;
	mov.f64 	%fd190, %fd188;
	@%p169 bra 	$L__BB4_31;
	setp.lt.f64 	%p170, %fd188, %fd23;
	mov.u64 	%rd302, %rd31;
	mov.f64 	%fd190, %fd23;
	@%p170 bra 	$L__BB4_31;
	setp.gt.f64 	%p171, %fd188, %fd23;
	mov.u64 	%rd302, %rd300;
	mov.f64 	%fd190, %fd188;
	@%p171 bra 	$L__BB4_31;
	setp.lt.s64 	%p172, %rd300, %rd31;
	min.s64 	%rd302, %rd300, %rd31;
	selp.f64 	%fd190, %fd188, %fd23, %p172;
$L__BB4_31:
	mov.b64 	%rd279, %fd190;
	mov.b64 	{%r298, %r303}, %rd279;
	mov.b32 	%r314, 2;
	mov.b32 	%r315, 31;
	mov.b32 	%r316, -1;
	// begin inline asm
	shfl.sync.down.b32 %r297, %r298, %r314, %r315, %r316;
	// end inline asm
	// begin inline asm
	shfl.sync.down.b32 %r302, %r303, %r314, %r315, %r316;
	// end inline asm
	mov.b64 	%rd280, {%r297, %r302};
	mov.b64 	%fd26, %rd280;
	mov.b64 	{%r308, %r313}, %rd302;
	// begin inline asm
	shfl.sync.down.b32 %r307, %r308, %r314, %r315, %r316;
	// end inline asm
	// begin inline asm
	shfl.sync.down.b32 %r312, %r313, %r314, %r315, %r316;
	// end inline asm
	mov.b64 	%rd34, {%r307, %r312};
	setp.gt.s32 	%p173, %r276, 29;
	mov.u64 	%rd303, %rd302;
	mov.f64 	%fd191, %fd190;
	@%p173 bra 	$L__BB4_35;
	setp.lt.f64 	%p174, %fd190, %fd26;
	mov.u64 	%rd303, %rd34;
	mov.f64 	%fd191, %fd26;
	@%p174 bra 	$L__BB4_35;
	setp.gt.f64 	%p175, %fd190, %fd26;
	mov.u64 	%rd303, %rd302;
	mov.f64 	%fd191, %fd190;
	@%p175 bra 	$L__BB4_35;
	setp.lt.s64 	%p176, %rd302, %rd34;
	min.s64 	%rd303, %rd302, %rd34;
	selp.f64 	%fd191, %fd190, %fd26, %p176;
$L__BB4_35:
	mov.b64 	%rd281, %fd191;
	mov.b64 	{%r318, %r323}, %rd281;
	mov.b32 	%r334, 4;
	mov.b32 	%r335, 31;
	mov.b32 	%r336, -1;
	// begin inline asm
	shfl.sync.down.b32 %r317, %r318, %r334, %r335, %r336;
	// end inline asm
	// begin inline asm
	shfl.sync.down.b32 %r322, %r323, %r334, %r335, %r336;
	// end inline asm
	mov.b64 	%rd282, {%r317, %r322};
	mov.b64 	%fd29, %rd282;
	mov.b64 	{%r328, %r333}, %rd303;
	// begin inline asm
	shfl.sync.down.b32 %r327, %r328, %r334, %r335, %r336;
	// end inline asm
	// begin inline asm
	shfl.sync.down.b32 %r332, %r333, %r334, %r335, %r336;
	// end inline asm
	mov.b64 	%rd37, {%r327, %r332};
	setp.gt.s32 	%p177, %r276, 27;
	mov.u64 	%rd304, %rd303;
	mov.f64 	%fd192, %fd191;
	@%p177 bra 	$L__BB4_39;
	setp.lt.f64 	%p178, %fd191, %fd29;
	mov.u64 	%rd304, %rd37;
	mov.f64 	%fd192, %fd29;
	@%p178 bra 	$L__BB4_39;
	setp.gt.f64 	%p179, %fd191, %fd29;
	mov.u64 	%rd304, %rd303;
	mov.f64 	%fd192, %fd191;
	@%p179 bra 	$L__BB4_39;
	setp.lt.s64 	%p180, %rd303, %rd37;
	min.s64 	%rd304, %rd303, %rd37;
	selp.f64 	%fd192, %fd191, %fd29, %p180;
$L__BB4_39:
	mov.b64 	%rd283, %fd192;
	mov.b64 	{%r338, %r343}, %rd283;
	mov.b32 	%r354, 8;
	mov.b32 	%r355, 31;
	mov.b32 	%r356, -1;
	// begin inline asm
	shfl.sync.down.b32 %r337, %r338, %r354, %r355, %r356;
	// end inline asm
	// begin inline asm
	shfl.sync.down.b32 %r342, %r343, %r354, %r355, %r356;
	// end inline asm
	mov.b64 	%rd284, {%r337, %r342};
	mov.b64 	%fd32, %rd284;
	mov.b64 	{%r348, %r353}, %rd304;
	// begin inline asm
	shfl.sync.down.b32 %r347, %r348, %r354, %r355, %r356;
	// end inline asm
	// begin inline asm
	shfl.sync.down.b32 %r352, %r353, %r354, %r355, %r356;
	// end inline asm
	mov.b64 	%rd40, {%r347, %r352};
	setp.gt.s32 	%p181, %r276, 23;
	mov.u64 	%rd305, %rd304;
	mov.f64 	%fd193, %fd192;
	@%p181 bra 	$L__BB4_43;
	setp.lt.f64 	%p182, %fd192, %fd32;
	mov.u64 	%rd305, %rd40;
	mov.f64 	%fd193, %fd32;
	@%p182 bra 	$L__BB4_43;
	setp.gt.f64 	%p183, %fd192, %fd32;
	mov.u64 	%rd305, %rd304;
	mov.f64 	%fd193, %fd192;
	@%p183 bra 	$L__BB4_43;
	setp.lt.s64 	%p184, %rd304, %rd40;
	min.s64 	%rd305, %rd304, %rd40;
	selp.f64 	%fd193, %fd192, %fd32, %p184;
$L__BB4_43:
	mov.b64 	%rd285, %fd193;
	mov.b64 	{%r358, %r363}, %rd285;
	mov.b32 	%r374, 16;
	mov.b32 	%r375, 31;
	mov.b32 	%r376, -1;
	// begin inline asm
	shfl.sync.down.b32 %r357, %r358, %r374, %r375, %r376;
	// end inline asm
	// begin inline asm
	shfl.sync.down.b32 %r362, %r363, %r374, %r375, %r376;
	// end inline asm
	mov.b64 	%rd286, {%r357, %r362};
	mov.b64 	%fd35, %rd286;
	mov.b64 	{%r368, %r373}, %rd305;
	// begin inline asm
	shfl.sync.down.b32 %r367, %r368, %r374, %r375, %r376;
	// end inline asm
	// begin inline asm
	shfl.sync.down.b32 %r372, %r373, %r374, %r375, %r376;
	// end inline asm
	mov.b64 	%rd43, {%r367, %r372};
	setp.gt.s32 	%p185, %r276, 15;
	mov.u64 	%rd357, %rd305;
	mov.f64 	%fd241, %fd193;
	@%p185 bra 	$L__BB4_47;
	setp.lt.f64 	%p186, %fd193, %fd35;
	mov.u64 	%rd357, %rd43;
	mov.f64 	%fd241, %fd35;
	@%p186 bra 	$L__BB4_47;
	setp.gt.f64 	%p187, %fd193, %fd35;
	mov.u64 	%rd357, %rd305;
	mov.f64 	%fd241, %fd193;
	@%p187 bra 	$L__BB4_47;
	setp.lt.s64 	%p188, %rd305, %rd43;
	min.s64 	%rd357, %rd305, %rd43;
	selp.f64 	%fd241, %fd193, %fd35, %p188;
$L__BB4_47:
	setp.ne.s32 	%p189, %r276, 0;
	@%p189 bra 	$L__BB4_49;
	shr.u32 	%r377, %r2, 1;
	and.b32  	%r378, %r377, 496;
	mov.u32 	%r379, _ZN6thrust24THRUST_300001_SM_1000_NS8cuda_cub4core6detail5shmemE;
	add.s32 	%r380, %r379, %r378;
	st.shared.f64 	[%r380+8], %fd241;
	st.shared.u64 	[%r380+16], %rd357;
$L__BB4_49:
	bar.sync 	0;
	setp.ne.s32 	%p190, %r2, 0;
	@%p190 bra 	$L__BB4_204;
	ld.shared.f64 	%fd38, [_ZN6thrust24THRUST_300001_SM_1000_NS8cuda_cub4core6detail5shmemE+24];
	ld.shared.u64 	%rd46, [_ZN6thrust24THRUST_300001_SM_1000_NS8cuda_cub4core6detail5shmemE+32];
	setp.lt.f64 	%p191, %fd241, %fd38;
	mov.u64 	%rd307, %rd46;
	mov.f64 	%fd195, %fd38;
	@%p191 bra 	$L__BB4_53;
	setp.lt.f64 	%p192, %fd38, %fd241;
	mov.u64 	%rd307, %rd357;
	mov.f64 	%fd195, %fd241;
	@%p192 bra 	$L__BB4_53;
	setp.lt.s64 	%p193, %rd357, %rd46;
	min.s64 	%rd307, %rd357, %rd46;
	selp.f64 	%fd195, %fd241, %fd38, %p193;
$L__BB4_53:
	ld.shared.f64 	%fd41, [_ZN6thrust24THRUST_300001_SM_1000_NS8cuda_cub4core6detail5shmemE+40];
	ld.shared.u64 	%rd49, [_ZN6thrust24THRUST_300001_SM_1000_NS8cuda_cub4core6detail5shmemE+48];
	setp.lt.f64 	%p194, %fd195, %fd41;
	mov.u64 	%rd308, %rd49;
	mov.f64 	%fd196, %fd41;
	@%p194 bra 	$L__BB4_56;
	setp.lt.f64 	%p195, %fd41, %fd195;
	mov.u64 	%rd308, %rd307;
	mov.f64 	%fd196, %fd195;
	@%p195 bra 	$L__BB4_56;
	setp.lt.s64 	%p196, %rd307, %rd49;
	min.s64 	%rd308, %rd307, %rd49;
	selp.f64 	%fd196, %fd195, %fd41, %p196;
$L__BB4_56:
	ld.shared.f64 	%fd44, [_ZN6thrust24THRUST_300001_SM_1000_NS8cuda_cub4core6detail5shmemE+56];
	ld.shared.u64 	%rd52, [_ZN6thrust24THRUST_300001_SM_1000_NS8cuda_cub4core6detail5shmemE+64];
	setp.lt.f64 	%p197, %fd196, %fd44;
	mov.u64 	%rd309, %rd52;
	mov.f64 	%fd197, %fd44;
	@%p197 bra 	$L__BB4_59;
	setp.lt.f64 	%p198, %fd44, %fd196;
	mov.u64 	%rd309, %rd308;
	mov.f64 	%fd197, %fd196;
	@%p198 bra 	$L__BB4_59;
	setp.lt.s64 	%p199, %rd308, %rd52;
	min.s64 	%rd309, %rd308, %rd52;
	selp.f64 	%fd197, %fd196, %fd44, %p199;
$L__BB4_59:
	ld.shared.f64 	%fd47, [_ZN6thrust24THRUST_300001_SM_1000_NS8cuda_cub4core6detail5shmemE+72];
	ld.shared.u64 	%rd55, [_ZN6thrust24THRUST_300001_SM_1000_NS8cuda_cub4core6detail5shmemE+80];
	setp.lt.f64 	%p200, %fd197, %fd47;
	mov.u64 	%rd310, %rd55;
	mov.f64 	%fd198, %fd47;
	@%p200 bra 	$L__BB4_62;
	setp.lt.f64 	%p201, %fd47, %fd197;
	mov.u64 	%rd310, %rd309;
	mov.f64 	%fd198, %fd197;
	@%p201 bra 	$L__BB4_62;
	setp.lt.s64 	%p202, %rd309, %rd55;
	min.s64 	%rd310, %rd309, %rd55;
	selp.f64 	%fd198, %fd197, %fd47, %p202;
$L__BB4_62:
	ld.shared.f64 	%fd50, [_ZN6thrust24THRUST_300001_SM_1000_NS8cuda_cub4core6detail5shmemE+88];
	ld.shared.u64 	%rd58, [_ZN6thrust24THRUST_300001_SM_1000_NS8cuda_cub4core6detail5shmemE+96];
	setp.lt.f64 	%p203, %fd198, %fd50;
	mov.u64 	%rd311, %rd58;
	mov.f64 	%fd199, %fd50;
	@%p203 bra 	$L__BB4_65;
	setp.lt.f64 	%p204, %fd50, %fd198;
	mov.u64 	%rd311, %rd310;
	mov.f64 	%fd199, %fd198;
	@%p204 bra 	$L__BB4_65;
	setp.lt.s64 	%p205, %rd310, %rd58;
	min.s64 	%rd311, %rd310, %rd58;
	selp.f64 	%fd199, %fd198, %fd50, %p205;
$L__BB4_65:
	ld.shared.f64 	%fd53, [_ZN6thrust24THRUST_300001_SM_1000_NS8cuda_cub4core6detail5shmemE+104];
	ld.shared.u64 	%rd61, [_ZN6thrust24THRUST_300001_SM_1000_NS8cuda_cub4core6detail5shmemE+112];
	setp.lt.f64 	%p206, %fd199, %fd53;
	mov.u64 	%rd312, %rd61;
	mov.f64 	%fd200, %fd53;
	@%p206 bra 	$L__BB4_68;
	setp.lt.f64 	%p207, %fd53, %fd199;
	mov.u64 	%rd312, %rd311;
	mov.f64 	%fd200, %fd199;
	@%p207 bra 	$L__BB4_68;
	setp.lt.s64 	%p208, %rd311, %rd61;
	min.s64 	%rd312, %rd311, %rd61;
	selp.f64 	%fd200, %fd199, %fd53, %p208;
$L__BB4_68:
	ld.shared.f64 	%fd56, [_ZN6thrust24THRUST_300001_SM_1000_NS8cuda_cub4core6detail5shmemE+120];
	ld.shared.u64 	%rd64, [_ZN6thrust24THRUST_300001_SM_1000_NS8cuda_cub4core6detail5shmemE+128];
	setp.lt.f64 	%p209, %fd200, %fd56;
	mov.u64 	%rd357, %rd64;
	mov.f64 	%fd241, %fd56;
	@%p209 bra 	$L__BB4_204;
	setp.lt.f64 	%p210, %fd56, %fd200;
	mov.u64 	%rd357, %rd312;
	mov.f64 	%fd241, %fd200;
	@%p210 bra 	$L__BB4_204;
	setp.lt.s64 	%p211, %rd312, %rd64;
	min.s64 	%rd357, %rd312, %rd64;
	selp.f64 	%fd241, %fd200, %fd56, %p211;
	bra.uni 	$L__BB4_204;
$L__BB4_71:
	// begin inline asm
	mov.u32 %r163, %laneid;
	// end inline asm
	and.b32  	%r184, %r2, 992;
	add.s32 	%r185, %r184, 32;
	setp.gt.s32 	%p118, %r185, %r1;
	not.b32 	%r186, %r184;
	add.s32 	%r187, %r1, %r186;
	selp.b32 	%r182, %r187, 31, %p118;
	mov.b64 	%rd267, %fd188;
	mov.b64 	{%r165, %r170}, %rd267;
	mov.b32 	%r181, 1;
	mov.b32 	%r183, -1;
	// begin inline asm
	shfl.sync.down.b32 %r164, %r165, %r181, %r182, %r183;
	// end inline asm
	// begin inline asm
	shfl.sync.down.b32 %r169, %r170, %r181, %r182, %r183;
	// end inline asm
	mov.b64 	%rd268, {%r164, %r169};
	mov.b64 	%fd58, %rd268;
	mov.b64 	{%r175, %r180}, %rd300;
	// begin inline asm
	shfl.sync.down.b32 %r174, %r175, %r181, %r182, %r183;
	// end inline asm
	// begin inline asm
	shfl.sync.down.b32 %r179, %r180, %r181, %r182, %r183;
	// end inline asm
	mov.b64 	%rd66, {%r174, %r179};
	setp.ge.s32 	%p119, %r163, %r182;
	mov.u64 	%rd313, %rd300;
	mov.f64 	%fd201, %fd188;
	@%p119 bra 	$L__BB4_75;
	setp.lt.f64 	%p120, %fd188, %fd58;
	mov.u64 	%rd313, %rd66;
	mov.f64 	%fd201, %fd58;
	@%p120 bra 	$L__BB4_75;
	setp.gt.f64 	%p121, %fd188, %fd58;
	mov.u64 	%rd313, %rd300;
	mov.f64 	%fd201, %fd188;
	@%p121 bra 	$L__BB4_75;
	setp.lt.s64 	%p122, %rd300, %rd66;
	min.s64 	%rd313, %rd300, %rd66;
	selp.f64 	%fd201, %fd188, %fd58, %p122;
$L__BB4_75:
	mov.b64 	%rd269, %fd201;
	mov.b64 	{%r189, %r194}, %rd269;
	mov.b32 	%r205, 2;
	mov.b32 	%r207, -1;
	// begin inline asm
	shfl.sync.down.b32 %r188, %r189, %r205, %r182, %r207;
	// end inline asm
	// begin inline asm
	shfl.sync.down.b32 %r193, %r194, %r205, %r182, %r207;
	// end inline asm
	mov.b64 	%rd270, {%r188, %r193};
	mov.b64 	%fd61, %rd270;
	mov.b64 	{%r199, %r204}, %rd313;
	// begin inline asm
	shfl.sync.down.b32 %r198, %r199, %r205, %r182, %r207;
	// end inline asm
	// begin inline asm
	shfl.sync.down.b32 %r203, %r204, %r205, %r182, %r207;
	// end inline asm
	mov.b64 	%rd69, {%r198, %r203};
	add.s32 	%r208, %r163, 2;
	setp.gt.s32 	%p123, %r208, %r182;
	mov.u64 	%rd314, %rd313;
	mov.f64 	%fd202, %fd201;
	@%p123 bra 	$L__BB4_79;
	setp.lt.f64 	%p124, %fd201, %fd61;
	mov.u64 	%rd314, %rd69;
	mov.f64 	%fd202, %fd61;
	@%p124 bra 	$L__BB4_79;
	setp.gt.f64 	%p125, %fd201, %fd61;
	mov.u64 	%rd314, %rd313;
	mov.f64 	%fd202, %fd201;
	@%p125 bra 	$L__BB4_79;
	setp.lt.s64 	%p126, %rd313, %rd69;
	min.s64 	%rd314, %rd313, %rd69;
	selp.f64 	%fd202, %fd201, %fd61, %p126;
$L__BB4_79:
	mov.b64 	%rd271, %fd202;
	mov.b64 	{%r210, %r215}, %rd271;
	mov.b32 	%r226, 4;
	mov.b32 	%r228, -1;
	// begin inline asm
	shfl.sync.down.b32 %r209, %r210, %r226, %r182, %r228;
	// end inline asm
	// begin inline asm
	shfl.sync.down.b32 %r214, %r215, %r226, %r182, %r228;
	// end inline asm
	mov.b64 	%rd272, {%r209, %r214};
	mov.b64 	%fd64, %rd272;
	mov.b64 	{%r220, %r225}, %rd314;
	// begin inline asm
	shfl.sync.down.b32 %r219, %r220, %r226, %r182, %r228;
	// end inline asm
	// begin inline asm
	shfl.sync.down.b32 %r224, %r225, %r226, %r182, %r228;
	// end inline asm
	mov.b64 	%rd72, {%r219, %r224};
	add.s32 	%r229, %r163, 4;
	setp.gt.s32 	%p127, %r229, %r182;
	mov.u64 	%rd315, %rd314;
	mov.f64 	%fd203, %fd202;
	@%p127 bra 	$L__BB4_83;
	setp.lt.f64 	%p128, %fd202, %fd64;
	mov.u64 	%rd315, %rd72;
	mov.f64 	%fd203, %fd64;
	@%p128 bra 	$L__BB4_83;
	setp.gt.f64 	%p129, %fd202, %fd64;
	mov.u64 	%rd315, %rd314;
	mov.f64 	%fd203, %fd202;
	@%p129 bra 	$L__BB4_83;
	setp.lt.s64 	%p130, %rd314, %rd72;
	min.s64 	%rd315, %rd314, %rd72;
	selp.f64 	%fd203, %fd202, %fd64, %p130;
$L__BB4_83:
	mov.b64 	%rd273, %fd203;
	mov.b64 	{%r231, %r236}, %rd273;
	mov.b32 	%r247, 8;
	mov.b32 	%r249, -1;
	// begin inline asm
	shfl.sync.down.b32 %r230, %r231, %r247, %r182, %r249;
	// end inline asm
	// begin inline asm
	shfl.sync.down.b32 %r235, %r236, %r247, %r182, %r249;
	// end inline asm
	mov.b64 	%rd274, {%r230, %r235};
	mov.b64 	%fd67, %rd274;
	mov.b64 	{%r241, %r246}, %rd315;
	// begin inline asm
	shfl.sync.down.b32 %r240, %r241, %r247, %r182, %r249;
	// end inline asm
	// begin inline asm
	shfl.sync.down.b32 %r245, %r246, %r247, %r182, %r249;
	// end inline asm
	mov.b64 	%rd75, {%r240, %r245};
	add.s32 	%r250, %r163, 8;
	setp.gt.s32 	%p131, %r250, %r182;
	mov.f64 	%fd204, %fd203;
	mov.u64 	%rd316, %rd315;
	@%p131 bra 	$L__BB4_87;
	setp.lt.f64 	%p132, %fd203, %fd67;
	mov.f64 	%fd204, %fd67;
	mov.u64 	%rd316, %rd75;
	@%p132 bra 	$L__BB4_87;
	setp.gt.f64 	%p133, %fd203, %fd67;
	mov.f64 	%fd204, %fd203;
	mov.u64 	%rd316, %rd315;
	@%p133 bra 	$L__BB4_87;
	setp.lt.s64 	%p134, %rd315, %rd75;
	selp.f64 	%fd204, %fd203, %fd67, %p134;
	min.s64 	%rd316, %rd315, %rd75;
$L__BB4_87:
	mov.b64 	%rd275, %fd204;
	mov.b64 	{%r252, %r257}, %rd275;
	mov.b32 	%r268, 16;
	mov.b32 	%r270, -1;
	// begin inline asm
	shfl.sync.down.b32 %r251, %r252, %r268, %r182, %r270;
	// end inline asm
	// begin inline asm
	shfl.sync.down.b32 %r256, %r257, %r268, %r182, %r270;
	// end inline asm
	mov.b64 	%rd276, {%r251, %r256};
	mov.b64 	%fd70, %rd276;
	mov.b64 	{%r262, %r267}, %rd316;
	// begin inline asm
	shfl.sync.down.b32 %r261, %r262, %r268, %r182, %r270;
	// end inline asm
	// begin inline asm
	shfl.sync.down.b32 %r266, %r267, %r268, %r182, %r270;
	// end inline asm
	mov.b64 	%rd78, {%r261, %r266};
	add.s32 	%r271, %r163, 16;
	setp.gt.s32 	%p135, %r271, %r182;
	mov.f64 	%fd241, %fd204;
	mov.u64 	%rd357, %rd316;
	@%p135 bra 	$L__BB4_91;
	setp.lt.f64 	%p136, %fd204, %fd70;
	mov.f64 	%fd241, %fd70;
	mov.u64 	%rd357, %rd78;
	@%p136 bra 	$L__BB4_91;
	setp.gt.f64 	%p137, %fd204, %fd70;
	mov.f64 	%fd241, %fd204;
	mov.u64 	%rd357, %rd316;
	@%p137 bra 	$L__BB4_91;
	setp.lt.s64 	%p138, %rd316, %rd78;
	selp.f64 	%fd241, %fd204, %fd70, %p138;
	min.s64 	%rd357, %rd316, %rd78;
$L__BB4_91:
	setp.ne.s32 	%p139, %r163, 0;
	@%p139 bra 	$L__BB4_93;
	shr.u32 	%r272, %r2, 1;
	and.b32  	%r273, %r272, 496;
	mov.u32 	%r274, _ZN6thrust24THRUST_300001_SM_1000_NS8cuda_cub4core6detail5shmemE;
	add.s32 	%r275, %r274, %r273;
	st.shared.f64 	[%r275+8], %fd241;
	st.shared.u64 	[%r275+16], %rd357;
$L__BB4_93:
	bar.sync 	0;
	setp.ne.s32 	%p140, %r2, 0;
	@%p140 bra 	$L__BB4_204;
	setp.lt.s32 	%p141, %r1, 33;
	mov.f64 	%fd206, %fd241;
	mov.u64 	%rd318, %rd357;
	@%p141 bra 	$L__BB4_98;
	ld.shared.f64 	%fd73, [_ZN6thrust24THRUST_300001_SM_1000_NS8cuda_cub4core6detail5shmemE+24];
	ld.shared.u64 	%rd81, [_ZN6thrust24THRUST_300001_SM_1000_NS8cuda_cub4core6detail5shmemE+32];
	setp.lt.f64 	%p142, %fd241, %fd73;
	mov.f64 	%fd206, %fd73;
	mov.u64 	%rd318, %rd81;
	@%p142 bra 	$L__BB4_98;
	setp.lt.f64 	%p143, %fd73, %fd241;
	mov.f64 	%fd206, %fd241;
	mov.u64 	%rd318, %rd357;
	@%p143 bra 	$L__BB4_98;
	setp.lt.s64 	%p144, %rd357, %rd81;
	selp.f64 	%fd206, %fd241, %fd73, %p144;
	min.s64 	%rd318, %rd357, %rd81;
$L__BB4_98:
	setp.lt.s32 	%p145, %r1, 65;
	mov.f64 	%fd207, %fd206;
	mov.u64 	%rd319, %rd318;
	@%p145 bra 	$L__BB4_102;
	ld.shared.f64 	%fd76, [_ZN6thrust24THRUST_300001_SM_1000_NS8cuda_cub4core6detail5shmemE+40];
	ld.shared.u64 	%rd84, [_ZN6thrust24THRUST_300001_SM_1000_NS8cuda_cub4core6detail5shmemE+48];
	setp.lt.f64 	%p146, %fd206, %fd76;
	mov.f64 	%fd207, %fd76;
	mov.u64 	%rd319, %rd84;
	@%p146 bra 	$L__BB4_102;
	setp.lt.f64 	%p147, %fd76, %fd206;
	mov.f64 	%fd207, %fd206;
	mov.u64 	%rd319, %rd318;
	@%p147 bra 	$L__BB4_102;
	setp.lt.s64 	%p148, %rd318, %rd84;
	selp.f64 	%fd207, %fd206, %fd76, %p148;
	min.s64 	%rd319, %rd318, %rd84;
$L__BB4_102:
	setp.lt.s32 	%p149, %r1, 97;
	mov.f64 	%fd208, %fd207;
	mov.u64 	%rd320, %rd319;
	@%p149 bra 	$L__BB4_106;
	ld.shared.f64 	%fd79, [_ZN6thrust24THRUST_300001_SM_1000_NS8cuda_cub4core6detail5shmemE+56];
	ld.shared.u64 	%rd87, [_ZN6thrust24THRUST_300001_SM_1000_NS8cuda_cub4core6detail5shmemE+64];
	setp.lt.f64 	%p150, %fd207, %fd79;
	mov.f64 	%fd208, %fd79;
	mov.u64 	%rd320, %rd87;
	@%p150 bra 	$L__BB4_106;
	setp.lt.f64 	%p151, %fd79, %fd207;
	mov.f64 	%fd208, %fd207;
	mov.u64 	%rd320, %rd319;
	@%p151 bra 	$L__BB4_106;
	setp.lt.s64 	%p152, %rd319, %rd87;
	selp.f64 	%fd208, %fd207, %fd79, %p152;
	min.s64 	%rd320, %rd319, %rd87;
$L__BB4_106:
	setp.lt.s32 	%p153, %r1, 129;
	mov.f64 	%fd209, %fd208;
	mov.u64 	%rd321, %rd320;
	@%p153 bra 	$L__BB4_110;
	ld.shared.f64 	%fd82, [_ZN6thrust24THRUST_300001_SM_1000_NS8cuda_cub4core6detail5shmemE+72];
	ld.shared.u64 	%rd90, [_ZN6thrust24THRUST_300001_SM_1000_NS8cuda_cub4core6detail5shmemE+80];
	setp.lt.f64 	%p154, %fd208, %fd82;
	mov.f64 	%fd209, %fd82;
	mov.u64 	%rd321, %rd90;
	@%p154 bra 	$L__BB4_110;
	setp.lt.f64 	%p155, %fd82, %fd208;
	mov.f64 	%fd209, %fd208;
	mov.u64 	%rd321, %rd320;
	@%p155 bra 	$L__BB4_110;
	setp.lt.s64 	%p156, %rd320, %rd90;
	selp.f64 	%fd209, %fd208, %fd82, %p156;
	min.s64 	%rd321, %rd320, %rd90;
$L__BB4_110:
	setp.lt.s32 	%p157, %r1, 161;
	mov.f64 	%fd210, %fd209;
	mov.u64 	%rd322, %rd321;
	@%p157 bra 	$L__BB4_114;
	ld.shared.f64 	%fd85, [_ZN6thrust24THRUST_300001_SM_1000_NS8cuda_cub4core6detail5shmemE+88];
	ld.shared.u64 	%rd93, [_ZN6thrust24THRUST_300001_SM_1000_NS8cuda_cub4core6detail5shmemE+96];
	setp.lt.f64 	%p158, %fd209, %fd85;
	mov.f64 	%fd210, %fd85;
	mov.u64 	%rd322, %rd93;
	@%p158 bra 	$L__BB4_114;
	setp.lt.f64 	%p159, %fd85, %fd209;
	mov.f64 	%fd210, %fd209;
	mov.u64 	%rd322, %rd321;
	@%p159 bra 	$L__BB4_114;
	setp.lt.s64 	%p160, %rd321, %rd93;
	selp.f64 	%fd210, %fd209, %fd85, %p160;
	min.s64 	%rd322, %rd321, %rd93;
$L__BB4_114:
	setp.lt.s32 	%p161, %r1, 193;
	mov.f64 	%fd211, %fd210;
	mov.u64 	%rd323, %rd322;
	@%p161 bra 	$L__BB4_118;
	ld.shared.f64 	%fd88, [_ZN6thrust24THRUST_300001_SM_1000_NS8cuda_cub4core6detail5shmemE+104];
	ld.shared.u64 	%rd96, [_ZN6thrust24THRUST_300001_SM_1000_NS8cuda_cub4core6detail5shmemE+112];
	setp.lt.f64 	%p162, %fd210, %fd88;
	mov.f64 	%fd211, %fd88;
	mov.u64 	%rd323, %rd96;
	@%p162 bra 	$L__BB4_118;
	setp.lt.f64 	%p163, %fd88, %fd210;
	mov.f64 	%fd211, %fd210;
	mov.u64 	%rd323, %rd322;
	@%p163 bra 	$L__BB4_118;
	setp.lt.s64 	%p164, %rd322, %rd96;
	selp.f64 	%fd211, %fd210, %fd88, %p164;
	min.s64 	%rd323, %rd322, %rd96;
$L__BB4_118:
	setp.lt.s32 	%p165, %r1, 225;
	mov.u64 	%rd357, %rd323;
	mov.f64 	%fd241, %fd211;
	@%p165 bra 	$L__BB4_204;
	ld.shared.f64 	%fd91, [_ZN6thrust24THRUST_300001_SM_1000_NS8cuda_cub4core6detail5shmemE+120];
	ld.shared.u64 	%rd99, [_ZN6thrust24THRUST_300001_SM_1000_NS8cuda_cub4core6detail5shmemE+128];
	setp.lt.f64 	%p166, %fd211, %fd91;
	mov.u64 	%rd357, %rd99;
	mov.f64 	%fd241, %fd91;
	@%p166 bra 	$L__BB4_204;
	setp.lt.f64 	%p167, %fd91, %fd211;
	mov.u64 	%rd357, %rd323;
	mov.f64 	%fd241, %fd211;
	@%p167 bra 	$L__BB4_204;
	setp.lt.s64 	%p168, %rd323, %rd99;
	selp.f64 	%fd241, %fd211, %fd91, %p168;
	min.s64 	%rd357, %rd323, %rd99;
	bra.uni 	$L__BB4_204;
$L__BB4_122:
	mov.u32 	%r18, %tid.x;
	cvt.u64.u32 	%rd197, %r18;
	cvta.to.global.u64 	%rd198, %rd193;
	mul.wide.u32 	%rd199, %r18, 8;
	add.s64 	%rd200, %rd198, %rd199;
	ld.global.f64 	%fd170, [%rd200];
	add.s32 	%r31, %r18, 256;
	cvt.u64.u32 	%rd201, %r31;
	ld.global.f64 	%fd171, [%rd200+2048];
	add.s32 	%r32, %r18, 512;
	cvt.u64.u32 	%rd202, %r32;
	ld.global.f64 	%fd172, [%rd200+4096];
	add.s32 	%r33, %r18, 768;
	cvt.u64.u32 	%rd203, %r33;
	ld.global.f64 	%fd173, [%rd200+6144];
	or.b32  	%r34, %r18, 1024;
	cvt.u64.u32 	%rd101, %r34;
	add.s64 	%rd344, %rd194, %rd101;
	ld.global.f64 	%fd228, [%rd200+8192];
	setp.geu.f64 	%p3, %fd170, %fd171;
	selp.f64 	%fd174, %fd170, %fd171, %p3;
	selp.b64 	%rd204, %rd197, %rd201, %p3;
	setp.geu.f64 	%p4, %fd174, %fd172;
	selp.f64 	%fd175, %fd174, %fd172, %p4;
	selp.b64 	%rd205, %rd204, %rd202, %p4;
	setp.geu.f64 	%p5, %fd175, %fd173;
	selp.f64 	%fd94, %fd175, %fd173, %p5;
	selp.b64 	%rd104, %rd205, %rd203, %p5;
	setp.lt.f64 	%p6, %fd94, %fd228;
	@%p6 bra 	$L__BB4_124;
	setp.lt.f64 	%p7, %fd228, %fd94;
	setp.lt.u64 	%p8, %rd104, %rd101;
	or.pred  	%p9, %p7, %p8;
	selp.f64 	%fd228, %fd94, %fd228, %p9;
	add.s64 	%rd206, %rd194, %rd104;
	selp.b64 	%rd344, %rd206, %rd344, %p9;
$L__BB4_124:
	setp.lt.u64 	%p10, %rd196, 2560;
	mov.b64 	%rd333, 1280;
	@%p10 bra 	$L__BB4_137;
	mov.b64 	%rd325, 1280;
	mov.f64 	%fd213, %fd228;
$L__BB4_126:
	add.s64 	%rd209, %rd325, %rd197;
	shl.b64 	%rd210, %rd325, 3;
	cvta.to.global.u64 	%rd211, %rd193;
	add.s64 	%rd213, %rd211, %rd199;
	add.s64 	%rd214, %rd213, %rd210;
	add.s64 	%rd327, %rd209, %rd194;
	ld.global.f64 	%fd214, [%rd214];
	ld.global.f64 	%fd215, [%rd214+2048];
	ld.global.f64 	%fd216, [%rd214+4096];
	ld.global.f64 	%fd217, [%rd214+6144];
	ld.global.f64 	%fd228, [%rd214+8192];
	setp.lt.f64 	%p11, %fd213, %fd214;
	@%p11 bra 	$L__BB4_128;
	setp.lt.f64 	%p12, %fd214, %fd213;
	setp.lt.s64 	%p13, %rd344, %rd327;
	or.pred  	%p14, %p12, %p13;
	selp.f64 	%fd214, %fd213, %fd214, %p14;
	selp.b64 	%rd327, %rd344, %rd327, %p14;
$L__BB4_128:
	add.s64 	%rd215, %rd325, %rd197;
	add.s64 	%rd216, %rd215, %rd194;
	add.s64 	%rd328, %rd216, 256;
	setp.lt.f64 	%p15, %fd214, %fd215;
	@%p15 bra 	$L__BB4_130;
	setp.lt.f64 	%p16, %fd215, %fd214;
	add.s64 	%rd218, %rd325, %rd197;
	add.s64 	%rd219, %rd218, %rd194;
	add.s64 	%rd220, %rd219, 256;
	setp.lt.s64 	%p17, %rd327, %rd220;
	or.pred  	%p18, %p16, %p17;
	selp.f64 	%fd215, %fd214, %fd215, %p18;
	selp.b64 	%rd328, %rd327, %rd220, %p18;
$L__BB4_130:
	add.s64 	%rd329, %rd216, 512;
	setp.lt.f64 	%p19, %fd215, %fd216;
	@%p19 bra 	$L__BB4_132;
	setp.lt.f64 	%p20, %fd216, %fd215;
	add.s64 	%rd224, %rd325, %rd197;
	add.s64 	%rd225, %rd224, %rd194;
	add.s64 	%rd226, %rd225, 512;
	setp.lt.s64 	%p21, %rd328, %rd226;
	or.pred  	%p22, %p20, %p21;
	selp.f64 	%fd216, %fd215, %fd216, %p22;
	selp.b64 	%rd329, %rd328, %rd226, %p22;
$L__BB4_132:
	add.s64 	%rd227, %rd325, %rd197;
	add.s64 	%rd228, %rd227, %rd194;
	add.s64 	%rd330, %rd228, 768;
	setp.lt.f64 	%p23, %fd216, %fd217;
	@%p23 bra 	$L__BB4_134;
	setp.lt.f64 	%p24, %fd217, %fd216;
	setp.lt.s64 	%p25, %rd329, %rd330;
	or.pred  	%p26, %p24, %p25;
	selp.f64 	%fd217, %fd216, %fd217, %p26;
	selp.b64 	%rd330, %rd329, %rd330, %p26;
$L__BB4_134:
	add.s64 	%rd344, %rd228, 1024;
	setp.lt.f64 	%p27, %fd217, %fd228;
	@%p27 bra 	$L__BB4_136;
	setp.lt.f64 	%p28, %fd228, %fd217;
	setp.lt.s64 	%p29, %rd330, %rd344;
	or.pred  	%p30, %p28, %p29;
	selp.f64 	%fd228, %fd217, %fd228, %p30;
	selp.b64 	%rd344, %rd330, %rd344, %p30;
$L__BB4_136:
	add.s64 	%rd333, %rd325, 1280;
	add.s64 	%rd231, %rd325, 2560;
	setp.le.s64 	%p31, %rd231, %rd196;
	mov.u64 	%rd325, %rd333;
	mov.f64 	%fd213, %fd228;
	@%p31 bra 	$L__BB4_126;
$L__BB4_137:
	setp.le.s64 	%p32, %rd196, %rd333;
	@%p32 bra 	$L__BB4_160;
	cvt.u32.u64 	%r35, %rd333;
	cvt.u32.u64 	%r36, %rd196;
	sub.s32 	%r19, %r36, %r35;
	setp.ge.s32 	%p33, %r18, %r19;
	@%p33 bra 	$L__BB4_160;
	cvta.to.global.u64 	%rd130, %rd193;
	not.b32 	%r38, %r18;
	add.s32 	%r39, %r38, %r36;
	sub.s32 	%r20, %r39, %r35;
	and.b32  	%r41, %r20, 768;
	setp.eq.s32 	%p34, %r41, 768;
	mov.u32 	%r389, %r18;
	@%p34 bra 	$L__BB4_145;
	add.s64 	%rd234, %rd333, %rd197;
	add.s64 	%rd335, %rd234, %rd194;
	shl.b64 	%rd235, %rd234, 3;
	add.s64 	%rd334, %rd130, %rd235;
	shr.u32 	%r42, %r20, 8;
	add.s32 	%r43, %r42, 1;
	and.b32  	%r44, %r43, 3;
	neg.s32 	%r387, %r44;
	mov.u32 	%r389, %r18;
$L__BB4_141:
	.pragma "nounroll";
	mov.u64 	%rd135, %rd344;
	mov.f64 	%fd114, %fd228;
	ld.global.f64 	%fd115, [%rd334];
	setp.lt.f64 	%p35, %fd114, %fd115;
	mov.f64 	%fd228, %fd115;
	mov.u64 	%rd344, %rd335;
	@%p35 bra 	$L__BB4_144;
	setp.lt.f64 	%p36, %fd115, %fd114;
	mov.f64 	%fd228, %fd114;
	mov.u64 	%rd344, %rd135;
	@%p36 bra 	$L__BB4_144;
	setp.lt.s64 	%p37, %rd135, %rd335;
	selp.f64 	%fd228, %fd114, %fd115, %p37;
	min.s64 	%rd344, %rd135, %rd335;
$L__BB4_144:
	add.s32 	%r389, %r389, 256;
	add.s64 	%rd335, %rd335, 256;
	add.s64 	%rd334, %rd334, 2048;
	add.s32 	%r387, %r387, 1;
	setp.ne.s32 	%p38, %r387, 0;
	@%p38 bra 	$L__BB4_141;
$L__BB4_145:
	setp.lt.u32 	%p39, %r20, 768;
	@%p39 bra 	$L__BB4_160;
	add.s32 	%r390, %r389, 512;
$L__BB4_147:
	mov.u32 	%r28, %r390;
	add.s32 	%r45, %r28, -512;
	cvt.u64.u32 	%rd236, %r45;
	add.s64 	%rd237, %rd333, %rd236;
	shl.b64 	%rd238, %rd237, 3;
	add.s64 	%rd143, %rd130, %rd238;
	add.s64 	%rd144, %rd237, %rd194;
	ld.global.f64 	%fd121, [%rd143];
	setp.lt.f64 	%p40, %fd228, %fd121;
	mov.f64 	%fd225, %fd121;
	mov.u64 	%rd341, %rd144;
	@%p40 bra 	$L__BB4_150;
	setp.lt.f64 	%p41, %fd121, %fd228;
	mov.f64 	%fd225, %fd228;
	mov.u64 	%rd341, %rd344;
	@%p41 bra 	$L__BB4_150;
	setp.lt.s64 	%p42, %rd344, %rd144;
	selp.f64 	%fd225, %fd228, %fd121, %p42;
	min.s64 	%rd341, %rd344, %rd144;
$L__BB4_150:
	add.s32 	%r46, %r28, -256;
	cvt.u64.u32 	%rd239, %r46;
	add.s64 	%rd240, %rd333, %rd239;
	add.s64 	%rd147, %rd240, %rd194;
	ld.global.f64 	%fd124, [%rd143+2048];
	setp.lt.f64 	%p43, %fd225, %fd124;
	mov.f64 	%fd226, %fd124;
	mov.u64 	%rd342, %rd147;
	@%p43 bra 	$L__BB4_153;
	setp.lt.f64 	%p44, %fd124, %fd225;
	mov.f64 	%fd226, %fd225;
	mov.u64 	%rd342, %rd341;
	@%p44 bra 	$L__BB4_153;
	setp.lt.s64 	%p45, %rd341, %rd147;
	selp.f64 	%fd226, %fd225, %fd124, %p45;
	min.s64 	%rd342, %rd341, %rd147;
$L__BB4_153:
	cvt.u64.u32 	%rd241, %r28;
	add.s64 	%rd242, %rd333, %rd241;
	add.s64 	%rd150, %rd242, %rd194;
	ld.global.f64 	%fd127, [%rd143+4096];
	setp.lt.f64 	%p46, %fd226, %fd127;
	mov.f64 	%fd227, %fd127;
	mov.u64 	%rd343, %rd150;
	@%p46 bra 	$L__BB4_156;
	setp.lt.f64 	%p47, %fd127, %fd226;
	mov.f64 	%fd227, %fd226;
	mov.u64 	%rd343, %rd342;
	@%p47 bra 	$L__BB4_156;
	setp.lt.s64 	%p48, %rd342, %rd150;
	selp.f64 	%fd227, %fd226, %fd127, %p48;
	min.s64 	%rd343, %rd342, %rd150;
$L__BB4_156:
	add.s32 	%r47, %r28, 256;
	cvt.u64.u32 	%rd243, %r47;
	add.s64 	%rd244, %rd333, %rd243;
	add.s64 	%rd153, %rd244, %rd194;
	ld.global.f64 	%fd130, [%rd143+6144];
	setp.lt.f64 	%p49, %fd227, %fd130;
	mov.f64 	%fd228, %fd130;
	mov.u64 	%rd344, %rd153;
	@%p49 bra 	$L__BB4_159;
	setp.lt.f64 	%p50, %fd130, %fd227;
	mov.f64 	%fd228, %fd227;
	mov.u64 	%rd344, %rd343;
	@%p50 bra 	$L__BB4_159;
	setp.lt.s64 	%p51, %rd343, %rd153;
	selp.f64 	%fd228, %fd227, %fd130, %p51;
	min.s64 	%rd344, %rd343, %rd153;
$L__BB4_159:
	add.s32 	%r390, %r28, 1024;
	add.s32 	%r48, %r28, 512;
	setp.lt.s32 	%p52, %r48, %r19;
	@%p52 bra 	$L__BB4_147;
$L__BB4_160:
	// begin inline asm
	mov.u32 %r49, %laneid;
	// end inline asm
	mov.b64 	%rd245, %fd228;
	mov.b64 	{%r51, %r56}, %rd245;
	mov.b32 	%r67, 1;
	mov.b32 	%r68, 31;
	mov.b32 	%r69, -1;
	// begin inline asm
	shfl.sync.down.b32 %r50, %r51, %r67, %r68, %r69;
	// end inline asm
	// begin inline asm
	shfl.sync.down.b32 %r55, %r56, %r67, %r68, %r69;
	// end inline asm
	mov.b64 	%rd246, {%r50, %r55};
	mov.b64 	%fd134, %rd246;
	mov.b64 	{%r61, %r66}, %rd344;
	// begin inline asm
	shfl.sync.down.b32 %r60, %r61, %r67, %r68, %r69;
	// end inline asm
	// begin inline asm
	shfl.sync.down.b32 %r65, %r66, %r67, %r68, %r69;
	// end inline asm
	mov.b64 	%rd157, {%r60, %r65};
	setp.gt.s32 	%p53, %r49, 30;
	mov.f64 	%fd230, %fd228;
	mov.u64 	%rd346, %rd344;
	@%p53 bra 	$L__BB4_164;
	setp.lt.f64 	%p54, %fd228, %fd134;
	mov.f64 	%fd230, %fd134;
	mov.u64 	%rd346, %rd157;
	@%p54 bra 	$L__BB4_164;
	setp.gt.f64 	%p55, %fd228, %fd134;
	mov.f64 	%fd230, %fd228;
	mov.u64 	%rd346, %rd344;
	@%p55 bra 	$L__BB4_164;
	setp.lt.s64 	%p56, %rd344, %rd157;
	selp.f64 	%fd230, %fd228, %fd134, %p56;
	min.s64 	%rd346, %rd344, %rd157;
$L__BB4_164:
	mov.b64 	%rd247, %fd230;
	mov.b64 	{%r71, %r76}, %rd247;
	mov.b32 	%r87, 2;
	mov.b32 	%r88, 31;
	mov.b32 	%r89, -1;
	// begin inline asm
	shfl.sync.down.b32 %r70, %r71, %r87, %r88, %r89;
	// end inline asm
	// begin inline asm
	shfl.sync.down.b32 %r75, %r76, %r87, %r88, %r89;
	// end inline asm
	mov.b64 	%rd248, {%r70, %r75};
	mov.b64 	%fd137, %rd248;
	mov.b64 	{%r81, %r86}, %rd346;
	// begin inline asm
	shfl.sync.down.b32 %r80, %r81, %r87, %r88, %r89;
	// end inline asm
	// begin inline asm
	shfl.sync.down.b32 %r85, %r86, %r87, %r88, %r89;
	// end inline asm
	mov.b64 	%rd160, {%r80, %r85};
	setp.gt.s32 	%p57, %r49, 29;
	mov.f64 	%fd231, %fd230;
	mov.u64 	%rd347, %rd346;
	@%p57 bra 	$L__BB4_168;
	setp.lt.f64 	%p58, %fd230, %fd137;
	mov.f64 	%fd231, %fd137;
	mov.u64 	%rd347, %rd160;
	@%p58 bra 	$L__BB4_168;
	setp.gt.f64 	%p59, %fd230, %fd137;
	mov.f64 	%fd231, %fd230;
	mov.u64 	%rd347, %rd346;
	@%p59 bra 	$L__BB4_168;
	setp.lt.s64 	%p60, %rd346, %rd160;
	selp.f64 	%fd231, %fd230, %fd137, %p60;
	min.s64 	%rd347, %rd346, %rd160;
$L__BB4_168:
	mov.b64 	%rd249, %fd231;
	mov.b64 	{%r91, %r96}, %rd249;
	mov.b32 	%r107, 4;
	mov.b32 	%r108, 31;
	mov.b32 	%r109, -1;
	// begin inline asm
	shfl.sync.down.b32 %r90, %r91, %r107, %r108, %r109;
	// end inline asm
	// begin inline asm
	shfl.sync.down.b32 %r95, %r96, %r107, %r108, %r109;
	// end inline asm
	mov.b64 	%rd250, {%r90, %r95};
	mov.b64 	%fd140, %rd250;
	mov.b64 	{%r101, %r106}, %rd347;
	// begin inline asm
	shfl.sync.down.b32 %r100, %r101, %r107, %r108, %r109;
	// end inline asm
	// begin inline asm
	shfl.sync.down.b32 %r105, %r106, %r107, %r108, %r109;
	// end inline asm
	mov.b64 	%rd163, {%r100, %r105};
	setp.gt.s32 	%p61, %r49, 27;
	mov.f64 	%fd232, %fd231;
	mov.u64 	%rd348, %rd347;
	@%p61 bra 	$L__BB4_172;
	setp.lt.f64 	%p62, %fd231, %fd140;
	mov.f64 	%fd232, %fd140;
	mov.u64 	%rd348, %rd163;
	@%p62 bra 	$L__BB4_172;
	setp.gt.f64 	%p63, %fd231, %fd140;
	mov.f64 	%fd232, %fd231;
	mov.u64 	%rd348, %rd347;
	@%p63 bra 	$L__BB4_172;
	setp.lt.s64 	%p64, %rd347, %rd163;
	selp.f64 	%fd232, %fd231, %fd140, %p64;
	min.s64 	%rd348, %rd347, %rd163;
$L__BB4_172:
	mov.b64 	%rd251, %fd232;
	mov.b64 	{%r111, %r116}, %rd251;
	mov.b32 	%r127, 8;
	mov.b32 	%r128, 31;
	mov.b32 	%r129, -1;
	// begin inline asm
	shfl.sync.down.b32 %r110, %r111, %r127, %r128, %r129;
	// end inline asm
	// begin inline asm
	shfl.sync.down.b32 %r115, %r116, %r127, %r128, %r129;
	// end inline asm
	mov.b64 	%rd252, {%r110, %r115};
	mov.b64 	%fd143, %rd252;
	mov.b64 	{%r121, %r126}, %rd348;
	// begin inline asm
	shfl.sync.down.b32 %r120, %r121, %r127, %r128, %r129;
	// end inline asm
	// begin inline asm
	shfl.sync.down.b32 %r125, %r126, %r127, %r128, %r129;
	// end inline asm
	mov.b64 	%rd166, {%r120, %r125};
	setp.gt.s32 	%p65, %r49, 23;
	mov.f64 	%fd233, %fd232;
	mov.u64 	%rd349, %rd348;
	@%p65 bra 	$L__BB4_176;
	setp.lt.f64 	%p66, %fd232, %fd143;
	mov.f64 	%fd233, %fd143;
	mov.u64 	%rd349, %rd166;
	@%p66 bra 	$L__BB4_176;
	setp.gt.f64 	%p67, %fd232, %fd143;
	mov.f64 	%fd233, %fd232;
	mov.u64 	%rd349, %rd348;
	@%p67 bra 	$L__BB4_176;
	setp.lt.s64 	%p68, %rd348, %rd166;
	selp.f64 	%fd233, %fd232, %fd143, %p68;
	min.s64 	%rd349, %rd348, %rd166;
$L__BB4_176:
	mov.b64 	%rd253, %fd233;
	mov.b64 	{%r131, %r136}, %rd253;
	mov.b32 	%r147, 16;
	mov.b32 	%r148, 31;
	mov.b32 	%r149, -1;
	// begin inline asm
	shfl.sync.down.b32 %r130, %r131, %r147, %r148, %r149;
	// end inline asm
	// begin inline asm
	shfl.sync.down.b32 %r135, %r136, %r147, %r148, %r149;
	// end inline asm
	mov.b64 	%rd254, {%r130, %r135};
	mov.b64 	%fd146, %rd254;
	mov.b64 	{%r141, %r146}, %rd349;
	// begin inline asm
	shfl.sync.down.b32 %r140, %r141, %r147, %r148, %r149;
	// end inline asm
	// begin inline asm
	shfl.sync.down.b32 %r145, %r146, %r147, %r148, %r149;
	// end inline asm
	mov.b64 	%rd169, {%r140, %r145};
	setp.gt.s32 	%p69, %r49, 15;
	mov.f64 	%fd241, %fd233;
	mov.u64 	%rd357, %rd349;
	@%p69 bra 	$L__BB4_180;
	setp.lt.f64 	%p70, %fd233, %fd146;
	mov.f64 	%fd241, %fd146;
	mov.u64 	%rd357, %rd169;
	@%p70 bra 	$L__BB4_180;
	setp.gt.f64 	%p71, %fd233, %fd146;
	mov.f64 	%fd241, %fd233;
	mov.u64 	%rd357, %rd349;
	@%p71 bra 	$L__BB4_180;
	setp.lt.s64 	%p72, %rd349, %rd169;
	selp.f64 	%fd241, %fd233, %fd146, %p72;
	min.s64 	%rd357, %rd349, %rd169;
$L__BB4_180:
	setp.ne.s32 	%p73, %r49, 0;
	@%p73 bra 	$L__BB4_182;
	shr.u32 	%r150, %r18, 1;
	and.b32  	%r151, %r150, 496;
	mov.u32 	%r152, _ZN6thrust24THRUST_300001_SM_1000_NS8cuda_cub4core6detail5shmemE;
	add.s32 	%r153, %r152, %r151;
	st.shared.f64 	[%r153+8], %fd241;
	st.shared.u64 	[%r153+16], %rd357;
$L__BB4_182:
	bar.sync 	0;
	setp.ne.s32 	%p74, %r18, 0;
	@%p74 bra 	$L__BB4_204;
	ld.shared.f64 	%fd149, [_ZN6thrust24THRUST_300001_SM_1000_NS8cuda_cub4core6detail5shmemE+24];
	ld.shared.u64 	%rd172, [_ZN6thrust24THRUST_300001_SM_1000_NS8cuda_cub4core6detail5shmemE+32];
	setp.lt.f64 	%p75, %fd241, %fd149;
	mov.f64 	%fd235, %fd149;
	mov.u64 	%rd351, %rd172;
	@%p75 bra 	$L__BB4_186;
	setp.lt.f64 	%p76, %fd149, %fd241;
	mov.f64 	%fd235, %fd241;
	mov.u64 	%rd351, %rd357;
	@%p76 bra 	$L__BB4_186;
	setp.lt.s64 	%p77, %rd357, %rd172;
	selp.f64 	%fd235, %fd241, %fd149, %p77;
	min.s64 	%rd351, %rd357, %rd172;
$L__BB4_186:
	ld.shared.f64 	%fd152, [_ZN6thrust24THRUST_300001_SM_1000_NS8cuda_cub4core6detail5shmemE+40];
	ld.shared.u64 	%rd175, [_ZN6thrust24THRUST_300001_SM_1000_NS8cuda_cub4core6detail5shmemE+48];
	setp.lt.f64 	%p78, %fd235, %fd152;
	mov.f64 	%fd236, %fd152;
	mov.u64 	%rd352, %rd175;
	@%p78 bra 	$L__BB4_189;
	setp.lt.f64 	%p79, %fd152, %fd235;
	mov.f64 	%fd236, %fd235;
	mov.u64 	%rd352, %rd351;
	@%p79 bra 	$L__BB4_189;
	setp.lt.s64 	%p80, %rd351, %rd175;
	selp.f64 	%fd236, %fd235, %fd152, %p80;
	min.s64 	%rd352, %rd351, %rd175;
$L__BB4_189:
	ld.shared.f64 	%fd155, [_ZN6thrust24THRUST_300001_SM_1000_NS8cuda_cub4core6detail5shmemE+56];
	ld.shared.u64 	%rd178, [_ZN6thrust24THRUST_300001_SM_1000_NS8cuda_cub4core6detail5shmemE+64];
	setp.lt.f64 	%p81, %fd236, %fd155;
	mov.f64 	%fd237, %fd155;
	mov.u64 	%rd353, %rd178;
	@%p81 bra 	$L__BB4_192;
	setp.lt.f64 	%p82, %fd155, %fd236;
	mov.f64 	%fd237, %fd236;
	mov.u64 	%rd353, %rd352;
	@%p82 bra 	$L__BB4_192;
	setp.lt.s64 	%p83, %rd352, %rd178;
	selp.f64 	%fd237, %fd236, %fd155, %p83;
	min.s64 	%rd353, %rd352, %rd178;
$L__BB4_192:
	ld.shared.f64 	%fd158, [_ZN6thrust24THRUST_300001_SM_1000_NS8cuda_cub4core6detail5shmemE+72];
	ld.shared.u64 	%rd181, [_ZN6thrust24THRUST_300001_SM_1000_NS8cuda_cub4core6detail5shmemE+80];
	setp.lt.f64 	%p84, %fd237, %fd158;
	mov.f64 	%fd238, %fd158;
	mov.u64 	%rd354, %rd181;
	@%p84 bra 	$L__BB4_195;
	setp.lt.f64 	%p85, %fd158, %fd237;
	mov.f64 	%fd238, %fd237;
	mov.u64 	%rd354, %rd353;
	@%p85 bra 	$L__BB4_195;
	setp.lt.s64 	%p86, %rd353, %rd181;
	selp.f64 	%fd238, %fd237, %fd158, %p86;
	min.s64 	%rd354, %rd353, %rd181;
$L__BB4_195:
	ld.shared.f64 	%fd161, [_ZN6thrust24THRUST_300001_SM_1000_NS8cuda_cub4core6detail5shmemE+88];
	ld.shared.u64 	%rd184, [_ZN6thrust24THRUST_300001_SM_1000_NS8cuda_cub4core6detail5shmemE+96];
	setp.lt.f64 	%p87, %fd238, %fd161;
	mov.f64 	%fd239, %fd161;
	mov.u64 	%rd355, %rd184;
	@%p87 bra 	$L__BB4_198;
	setp.lt.f64 	%p88, %fd161, %fd238;
	mov.f64 	%fd239, %fd238;
	mov.u64 	%rd355, %rd354;
	@%p88 bra 	$L__BB4_198;
	setp.lt.s64 	%p89, %rd354, %rd184;
	selp.f64 	%fd239, %fd238, %fd161, %p89;
	min.s64 	%rd355, %rd354, %rd184;
$L__BB4_198:
	ld.shared.f64 	%fd164, [_ZN6thrust24THRUST_300001_SM_1000_NS8cuda_cub4core6detail5shmemE+104];
	ld.shared.u64 	%rd187, [_ZN6thrust24THRUST_300001_SM_1000_NS8cuda_cub4core6detail5shmemE+112];
	setp.lt.f64 	%p90, %fd239, %fd164;
	mov.f64 	%fd240, %fd164;
	mov.u64 	%rd356, %rd187;
	@%p90 bra 	$L__BB4_201;
	setp.lt.f64 	%p91, %fd164, %fd239;
	mov.f64 	%fd240, %fd239;
	mov.u64 	%rd356, %rd355;
	@%p91 bra 	$L__BB4_201;
	setp.lt.s64 	%p92, %rd355, %rd187;
	selp.f64 	%fd240, %fd239, %fd164, %p92;
	min.s64 	%rd356, %rd355, %rd187;
$L__BB4_201:
	ld.shared.f64 	%fd167, [_ZN6thrust24THRUST_300001_SM_1000_NS8cuda_cub4core6detail5shmemE+120];
	ld.shared.u64 	%rd190, [_ZN6thrust24THRUST_300001_SM_1000_NS8cuda_cub4core6detail5shmemE+128];
	setp.lt.f64 	%p93, %fd240, %fd167;
	mov.u64 	%rd357, %rd190;
	mov.f64 	%fd241, %fd167;
	@%p93 bra 	$L__BB4_204;
	setp.lt.f64 	%p94, %fd167, %fd240;
	mov.u64 	%rd357, %rd356;
	mov.f64 	%fd241, %fd240;
	@%p94 bra 	$L__BB4_204;
	setp.lt.s64 	%p95, %rd356, %rd190;
	selp.f64 	%fd241, %fd240, %fd167, %p95;
	min.s64 	%rd357, %rd356, %rd190;
$L__BB4_204:
	mov.u32 	%r381, %tid.x;
	setp.ne.s32 	%p212, %r381, 0;
	@%p212 bra 	$L__BB4_206;
	ld.param.u64 	%rd288, [_ZN6thrust24THRUST_300001_SM_1000_NS8cuda_cub4core6detail13_kernel_agentINS1_8__reduce11ReduceAgentINS0_12zip_iteratorIN4cuda3std3__45tupleIJNS0_6detail15normal_iteratorINS0_10device_ptrIdEEEENS0_17counting_iteratorIlNS0_11use_defaultESI_SI_EEEEEEEPNSB_IJdlEEESM_lNS1_9__extrema9arg_max_fIdlNSA_4lessIdEEEEEEJSL_SN_lSS_EEEvDpT0__param_1];
	cvta.to.global.u64 	%rd287, %rd288;
	st.global.f64 	[%rd287], %fd241;
	st.global.u64 	[%rd287+8], %rd357;
$L__BB4_206:
	ret;

}
	// .globl	_ZN6thrust24THRUST_300001_SM_1000_NS8cuda_cub4core6detail13_kernel_agentINS1_8__reduce11ReduceAgentINS0_12zip_iteratorIN4cuda3std3__45tupleIJNS0_6detail15normal_iteratorINS0_10device_ptrIdEEEENS0_17counting_iteratorIlNS0_11use_defaultESI_SI_EEEEEEEPNSB_IJdlEEESM_lNS1_9__extrema9arg_max_fIdlNSA_4lessIdEEEEEEJSL_SN_lN3cub18CUB_300001_SM_100013GridEvenShareIlEENSV_9GridQueueIyEESS_EEEvDpT0_
.visible .entry _ZN6thrust24THRUST_300001_SM_1000_NS8cuda_cub4core6detail13_kernel_agentINS1_8__reduce11ReduceAgentINS0_12zip_iteratorIN4cuda3std3__45tupleIJNS0_6detail15normal_iteratorINS0_10device_ptrIdEEEENS0_17counting_iteratorIlNS0_11use_defaultESI_SI_EEEEEEEPNSB_IJdlEEESM_lNS1_9__extrema9arg_max_fIdlNSA_4lessIdEEEEEEJSL_SN_lN3cub18CUB_300001_SM_100013GridEvenShareIlEENSV_9GridQueueIyEESS_EEEvDpT0_(
	.param .align 8 .b8 _ZN6thrust24THRUST_300001_SM_1000_NS8cuda_cub4core6detail13_kernel_agentINS1_8__reduce11ReduceAgentINS0_12zip_iteratorIN4cuda3std3__45tupleIJNS0_6detail15normal_iteratorINS0_10device_ptrIdEEEENS0_17counting_iteratorIlNS0_11use_defaultESI_SI_EEEEEEEPNSB_IJdlEEESM_lNS1_9__extrema9arg_max_fIdlNSA_4lessIdEEEEEEJSL_SN_lN3cub18CUB_300001_SM_100013GridEvenShareIlEENSV_9GridQueueIyEESS_EEEvDpT0__param_0[16],
	.param .u64 .ptr .align 1 _ZN6thrust24THRUST_300001_SM_1000_NS8cuda_cub4core6detail13_kernel_agentINS1_8__reduce11ReduceAgentINS0_12zip_iteratorIN4cuda3std3__45tupleIJNS0_6detail15normal_iteratorINS0_10device_ptrIdEEEENS0_17counting_iteratorIlNS0_11use_defaultESI_SI_EEEEEEEPNSB_IJdlEEESM_lNS1_9__extrema9arg_max_fIdlNSA_4lessIdEEEEEEJSL_SN_lN3cub18CUB_300001_SM_100013GridEvenShareIlEENSV_9GridQueueIyEESS_EEEvDpT0__param_1,
	.param .u64 _ZN6thrust24THRUST_300001_SM_1000_NS8cuda_cub4core6detail13_kernel_agentINS1_8__reduce11ReduceAgentINS0_12zip_iteratorIN4cuda3std3__45tupleIJNS0_6detail15normal_iteratorINS0_10device_ptrIdEEEENS0_17counting_iteratorIlNS0_11use_defaultESI_SI_EEEEEEEPNSB_IJdlEEESM_lNS1_9__extrema9arg_max_fIdlNSA_4lessIdEEEEEEJSL_SN_lN3cub18CUB_300001_SM_100013GridEvenShareIlEENSV_9GridQueueIyEESS_EEEvDpT0__param_2,
	.param .align 8 .b8 _ZN6thrust24THRUST_300001_SM_1000_NS8cuda_cub4core6detail13_kernel_agentINS1_8__reduce11ReduceAgentINS0_12zip_iteratorIN4cuda3std3__45tupleIJNS0_6detail15normal_iteratorINS0_10device_ptrIdEEEENS0_17counting_iteratorIlNS0_11use_defaultESI_SI_EEEEEEEPNSB_IJdlEEESM_lNS1_9__extrema9arg_max_fIdlNSA_4lessIdEEEEEEJSL_SN_lN3cub18CUB_300001_SM_100013GridEvenShareIlEENSV_9GridQueueIyEESS_EEEvDpT0__param_3[72],
	.param .align 8 .b8 _ZN6thrust24THRUST_300001_SM_1000_NS8cuda_cub4core6detail13_kernel_agentINS1_8__reduce11ReduceAgentINS0_12zip_iteratorIN4cuda3std3__45tupleIJNS0_6detail15normal_iteratorINS0_10device_ptrIdEEEENS0_17counting_iteratorIlNS0_11use_defaultESI_SI_EEEEEEEPNSB_IJdlEEESM_lNS1_9__extrema9arg_max_fIdlNSA_4lessIdEEEEEEJSL_SN_lN3cub18CUB_300001_SM_100013GridEvenShareIlEENSV_9GridQueueIyEESS_EEEvDpT0__param_4[8],
	.param .align 1 .b8 _ZN6thrust24THRUST_300001_SM_1000_NS8cuda_cub4core6detail13_kernel_agentINS1_8__reduce11ReduceAgentINS0_12zip_iteratorIN4cuda3std3__45tupleIJNS0_6detail15normal_iteratorINS0_10device_ptrIdEEEENS0_17counting_iteratorIlNS0_11use_defaultESI_SI_EEEEEEEPNSB_IJdlEEESM_lNS1_9__extrema9arg_max_fIdlNSA_4lessIdEEEEEEJSL_SN_lN3cub18CUB_300001_SM_100013GridEvenShareIlEENSV_9GridQueueIyEESS_EEEvDpT0__param_5[1]
)
.maxntid 256
{
	.reg .pred 	%p<215>;
	.reg .b32 	%r<399>;
	.reg .b64 	%rd<350>;
	.reg .b64 	%fd<242>;

	ld.param.u64 	%rd3, [_ZN6thrust24THRUST_300001_SM_1000_NS8cuda_cub4core6detail13_kernel_agentINS1_8__reduce11ReduceAgentINS0_12zip_iteratorIN4cuda3std3__45tupleIJNS0_6detail15normal_iteratorINS0_10device_ptrIdEEEENS0_17counting_iteratorIlNS0_11use_defaultESI_SI_EEEEEEEPNSB_IJdlEEESM_lNS1_9__extrema9arg_max_fIdlNSA_4lessIdEEEEEEJSL_SN_lN3cub18CUB_300001_SM_100013GridEvenShareIlEENSV_9GridQueueIyEESS_EEEvDpT0__param_0+8];
	ld.param.u64 	%rd196, [_ZN6thrust24THRUST_300001_SM_1000_NS8cuda_cub4core6detail13_kernel_agentINS1_8__reduce11ReduceAgentINS0_12zip_iteratorIN4cuda3std3__45tupleIJNS0_6detail15normal_iteratorINS0_10device_ptrIdEEEENS0_17counting_iteratorIlNS0_11use_defaultESI_SI_EEEEEEEPNSB_IJdlEEESM_lNS1_9__extrema9arg_max_fIdlNSA_4lessIdEEEEEEJSL_SN_lN3cub18CUB_300001_SM_100013GridEvenShareIlEENSV_9GridQueueIyEESS_EEEvDpT0__param_0];
	ld.param.u64 	%rd197, [_ZN6thrust24THRUST_300001_SM_1000_NS8cuda_cub4core6detail13_kernel_agentINS1_8__reduce11ReduceAgentINS0_12zip_iteratorIN4cuda3std3__45tupleIJNS0_6detail15normal_iteratorINS0_10device_ptrIdEEEENS0_17counting_iteratorIlNS0_11use_defaultESI_SI_EEEEEEEPNSB_IJdlEEESM_lNS1_9__extrema9arg_max_fIdlNSA_4lessIdEEEEEEJSL_SN_lN3cub18CUB_300001_SM_100013GridEvenShareIlEENSV_9GridQueueIyEESS_EEEvDpT0__param_4];
	ld.param.u64 	%rd195, [_ZN6thrust24THRUST_300001_SM_1000_NS8cuda_cub4core6detail13_kernel_agentINS1_8__reduce11ReduceAgentINS0_12zip_iteratorIN4cuda3std3__45tupleIJNS0_6detail15normal_iteratorINS0_10device_ptrIdEEEENS0_17counting_iteratorIlNS0_11use_defaultESI_SI_EEEEEEEPNSB_IJdlEEESM_lNS1_9__extrema9arg_max_fIdlNSA_4lessIdEEEEEEJSL_SN_lN3cub18CUB_300001_SM_100013GridEvenShareIlEENSV_9GridQueueIyEESS_EEEvDpT0__param_2];
	cvta.to.global.u64 	%rd1, %rd197;
	cvta.to.global.u64 	%rd2, %rd196;
	mov.u32 	%r1, %ctaid.x;
	mul.lo.s32 	%r33, %r1, 1280;
	cvt.u64.u32 	%rd4, %r33;
	mov.u32 	%r34, %nctaid.x;
	mul.lo.s32 	%r35, %r34, 1280;
	cvt.u64.u32 	%rd5, %r35;
	add.s64 	%rd198, %rd4, 1280;
	setp.le.s64 	%p1, %rd198, %rd195;
	@%p1 bra 	$L__BB5_121;
	cvt.u32.u64 	%r159, %rd4;
	cvt.u32.u64 	%r2, %rd195;
	sub.s32 	%r3, %r2, %r159;
	mov.u32 	%r4, %tid.x;
	setp.ge.s32 	%p98, %r4, %r3;
	mov.f64 	%fd188, 0d0000000000000000;
	mov.b64 	%rd292, 0;
	mov.u32 	%r393, %r4;
	@%p98 bra 	$L__BB5_3;
	cvt.u64.u32 	%rd240, %r4;
	add.s64 	%rd241, %rd4, %rd240;
	shl.b64 	%rd242, %rd241, 3;
	add.s64 	%rd243, %rd2, %rd242;
	add.s64 	%rd292, %rd3, %rd241;
	ld.global.f64 	%fd188, [%rd243];
	add.s32 	%r393, %r4, 256;
$L__BB5_3:
	setp.ge.s32 	%p99, %r393, %r3;
	@%p99 bra 	$L__BB5_25;
	not.b32 	%r161, %r393;
	add.s32 	%r162, %r161, %r2;
	sub.s32 	%r7, %r162, %r159;
	and.b32  	%r163, %r7, 768;
	setp.eq.s32 	%p100, %r163, 768;
	@%p100 bra 	$L__BB5_10;
	cvt.u64.u32 	%rd245, %r393;
	add.s64 	%rd246, %rd245, %rd4;
	add.s64 	%rd283, %rd246, %rd3;
	shl.b64 	%rd247, %rd246, 3;
	add.s64 	%rd282, %rd2, %rd247;
	shr.u32 	%r164, %r7, 8;
	add.s32 	%r165, %r164, 1;
	and.b32  	%r166, %r165, 3;
	neg.s32 	%r391, %r166;
$L__BB5_6:
	.pragma "nounroll";
	mov.u64 	%rd12, %rd292;
	mov.f64 	%fd3, %fd188;
	ld.global.f64 	%fd4, [%rd282];
	setp.lt.f64 	%p101, %fd3, %fd4;
	mov.u64 	%rd292, %rd283;
	mov.f64 	%fd188, %fd4;
	@%p101 bra 	$L__BB5_9;
	setp.lt.f64 	%p102, %fd4, %fd3;
	mov.u64 	%rd292, %rd12;
	mov.f64 	%fd188, %fd3;
	@%p102 bra 	$L__BB5_9;
	setp.lt.s64 	%p103, %rd12, %rd283;
	min.s64 	%rd292, %rd12, %rd283;
	selp.f64 	%fd188, %fd3, %fd4, %p103;
$L__BB5_9:
	add.s32 	%r393, %r393, 256;
	add.s64 	%rd283, %rd283, 256;
	add.s64 	%rd282, %rd282, 2048;
	add.s32 	%r391, %r391, 1;
	setp.ne.s32 	%p104, %r391, 0;
	@%p104 bra 	$L__BB5_6;
$L__BB5_10:
	setp.lt.u32 	%p105, %r7, 768;
	@%p105 bra 	$L__BB5_25;
	add.s32 	%r394, %r393, 512;
$L__BB5_12:
	mov.u32 	%r15, %r394;
	add.s32 	%r167, %r15, -512;
	cvt.s64.s32 	%rd248, %r167;
	add.s64 	%rd249, %rd248, %rd4;
	shl.b64 	%rd250, %rd249, 3;
	add.s64 	%rd20, %rd2, %rd250;
	add.s64 	%rd21, %rd249, %rd3;
	ld.global.f64 	%fd10, [%rd20];
	setp.lt.f64 	%p106, %fd188, %fd10;
	mov.u64 	%rd289, %rd21;
	mov.f64 	%fd185, %fd10;
	@%p106 bra 	$L__BB5_15;
	setp.lt.f64 	%p107, %fd10, %fd188;
	mov.u64 	%rd289, %rd292;
	mov.f64 	%fd185, %fd188;
	@%p107 bra 	$L__BB5_15;
	setp.lt.s64 	%p108, %rd292, %rd21;
	min.s64 	%rd289, %rd292, %rd21;
	selp.f64 	%fd185, %fd188, %fd10, %p108;
$L__BB5_15:
	add.s32 	%r168, %r15, -256;
	cvt.s64.s32 	%rd251, %r168;
	add.s64 	%rd252, %rd251, %rd4;
	add.s64 	%rd24, %rd252, %rd3;
	ld.global.f64 	%fd13, [%rd20+2048];
	setp.lt.f64 	%p109, %fd185, %fd13;
	mov.u64 	%rd290, %rd24;
	mov.f64 	%fd186, %fd13;
	@%p109 bra 	$L__BB5_18;
	setp.lt.f64 	%p110, %fd13, %fd185;
	mov.u64 	%rd290, %rd289;
	mov.f64 	%fd186, %fd185;
	@%p110 bra 	$L__BB5_18;
	setp.lt.s64 	%p111, %rd289, %rd24;
	min.s64 	%rd290, %rd289, %rd24;
	selp.f64 	%fd186, %fd185, %fd13, %p111;
$L__BB5_18:
	cvt.s64.s32 	%rd253, %r15;
	add.s64 	%rd254, %rd253, %rd4;
	add.s64 	%rd27, %rd254, %rd3;
	ld.global.f64 	%fd16, [%rd20+4096];
	setp.lt.f64 	%p112, %fd186, %fd16;
	mov.u64 	%rd291, %rd27;
	mov.f64 	%fd187, %fd16;
	@%p112 bra 	$L__BB5_21;
	setp.lt.f64 	%p113, %fd16, %fd186;
	mov.u64 	%rd291, %rd290;
	mov.f64 	%fd187, %fd186;
	@%p113 bra 	$L__BB5_21;
	setp.lt.s64 	%p114, %rd290, %rd27;
	min.s64 	%rd291, %rd290, %rd27;
	selp.f64 	%fd187, %fd186, %fd16, %p114;
$L__BB5_21:
	add.s32 	%r169, %r15, 256;
	cvt.s64.s32 	%rd255, %r169;
	add.s64 	%rd256, %rd255, %rd4;
	add.s64 	%rd30, %rd256, %rd3;
	ld.global.f64 	%fd19, [%rd20+6144];
	setp.lt.f64 	%p115, %fd187, %fd19;
	mov.u64 	%rd292, %rd30;
	mov.f64 	%fd188, %fd19;
	@%p115 bra 	$L__BB5_24;
	setp.lt.f64 	%p116, %fd19, %fd187;
	mov.u64 	%rd292, %rd291;
	mov.f64 	%fd188, %fd187;
	@%p116 bra 	$L__BB5_24;
	setp.lt.s64 	%p117, %rd291, %rd30;
	min.s64 	%rd292, %rd291, %rd30;
	selp.f64 	%fd188, %fd187, %fd19, %p117;
$L__BB5_24:
	add.s32 	%r394, %r15, 1024;
	add.s32 	%r170, %r15, 512;
	setp.lt.s32 	%p118, %r170, %r3;
	@%p118 bra 	$L__BB5_12;
$L__BB5_25:
	setp.lt.s32 	%p119, %r3, 256;
	@%p119 bra 	$L__BB5_70;
	// begin inline asm
	mov.u32 %r284, %laneid;
	// end inline asm
	mov.b64 	%rd267, %fd188;
	mov.b64 	{%r286, %r291}, %rd267;
	mov.b32 	%r302, 1;
	mov.b32 	%r303, 31;
	mov.b32 	%r304, -1;
	// begin inline asm
	shfl.sync.down.b32 %r285, %r286, %r302, %r303, %r304;
	// end inline asm
	// begin inline asm
	shfl.sync.down.b32 %r290, %r291, %r302, %r303, %r304;
	// end inline asm
	mov.b64 	%rd268, {%r285, %r290};
	mov.b64 	%fd23, %rd268;
	mov.b64 	{%r296, %r301}, %rd292;
	// begin inline asm
	shfl.sync.down.b32 %r295, %r296, %r302, %r303, %r304;
	// end inline asm
	// begin inline asm
	shfl.sync.down.b32 %r300, %r301, %r302, %r303, %r304;
	// end inline asm
	mov.b64 	%rd34, {%r295, %r300};
	setp.gt.s32 	%p171, %r284, 30;
	mov.u64 	%rd294, %rd292;
	mov.f64 	%fd190, %fd188;
	@%p171 bra 	$L__BB5_30;
	setp.lt.f64 	%p172, %fd188, %fd23;
	mov.u64 	%rd294, %rd34;
	mov.f64 	%fd190, %fd23;
	@%p172 bra 	$L__BB5_30;
	setp.gt.f64 	%p173, %fd188, %fd23;
	mov.u64 	%rd294, %rd292;
	mov.f64 	%fd190, %fd188;
	@%p173 bra 	$L__BB5_30;
	setp.lt.s64 	%p174, %rd292, %rd34;
	min.s64 	%rd294, %rd292, %rd34;
	selp.f64 	%fd190, %fd188, %fd23, %p174;
$L__BB5_30:
	mov.b64 	%rd269, %fd190;
	mov.b64 	{%r306, %r311}, %rd269;
	mov.b32 	%r322, 2;
	mov.b32 	%r323, 31;
	mov.b32 	%r324, -1;
	// begin inline asm
	shfl.sync.down.b32 %r305, %r306, %r322, %r323, %r324;
	// end inline asm
	// begin inline asm
	shfl.sync.down.b32 %r310, %r311, %r322, %r323, %r324;
	// end inline asm
	mov.b64 	%rd270, {%r305, %r310};
	mov.b64 	%fd26, %rd270;
	mov.b64 	{%r316, %r321}, %rd294;
	// begin inline asm
	shfl.sync.down.b32 %r315, %r316, %r322, %r323, %r324;
	// end inline asm
	// begin inline asm
	shfl.sync.down.b32 %r320, %r321, %r322, %r323, %r324;
	// end inline asm
	mov.b64 	%rd37, {%r315, %r320};
	setp.gt.s32 	%p175, %r284, 29;
	mov.u64 	%rd295, %rd294;
	mov.f64 	%fd191, %fd190;
	@%p175 bra 	$L__BB5_34;
	setp.lt.f64 	%p176, %fd190, %fd26;
	mov.u64 	%rd295, %rd37;
	mov.f64 	%fd191, %fd26;
	@%p176 bra 	$L__BB5_34;
	setp.gt.f64 	%p177, %fd190, %fd26;
	mov.u64 	%rd295, %rd294;
	mov.f64 	%fd191, %fd190;
	@%p177 bra 	$L__BB5_34;
	setp.lt.s64 	%p178, %rd294, %rd37;
	min.s64 	%rd295, %rd294, %rd37;
	selp.f64 	%fd191, %fd190, %fd26, %p178;
$L__BB5_34:
	mov.b64 	%rd271, %fd191;
	mov.b64 	{%r326, %r331}, %rd271;
	mov.b32 	%r342, 4;
	mov.b32 	%r343, 31;
	mov.b32 	%r344, -1;
	// begin inline asm
	shfl.sync.down.b32 %r325, %r326, %r342, %r343, %r344;
	// end inline asm
	// begin inline asm
	shfl.sync.down.b32 %r330, %r331, %r342, %r343, %r344;
	// end inline asm
	mov.b64 	%rd272, {%r325, %r330};
	mov.b64 	%fd29, %rd272;
	mov.b64 	{%r336, %r341}, %rd295;
	// begin inline asm
	shfl.sync.down.b32 %r335, %r336, %r342, %r343, %r344;
	// end inline asm
	// begin inline asm
	shfl.sync.down.b32 %r340, %r341, %r342, %r343, %r344;
	// end inline asm
	mov.b64 	%rd40, {%r335, %r340};
	setp.gt.s32 	%p179, %r284, 27;
	mov.u64 	%rd296, %rd295;
	mov.f64 	%fd192, %fd191;
	@%p179 bra 	$L__BB5_38;
	setp.lt.f64 	%p180, %fd191, %fd29;
	mov.u64 	%rd296, %rd40;
	mov.f64 	%fd192, %fd29;
	@%p180 bra 	$L__BB5_38;
	setp.gt.f64 	%p181, %fd191, %fd29;
	mov.u64 	%rd296, %rd295;
	mov.f64 	%fd192, %fd191;
	@%p181 bra 	$L__BB5_38;
	setp.lt.s64 	%p182, %rd295, %rd40;
	min.s64 	%rd296, %rd295, %rd40;
	selp.f64 	%fd192, %fd191, %fd29, %p182;
$L__BB5_38:
	mov.b64 	%rd273, %fd192;
	mov.b64 	{%r346, %r351}, %rd273;
	mov.b32 	%r362, 8;
	mov.b32 	%r363, 31;
	mov.b32 	%r364, -1;
	// begin inline asm
	shfl.sync.down.b32 %r345, %r346, %r362, %r363, %r364;
	// end inline asm
	// begin inline asm
	shfl.sync.down.b32 %r350, %r351, %r362, %r363, %r364;
	// end inline asm
	mov.b64 	%rd274, {%r345, %r350};
	mov.b64 	%fd32, %rd274;
	mov.b64 	{%r356, %r361}, %rd296;
	// begin inline asm
	shfl.sync.down.b32 %r355, %r356, %r362, %r363, %r364;
	// end inline asm
	// begin inline asm
	shfl.sync.down.b32 %r360, %r361, %r362, %r363, %r364;
	// end inline asm
	mov.b64 	%rd43, {%r355, %r360};
	setp.gt.s32 	%p183, %r284, 23;
	mov.u64 	%rd297, %rd296;
	mov.f64 	%fd193, %fd192;
	@%p183 bra 	$L__BB5_42;
	setp.lt.f64 	%p184, %fd192, %fd32;
	mov.u64 	%rd297, %rd43;
	mov.f64 	%fd193, %fd32;
	@%p184 bra 	$L__BB5_42;
	setp.gt.f64 	%p185, %fd192, %fd32;
	mov.u64 	%rd297, %rd296;
	mov.f64 	%fd193, %fd192;
	@%p185 bra 	$L__BB5_42;
	setp.lt.s64 	%p186, %rd296, %rd43;
	min.s64 	%rd297, %rd296, %rd43;
	selp.f64 	%fd193, %fd192, %fd32, %p186;
$L__BB5_42:
	mov.b64 	%rd275, %fd193;
	mov.b64 	{%r366, %r371}, %rd275;
	mov.b32 	%r382, 16;
	mov.b32 	%r383, 31;
	mov.b32 	%r384, -1;
	// begin inline asm
	shfl.sync.down.b32 %r365, %r366, %r382, %r383, %r384;
	// end inline asm
	// begin inline asm
	shfl.sync.down.b32 %r370, %r371, %r382, %r383, %r384;
	// end inline asm
	mov.b64 	%rd276, {%r365, %r370};
	mov.b64 	%fd35, %rd276;
	mov.b64 	{%r376, %r381}, %rd297;
	// begin inline asm
	shfl.sync.down.b32 %r375, %r376, %r382, %r383, %r384;
	// end inline asm
	// begin inline asm
	shfl.sync.down.b32 %r380, %r381, %r382, %r383, %r384;
	// end inline asm
	mov.b64 	%rd46, {%r375, %r380};
	setp.gt.s32 	%p187, %r284, 15;
	mov.u64 	%rd349, %rd297;
	mov.f64 	%fd241, %fd193;
	@%p187 bra 	$L__BB5_46;
	setp.lt.f64 	%p188, %fd193, %fd35;
	mov.u64 	%rd349, %rd46;
	mov.f64 	%fd241, %fd35;
	@%p188 bra 	$L__BB5_46;
	setp.gt.f64 	%p189, %fd193, %fd35;
	mov.u64 	%rd349, %rd297;
	mov.f64 	%fd241, %fd193;
	@%p189 bra 	$L__BB5_46;
	setp.lt.s64 	%p190, %rd297, %rd46;
	min.s64 	%rd349, %rd297, %rd46;
	selp.f64 	%fd241, %fd193, %fd35, %p190;
$L__BB5_46:
	setp.ne.s32 	%p191, %r284, 0;
	@%p191 bra 	$L__BB5_48;
	shr.u32 	%r385, %r4, 1;
	and.b32  	%r386, %r385, 496;
	mov.u32 	%r387, _ZN6thrust24THRUST_300001_SM_1000_NS8cuda_cub4core6detail5shmemE;
	add.s32 	%r388, %r387, %r386;
	st.shared.f64 	[%r388+8], %fd241;
	st.shared.u64 	[%r388+16], %rd349;
$L__BB5_48:
	bar.sync 	0;
	setp.ne.s32 	%p192, %r4, 0;
	@%p192 bra 	$L__BB5_208;
	ld.shared.f64 	%fd38, [_ZN6thrust24THRUST_300001_SM_1000_NS8cuda_cub4core6detail5shmemE+24];
	ld.shared.u64 	%rd49, [_ZN6thrust24THRUST_300001_SM_1000_NS8cuda_cub4core6detail5shmemE+32];
	setp.lt.f64 	%p193, %fd241, %fd38;
	mov.u64 	%rd299, %rd49;
	mov.f64 	%fd195, %fd38;
	@%p193 bra 	$L__BB5_52;
	setp.lt.f64 	%p194, %fd38, %fd241;
	mov.u64 	%rd299, %rd349;
	mov.f64 	%fd195, %fd241;
	@%p194 bra 	$L__BB5_52;
	setp.lt.s64 	%p195, %rd349, %rd49;
	min.s64 	%rd299, %rd349, %rd49;
	selp.f64 	%fd195, %fd241, %fd38, %p195;
$L__BB5_52:
	ld.shared.f64 	%fd41, [_ZN6thrust24THRUST_300001_SM_1000_NS8cuda_cub4core6detail5shmemE+40];
	ld.shared.u64 	%rd52, [_ZN6thrust24THRUST_300001_SM_1000_NS8cuda_cub4core6detail5shmemE+48];
	setp.lt.f64 	%p196, %fd195, %fd41;
	mov.u64 	%rd300, %rd52;
	mov.f64 	%fd196, %fd41;
	@%p196 bra 	$L__BB5_55;
	setp.lt.f64 	%p197, %fd41, %fd195;
	mov.u64 	%rd300, %rd299;
	mov.f64 	%fd196, %fd195;
	@%p197 bra 	$L__BB5_55;
	setp.lt.s64 	%p198, %rd299, %rd52;
	min.s64 	%rd300, %rd299, %rd52;
	selp.f64 	%fd196, %fd195, %fd41, %p198;
$L__BB5_55:
	ld.shared.f64 	%fd44, [_ZN6thrust24THRUST_300001_SM_1000_NS8cuda_cub4core6detail5shmemE+56];
	ld.shared.u64 	%rd55, [_ZN6thrust24THRUST_300001_SM_1000_NS8cuda_cub4core6detail5shmemE+64];
	setp.lt.f64 	%p199, %fd196, %fd44;
	mov.u64 	%rd301, %rd55;
	mov.f64 	%fd197, %fd44;
	@%p199 bra 	$L__BB5_58;
	setp.lt.f64 	%p200, %fd44, %fd196;
	mov.u64 	%rd301, %rd300;
	mov.f64 	%fd197, %fd196;
	@%p200 bra 	$L__BB5_58;
	setp.lt.s64 	%p201, %rd300, %rd55;
	min.s64 	%rd301, %rd300, %rd55;
	selp.f64 	%fd197, %fd196, %fd44, %p201;
$L__BB5_58:
	ld.shared.f64 	%fd47, [_ZN6thrust24THRUST_300001_SM_1000_NS8cuda_cub4core6detail5shmemE+72];
	ld.shared.u64 	%rd58, [_ZN6thrust24THRUST_300001_SM_1000_NS8cuda_cub4core6detail5shmemE+80];
	setp.lt.f64 	%p202, %fd197, %fd47;
	mov.u64 	%rd302, %rd58;
	mov.f64 	%fd198, %fd47;
	@%p202 bra 	$L__BB5_61;
	setp.lt.f64 	%p203, %fd47, %fd197;
	mov.u64 	%rd302, %rd301;
	mov.f64 	%fd198, %fd197;
	@%p203 bra 	$L__BB5_61;
	setp.lt.s64 	%p204, %rd301, %rd58;
	min.s64 	%rd302, %rd301, %rd58;
	selp.f64 	%fd198, %fd197, %fd47, %p204;
$L__BB5_61:
	ld.shared.f64 	%fd50, [_ZN6thrust24THRUST_300001_SM_1000_NS8cuda_cub4core6detail5shmemE+88];
	ld.shared.u64 	%rd61, [_ZN6thrust24THRUST_300001_SM_1000_NS8cuda_cub4core6detail5shmemE+96];
	setp.lt.f64 	%p205, %fd198, %fd50;
	mov.u64 	%rd303, %rd61;
	mov.f64 	%fd199, %fd50;
	@%p205 bra 	$L__BB5_64;
	setp.lt.f64 	%p206, %fd50, %fd198;
	mov.u64 	%rd303, %rd302;
	mov.f64 	%fd199, %fd198;
	@%p206 bra 	$L__BB5_64;
	setp.lt.s64 	%p207, %rd302, %rd61;
	min.s64 	%rd303, %rd302, %rd61;
	selp.f64 	%fd199, %fd198, %fd50, %p207;
$L__BB5_64:
	ld.shared.f64 	%fd53, [_ZN6thrust24THRUST_300001_SM_1000_NS8cuda_cub4core6detail5shmemE+104];
	ld.shared.u64 	%rd64, [_ZN6thrust24THRUST_300001_SM_1000_NS8cuda_cub4core6detail5shmemE+112];
	setp.lt.f64 	%p208, %fd199, %fd53;
	mov.u64 	%rd304, %rd64;
	mov.f64 	%fd200, %fd53;
	@%p208 bra 	$L__BB5_67;
	setp.lt.f64 	%p209, %fd53, %fd199;
	mov.u64 	%rd304, %rd303;
	mov.f64 	%fd200, %fd199;
	@%p209 bra 	$L__BB5_67;
	setp.lt.s64 	%p210, %rd303, %rd64;
	min.s64 	%rd304, %rd303, %rd64;
	selp.f64 	%fd200, %fd199, %fd53, %p210;
$L__BB5_67:
	ld.shared.f64 	%fd56, [_ZN6thrust24THRUST_300001_SM_1000_NS8cuda_cub4core6detail5shmemE+120];
	ld.shared.u64 	%rd67, [_ZN6thrust24THRUST_300001_SM_1000_NS8cuda_cub4core6detail5shmemE+128];
	setp.lt.f64 	%p211, %fd200, %fd56;
	mov.u64 	%rd349, %rd67;
	mov.f64 	%fd241, %fd56;
	@%p211 bra 	$L__BB5_208;
	setp.lt.f64 	%p212, %fd56, %fd200;
	mov.u64 	%rd349, %rd304;
	mov.f64 	%fd241, %fd200;
	@%p212 bra 	$L__BB5_208;
	setp.lt.s64 	%p213, %rd304, %rd67;
	min.s64 	%rd349, %rd304, %rd67;
	selp.f64 	%fd241, %fd200, %fd56, %p213;
	bra.uni 	$L__BB5_208;
$L__BB5_70:
	// begin inline asm
	mov.u32 %r171, %laneid;
	// end inline asm
	and.b32  	%r192, %r4, 992;
	add.s32 	%r193, %r192, 32;
	setp.gt.s32 	%p120, %r193, %r3;
	not.b32 	%r194, %r192;
	add.s32 	%r195, %r3, %r194;
	selp.b32 	%r190, %r195, 31, %p120;
	mov.b64 	%rd257, %fd188;
	mov.b64 	{%r173, %r178}, %rd257;
	mov.b32 	%r189, 1;
	mov.b32 	%r191, -1;
	// begin inline asm
	shfl.sync.down.b32 %r172, %r173, %r189, %r190, %r191;
	// end inline asm
	// begin inline asm
	shfl.sync.down.b32 %r177, %r178, %r189, %r190, %r191;
	// end inline asm
	mov.b64 	%rd258, {%r172, %r177};
	mov.b64 	%fd58, %rd258;
	mov.b64 	{%r183, %r188}, %rd292;
	// begin inline asm
	shfl.sync.down.b32 %r182, %r183, %r189, %r190, %r191;
	// end inline asm
	// begin inline asm
	shfl.sync.down.b32 %r187, %r188, %r189, %r190, %r191;
	// end inline asm
	mov.b64 	%rd69, {%r182, %r187};
	setp.ge.s32 	%p121, %r171, %r190;
	mov.f64 	%fd201, %fd188;
	mov.u64 	%rd305, %rd292;
	@%p121 bra 	$L__BB5_74;
	setp.lt.f64 	%p122, %fd188, %fd58;
	mov.f64 	%fd201, %fd58;
	mov.u64 	%rd305, %rd69;
	@%p122 bra 	$L__BB5_74;
	setp.gt.f64 	%p123, %fd188, %fd58;
	mov.f64 	%fd201, %fd188;
	mov.u64 	%rd305, %rd292;
	@%p123 bra 	$L__BB5_74;
	setp.lt.s64 	%p124, %rd292, %rd69;
	selp.f64 	%fd201, %fd188, %fd58, %p124;
	min.s64 	%rd305, %rd292, %rd69;
$L__BB5_74:
	mov.b64 	%rd259, %fd201;
	mov.b64 	{%r197, %r202}, %rd259;
	mov.b32 	%r213, 2;
	mov.b32 	%r215, -1;
	// begin inline asm
	shfl.sync.down.b32 %r196, %r197, %r213, %r190, %r215;
	// end inline asm
	// begin inline asm
	shfl.sync.down.b32 %r201, %r202, %r213, %r190, %r215;
	// end inline asm
	mov.b64 	%rd260, {%r196, %r201};
	mov.b64 	%fd61, %rd260;
	mov.b64 	{%r207, %r212}, %rd305;
	// begin inline asm
	shfl.sync.down.b32 %r206, %r207, %r213, %r190, %r215;
	// end inline asm
	// begin inline asm
	shfl.sync.down.b32 %r211, %r212, %r213, %r190, %r215;
	// end inline asm
	mov.b64 	%rd72, {%r206, %r211};
	add.s32 	%r216, %r171, 2;
	setp.gt.s32 	%p125, %r216, %r190;
	mov.f64 	%fd202, %fd201;
	mov.u64 	%rd306, %rd305;
	@%p125 bra 	$L__BB5_78;
	setp.lt.f64 	%p126, %fd201, %fd61;
	mov.f64 	%fd202, %fd61;
	mov.u64 	%rd306, %rd72;
	@%p126 bra 	$L__BB5_78;
	setp.gt.f64 	%p127, %fd201, %fd61;
	mov.f64 	%fd202, %fd201;
	mov.u64 	%rd306, %rd305;
	@%p127 bra 	$L__BB5_78;
	setp.lt.s64 	%p128, %rd305, %rd72;
	selp.f64 	%fd202, %fd201, %fd61, %p128;
	min.s64 	%rd306, %rd305, %rd72;
$L__BB5_78:
	mov.b64 	%rd261, %fd202;
	mov.b64 	{%r218, %r223}, %rd261;
	mov.b32 	%r234, 4;
	mov.b32 	%r236, -1;
	// begin inline asm
	shfl.sync.down.b32 %r217, %r218, %r234, %r190, %r236;
	// end inline asm
	// begin inline asm
	shfl.sync.down.b32 %r222, %r223, %r234, %r190, %r236;
	// end inline asm
	mov.b64 	%rd262, {%r217, %r222};
	mov.b64 	%fd64, %rd262;
	mov.b64 	{%r228, %r233}, %rd306;
	// begin inline asm
	shfl.sync.down.b32 %r227, %r228, %r234, %r190, %r236;
	// end inline asm
	// begin inline asm
	shfl.sync.down.b32 %r232, %r233, %r234, %r190, %r236;
	// end inline asm
	mov.b64 	%rd75, {%r227, %r232};
	add.s32 	%r237, %r171, 4;
	setp.gt.s32 	%p129, %r237, %r190;
	mov.f64 	%fd203, %fd202;
	mov.u64 	%rd307, %rd306;
	@%p129 bra 	$L__BB5_82;
	setp.lt.f64 	%p130, %fd202, %fd64;
	mov.f64 	%fd203, %fd64;
	mov.u64 	%rd307, %rd75;
	@%p130 bra 	$L__BB5_82;
	setp.gt.f64 	%p131, %fd202, %fd64;
	mov.f64 	%fd203, %fd202;
	mov.u64 	%rd307, %rd306;
	@%p131 bra 	$L__BB5_82;
	setp.lt.s64 	%p132, %rd306, %rd75;
	selp.f64 	%fd203, %fd202, %fd64, %p132;
	min.s64 	%rd307, %rd306, %rd75;
$L__BB5_82:
	mov.b64 	%rd263, %fd203;
	mov.b64 	{%r239, %r244}, %rd263;
	mov.b32 	%r255, 8;
	mov.b32 	%r257, -1;
	// begin inline asm
	shfl.sync.down.b32 %r238, %r239, %r255, %r190, %r257;
	// end inline asm
	// begin inline asm
	shfl.sync.down.b32 %r243, %r244, %r255, %r190, %r257;
	// end inline asm
	mov.b64 	%rd264, {%r238, %r243};
	mov.b64 	%fd67, %rd264;
	mov.b64 	{%r249, %r254}, %rd307;
	// begin inline asm
	shfl.sync.down.b32 %r248, %r249, %r255, %r190, %r257;
	// end inline asm
	// begin inline asm
	shfl.sync.down.b32 %r253, %r254, %r255, %r190, %r257;
	// end inline asm
	mov.b64 	%rd78, {%r248, %r253};
	add.s32 	%r258, %r171, 8;
	setp.gt.s32 	%p133, %r258, %r190;
	mov.f64 	%fd204, %fd203;
	mov.u64 	%rd308, %rd307;
	@%p133 bra 	$L__BB5_86;
	setp.lt.f64 	%p134, %fd203, %fd67;
	mov.f64 	%fd204, %fd67;
	mov.u64 	%rd308, %rd78;
	@%p134 bra 	$L__BB5_86;
	setp.gt.f64 	%p135, %fd203, %fd67;
	mov.f64 	%fd204, %fd203;
	mov.u64 	%rd308, %rd307;
	@%p135 bra 	$L__BB5_86;
	setp.lt.s64 	%p136, %rd307, %rd78;
	selp.f64 	%fd204, %fd203, %fd67, %p136;
	min.s64 	%rd308, %rd307, %rd78;
$L__BB5_86:
	mov.b64 	%rd265, %fd204;
	mov.b64 	{%r260, %r265}, %rd265;
	mov.b32 	%r276, 16;
	mov.b32 	%r278, -1;
	// begin inline asm
	shfl.sync.down.b32 %r259, %r260, %r276, %r190, %r278;
	// end inline asm
	// begin inline asm
	shfl.sync.down.b32 %r264, %r265, %r276, %r190, %r278;
	// end inline asm
	mov.b64 	%rd266, {%r259, %r264};
	mov.b64 	%fd70, %rd266;
	mov.b64 	{%r270, %r275}, %rd308;
	// begin inline asm
	shfl.sync.down.b32 %r269, %r270, %r276, %r190, %r278;
	// end inline asm
	// begin inline asm
	shfl.sync.down.b32 %r274, %r275, %r276, %r190, %r278;
	// end inline asm
	mov.b64 	%rd81, {%r269, %r274};
	add.s32 	%r279, %r171, 16;
	setp.gt.s32 	%p137, %r279, %r190;
	mov.f64 	%fd241, %fd204;
	mov.u64 	%rd349, %rd308;
	@%p137 bra 	$L__BB5_90;
	setp.lt.f64 	%p138, %fd204, %fd70;
	mov.f64 	%fd241, %fd70;
	mov.u64 	%rd349, %rd81;
	@%p138 bra 	$L__BB5_90;
	setp.gt.f64 	%p139, %fd204, %fd70;
	mov.f64 	%fd241, %fd204;
	mov.u64 	%rd349, %rd308;
	@%p139 bra 	$L__BB5_90;
	setp.lt.s64 	%p140, %rd308, %rd81;
	selp.f64 	%fd241, %fd204, %fd70, %p140;
	min.s64 	%rd349, %rd308, %rd81;
$L__BB5_90:
	setp.ne.s32 	%p141, %r171, 0;
	@%p141 bra 	$L__BB5_92;
	shr.u32 	%r280, %r4, 1;
	and.b32  	%r281, %r280, 496;
	mov.u32 	%r282, _ZN6thrust24THRUST_300001_SM_1000_NS8cuda_cub4core6detail5shmemE;
	add.s32 	%r283, %r282, %r281;
	st.shared.f64 	[%r283+8], %fd241;
	st.shared.u64 	[%r283+16], %rd349;
$L__BB5_92:
	bar.sync 	0;
	setp.ne.s32 	%p142, %r4, 0;
	@%p142 bra 	$L__BB5_208;
	setp.lt.s32 	%p143, %r3, 33;
	mov.f64 	%fd206, %fd241;
	mov.u64 	%rd310, %rd349;
	@%p143 bra 	$L__BB5_97;
	ld.shared.f64 	%fd73, [_ZN6thrust24THRUST_300001_SM_1000_NS8cuda_cub4core6detail5shmemE+24];
	ld.shared.u64 	%rd84, [_ZN6thrust24THRUST_300001_SM_1000_NS8cuda_cub4core6detail5shmemE+32];
	setp.lt.f64 	%p144, %fd241, %fd73;
	mov.f64 	%fd206, %fd73;
	mov.u64 	%rd310, %rd84;
	@%p144 bra 	$L__BB5_97;
	setp.lt.f64 	%p145, %fd73, %fd241;
	mov.f64 	%fd206, %fd241;
	mov.u64 	%rd310, %rd349;
	@%p145 bra 	$L__BB5_97;
	setp.lt.s64 	%p146, %rd349, %rd84;
	selp.f64 	%fd206, %fd241, %fd73, %p146;
	min.s64 	%rd310, %rd349, %rd84;
$L__BB5_97:
	setp.lt.s32 	%p147, %r3, 65;
	mov.f64 	%fd207, %fd206;
	mov.u64 	%rd311, %rd310;
	@%p147 bra 	$L__BB5_101;
	ld.shared.f64 	%fd76, [_ZN6thrust24THRUST_300001_SM_1000_NS8cuda_cub4core6detail5shmemE+40];
	ld.shared.u64 	%rd87, [_ZN6thrust24THRUST_300001_SM_1000_NS8cuda_cub4core6detail5shmemE+48];
	setp.lt.f64 	%p148, %fd206, %fd76;
	mov.f64 	%fd207, %fd76;
	mov.u64 	%rd311, %rd87;
	@%p148 bra 	$L__BB5_101;
	setp.lt.f64 	%p149, %fd76, %fd206;
	mov.f64 	%fd207, %fd206;
	mov.u64 	%rd311, %rd310;
	@%p149 bra 	$L__BB5_101;
	setp.lt.s64 	%p150, %rd310, %rd87;
	selp.f64 	%fd207, %fd206, %fd76, %p150;
	min.s64 	%rd311, %rd310, %rd87;
$L__BB5_101:
	setp.lt.s32 	%p151, %r3, 97;
	mov.f64 	%fd208, %fd207;
	mov.u64 	%rd312, %rd311;
	@%p151 bra 	$L__BB5_105;
	ld.shared.f64 	%fd79, [_ZN6thrust24THRUST_300001_SM_1000_NS8cuda_cub4core6detail5shmemE+56];
	ld.shared.u64 	%rd90, [_ZN6thrust24THRUST_300001_SM_1000_NS8cuda_cub4core6detail5shmemE+64];
	setp.lt.f64 	%p152, %fd207, %fd79;
	mov.f64 	%fd208, %fd79;
	mov.u64 	%rd312, %rd90;
	@%p152 bra 	$L__BB5_105;
	setp.lt.f64 	%p153, %fd79, %fd207;
	mov.f64 	%fd208, %fd207;
	mov.u64 	%rd312, %rd311;
	@%p153 bra 	$L__BB5_105;
	setp.lt.s64 	%p154, %rd311, %rd90;
	selp.f64 	%fd208, %fd207, %fd79, %p154;
	min.s64 	%rd312, %rd311, %rd90;
$L__BB5_105:
	setp.lt.s32 	%p155, %r3, 129;
	mov.f64 	%fd209, %fd208;
	mov.u64 	%rd313, %rd312;
	@%p155 bra 	$L__BB5_109;
	ld.shared.f64 	%fd82, [_ZN6thrust24THRUST_300001_SM_1000_NS8cuda_cub4core6detail5shmemE+72];
	ld.shared.u64 	%rd93, [_ZN6thrust24THRUST_300001_SM_1000_NS8cuda_cub4core6detail5shmemE+80];
	setp.lt.f64 	%p156, %fd208, %fd82;
	mov.f64 	%fd209, %fd82;
	mov.u64 	%rd313, %rd93;
	@%p156 bra 	$L__BB5_109;
	setp.lt.f64 	%p157, %fd82, %fd208;
	mov.f64 	%fd209, %fd208;
	mov.u64 	%rd313, %rd312;
	@%p157 bra 	$L__BB5_109;
	setp.lt.s64 	%p158, %rd312, %rd93;
	selp.f64 	%fd209, %fd208, %fd82, %p158;
	min.s64 	%rd313, %rd312, %rd93;
$L__BB5_109:
	setp.lt.s32 	%p159, %r3, 161;
	mov.f64 	%fd210, %fd209;
	mov.u64 	%rd314, %rd313;
	@%p159 bra 	$L__BB5_113;
	ld.shared.f64 	%fd85, [_ZN6thrust24THRUST_300001_SM_1000_NS8cuda_cub4core6detail5shmemE+88];
	ld.shared.u64 	%rd96, [_ZN6thrust24THRUST_300001_SM_1000_NS8cuda_cub4core6detail5shmemE+96];
	setp.lt.f64 	%p160, %fd209, %fd85;
	mov.f64 	%fd210, %fd85;
	mov.u64 	%rd314, %rd96;
	@%p160 bra 	$L__BB5_113;
	setp.lt.f64 	%p161, %fd85, %fd209;
	mov.f64 	%fd210, %fd209;
	mov.u64 	%rd314, %rd313;
	@%p161 bra 	$L__BB5_113;
	setp.lt.s64 	%p162, %rd313, %rd96;
	selp.f64 	%fd210, %fd209, %fd85, %p162;
	min.s64 	%rd314, %rd313, %rd96;
$L__BB5_113:
	setp.lt.s32 	%p163, %r3, 193;
	mov.f64 	%fd211, %fd210;
	mov.u64 	%rd315, %rd314;
	@%p163 bra 	$L__BB5_117;
	ld.shared.f64 	%fd88, [_ZN6thrust24THRUST_300001_SM_1000_NS8cuda_cub4core6detail5shmemE+104];
	ld.shared.u64 	%rd99, [_ZN6thrust24THRUST_300001_SM_1000_NS8cuda_cub4core6detail5shmemE+112];
	setp.lt.f64 	%p164, %fd210, %fd88;
	mov.f64 	%fd211, %fd88;
	mov.u64 	%rd315, %rd99;
	@%p164 bra 	$L__BB5_117;
	setp.lt.f64 	%p165, %fd88, %fd210;
	mov.f64 	%fd211, %fd210;
	mov.u64 	%rd315, %rd314;
	@%p165 bra 	$L__BB5_117;
	setp.lt.s64 	%p166, %rd314, %rd99;
	selp.f64 	%fd211, %fd210, %fd88, %p166;
	min.s64 	%rd315, %rd314, %rd99;
$L__BB5_117:
	setp.lt.s32 	%p167, %r3, 225;
	mov.u64 	%rd349, %rd315;
	mov.f64 	%fd241, %fd211;
	@%p167 bra 	$L__BB5_208;
	ld.shared.f64 	%fd91, [_ZN6thrust24THRUST_300001_SM_1000_NS8cuda_cub4core6detail5shmemE+120];
	ld.shared.u64 	%rd102, [_ZN6thrust24THRUST_300001_SM_1000_NS8cuda_cub4core6detail5shmemE+128];
	setp.lt.f64 	%p168, %fd211, %fd91;
	mov.u64 	%rd349, %rd102;
	mov.f64 	%fd241, %fd91;
	@%p168 bra 	$L__BB5_208;
	setp.lt.f64 	%p169, %fd91, %fd211;
	mov.u64 	%rd349, %rd315;
	mov.f64 	%fd241, %fd211;
	@%p169 bra 	$L__BB5_208;
	setp.lt.s64 	%p170, %rd315, %rd102;
	selp.f64 	%fd241, %fd211, %fd91, %p170;
	min.s64 	%rd349, %rd315, %rd102;
	bra.uni 	$L__BB5_208;
$L__BB5_121:
	mov.u32 	%r20, %tid.x;
	add.s64 	%rd104, %rd3, %rd4;
	cvt.u64.u32 	%rd105, %r20;
	add.s64 	%rd199, %rd105, %rd4;
	shl.b64 	%rd200, %rd199, 3;
	add.s64 	%rd201, %rd2, %rd200;
	ld.global.f64 	%fd170, [%rd201];
	add.s32 	%r36, %r20, 256;
	cvt.u64.u32 	%rd202, %r36;
	ld.global.f64 	%fd171, [%rd201+2048];
	add.s32 	%r37, %r20, 512;
	cvt.u64.u32 	%rd203, %r37;
	ld.global.f64 	%fd172, [%rd201+4096];
	add.s32 	%r38, %r20, 768;
	cvt.u64.u32 	%rd204, %r38;
	ld.global.f64 	%fd173, [%rd201+6144];
	or.b32  	%r39, %r20, 1024;
	cvt.u64.u32 	%rd106, %r39;
	add.s64 	%rd337, %rd104, %rd106;
	ld.global.f64 	%fd229, [%rd201+8192];
	setp.geu.f64 	%p2, %fd170, %fd171;
	selp.f64 	%fd174, %fd170, %fd171, %p2;
	selp.b64 	%rd205, %rd105, %rd202, %p2;
	setp.geu.f64 	%p3, %fd174, %fd172;
	selp.f64 	%fd175, %fd174, %fd172, %p3;
	selp.b64 	%rd206, %rd205, %rd203, %p3;
	setp.geu.f64 	%p4, %fd175, %fd173;
	selp.f64 	%fd94, %fd175, %fd173, %p4;
	selp.b64 	%rd108, %rd206, %rd204, %p4;
	setp.lt.f64 	%p5, %fd94, %fd229;
	@%p5 bra 	$L__BB5_123;
	setp.lt.f64 	%p6, %fd229, %fd94;
	setp.lt.u64 	%p7, %rd108, %rd106;
	or.pred  	%p8, %p6, %p7;
	selp.f64 	%fd229, %fd94, %fd229, %p8;
	add.s64 	%rd207, %rd104, %rd108;
	selp.b64 	%rd337, %rd207, %rd337, %p8;
$L__BB5_123:
	setp.le.u64 	%p9, %rd195, %rd5;
	@%p9 bra 	$L__BB5_164;
	setp.ne.s32 	%p10, %r20, 0;
	@%p10 bra 	$L__BB5_126;
	atom.global.add.u64 	%rd208, [%rd1+8], 1280;
	add.s64 	%rd209, %rd208, %rd5;
	st.shared.u64 	[_ZN6thrust24THRUST_300001_SM_1000_NS8cuda_cub4core6detail5shmemE+152], %rd209;
$L__BB5_126:
	bar.sync 	0;
	ld.shared.u64 	%rd325, [_ZN6thrust24THRUST_300001_SM_1000_NS8cuda_cub4core6detail5shmemE+152];
	add.s64 	%rd210, %rd325, 1280;
	setp.gt.s64 	%p11, %rd210, %rd195;
	@%p11 bra 	$L__BB5_141;
	mov.f64 	%fd213, %fd229;
	mov.u64 	%rd318, %rd337;
$L__BB5_128:
	add.s64 	%rd211, %rd325, %rd105;
	shl.b64 	%rd212, %rd211, 3;
	add.s64 	%rd213, %rd2, %rd212;
	add.s64 	%rd319, %rd211, %rd3;
	ld.global.f64 	%fd214, [%rd213];
	add.s64 	%rd320, %rd319, 256;
	ld.global.f64 	%fd215, [%rd213+2048];
	add.s64 	%rd321, %rd319, 512;
	ld.global.f64 	%fd216, [%rd213+4096];
	add.s64 	%rd322, %rd319, 768;
	ld.global.f64 	%fd217, [%rd213+6144];
	add.s64 	%rd337, %rd319, 1024;
	ld.global.f64 	%fd229, [%rd213+8192];
	setp.lt.f64 	%p12, %fd213, %fd214;
	@%p12 bra 	$L__BB5_130;
	setp.lt.f64 	%p13, %fd214, %fd213;
	setp.lt.s64 	%p14, %rd318, %rd319;
	or.pred  	%p15, %p13, %p14;
	selp.f64 	%fd214, %fd213, %fd214, %p15;
	selp.b64 	%rd319, %rd318, %rd319, %p15;
$L__BB5_130:
	setp.lt.f64 	%p16, %fd214, %fd215;
	@%p16 bra 	$L__BB5_132;
	setp.lt.f64 	%p17, %fd215, %fd214;
	setp.lt.s64 	%p18, %rd319, %rd320;
	or.pred  	%p19, %p17, %p18;
	selp.f64 	%fd215, %fd214, %fd215, %p19;
	selp.b64 	%rd320, %rd319, %rd320, %p19;
$L__BB5_132:
	setp.lt.f64 	%p20, %fd215, %fd216;
	@%p20 bra 	$L__BB5_134;
	setp.lt.f64 	%p21, %fd216, %fd215;
	setp.lt.s64 	%p22, %rd320, %rd321;
	or.pred  	%p23, %p21, %p22;
	selp.f64 	%fd216, %fd215, %fd216, %p23;
	selp.b64 	%rd321, %rd320, %rd321, %p23;
$L__BB5_134:
	setp.lt.f64 	%p24, %fd216, %fd217;
	@%p24 bra 	$L__BB5_136;
	setp.lt.f64 	%p25, %fd217, %fd216;
	setp.lt.s64 	%p26, %rd321, %rd322;
	or.pred  	%p27, %p25, %p26;
	selp.f64 	%fd217, %fd216, %fd217, %p27;
	selp.b64 	%rd322, %rd321, %rd322, %p27;
$L__BB5_136:
	setp.lt.f64 	%p28, %fd217, %fd229;
	@%p28 bra 	$L__BB5_138;
	setp.lt.f64 	%p29, %fd229, %fd217;
	setp.lt.s64 	%p30, %rd322, %rd337;
	or.pred  	%p31, %p29, %p30;
	selp.f64 	%fd229, %fd217, %fd229, %p31;
	selp.b64 	%rd337, %rd322, %rd337, %p31;
$L__BB5_138:
	setp.ne.s32 	%p32, %r20, 0;
	bar.sync 	0;
	@%p32 bra 	$L__BB5_140;
	atom.global.add.u64 	%rd214, [%rd1+8], 1280;
	add.s64 	%rd215, %rd214, %rd5;
	st.shared.u64 	[_ZN6thrust24THRUST_300001_SM_1000_NS8cuda_cub4core6detail5shmemE+152], %rd215;
$L__BB5_140:
	bar.sync 	0;
	ld.shared.u64 	%rd325, [_ZN6thrust24THRUST_300001_SM_1000_NS8cuda_cub4core6detail5shmemE+152];
	add.s64 	%rd216, %rd325, 1280;
	setp.le.s64 	%p33, %rd216, %rd195;
	mov.f64 	%fd213, %fd229;
	mov.u64 	%rd318, %rd337;
	@%p33 bra 	$L__BB5_128;
$L__BB5_141:
	setp.le.s64 	%p34, %rd195, %rd325;
	@%p34 bra 	$L__BB5_164;
	cvt.u32.u64 	%r40, %rd325;
	cvt.u32.u64 	%r41, %rd195;
	sub.s32 	%r21, %r41, %r40;
	setp.ge.s32 	%p35, %r20, %r21;
	@%p35 bra 	$L__BB5_164;
	not.b32 	%r43, %r20;
	add.s32 	%r44, %r43, %r41;
	sub.s32 	%r22, %r44, %r40;
	and.b32  	%r46, %r22, 768;
	setp.eq.s32 	%p36, %r46, 768;
	mov.u32 	%r397, %r20;
	@%p36 bra 	$L__BB5_149;
	add.s64 	%rd218, %rd325, %rd105;
	add.s64 	%rd327, %rd218, %rd3;
	shl.b64 	%rd219, %rd218, 3;
	add.s64 	%rd326, %rd2, %rd219;
	shr.u32 	%r47, %r22, 8;
	add.s32 	%r48, %r47, 1;
	and.b32  	%r49, %r48, 3;
	neg.s32 	%r395, %r49;
	mov.u32 	%r397, %r20;
$L__BB5_145:
	.pragma "nounroll";
	mov.u64 	%rd136, %rd337;
	mov.f64 	%fd114, %fd229;
	ld.global.f64 	%fd115, [%rd326];
	setp.lt.f64 	%p37, %fd114, %fd115;
	mov.f64 	%fd229, %fd115;
	mov.u64 	%rd337, %rd327;
	@%p37 bra 	$L__BB5_148;
	setp.lt.f64 	%p38, %fd115, %fd114;
	mov.f64 	%fd229, %fd114;
	mov.u64 	%rd337, %rd136;
	@%p38 bra 	$L__BB5_148;
	setp.lt.s64 	%p39, %rd136, %rd327;
	selp.f64 	%fd229, %fd114, %fd115, %p39;
	min.s64 	%rd337, %rd136, %rd327;
$L__BB5_148:
	add.s32 	%r397, %r397, 256;
	add.s64 	%rd327, %rd327, 256;
	add.s64 	%rd326, %rd326, 2048;
	add.s32 	%r395, %r395, 1;
	setp.ne.s32 	%p40, %r395, 0;
	@%p40 bra 	$L__BB5_145;
$L__BB5_149:
	setp.lt.u32 	%p41, %r22, 768;
	@%p41 bra 	$L__BB5_164;
	add.s32 	%r398, %r397, 512;
$L__BB5_151:
	mov.u32 	%r30, %r398;
	add.s32 	%r50, %r30, -512;
	cvt.u64.u32 	%rd220, %r50;
	add.s64 	%rd221, %rd325, %rd220;
	shl.b64 	%rd222, %rd221, 3;
	add.s64 	%rd144, %rd2, %rd222;
	add.s64 	%rd145, %rd221, %rd3;
	ld.global.f64 	%fd121, [%rd144];
	setp.lt.f64 	%p42, %fd229, %fd121;
	mov.f64 	%fd225, %fd121;
	mov.u64 	%rd333, %rd145;
	@%p42 bra 	$L__BB5_154;
	setp.lt.f64 	%p43, %fd121, %fd229;
	mov.f64 	%fd225, %fd229;
	mov.u64 	%rd333, %rd337;
	@%p43 bra 	$L__BB5_154;
	setp.lt.s64 	%p44, %rd337, %rd145;
	selp.f64 	%fd225, %fd229, %fd121, %p44;
	min.s64 	%rd333, %rd337, %rd145;
$L__BB5_154:
	add.s32 	%r51, %r30, -256;
	cvt.u64.u32 	%rd223, %r51;
	add.s64 	%rd224, %rd325, %rd223;
	add.s64 	%rd148, %rd224, %rd3;
	ld.global.f64 	%fd124, [%rd144+2048];
	setp.lt.f64 	%p45, %fd225, %fd124;
	mov.f64 	%fd226, %fd124;
	mov.u64 	%rd334, %rd148;
	@%p45 bra 	$L__BB5_157;
	setp.lt.f64 	%p46, %fd124, %fd225;
	mov.f64 	%fd226, %fd225;
	mov.u64 	%rd334, %rd333;
	@%p46 bra 	$L__BB5_157;
	setp.lt.s64 	%p47, %rd333, %rd148;
	selp.f64 	%fd226, %fd225, %fd124, %p47;
	min.s64 	%rd334, %rd333, %rd148;
$L__BB5_157:
	cvt.u64.u32 	%rd225, %r30;
	add.s64 	%rd226, %rd325, %rd225;
	add.s64 	%rd151, %rd226, %rd3;
	ld.global.f64 	%fd127, [%rd144+4096];
	setp.lt.f64 	%p48, %fd226, %fd127;
	mov.f64 	%fd227, %fd127;
	mov.u64 	%rd335, %rd151;
	@%p48 bra 	$L__BB5_160;
	setp.lt.f64 	%p49, %fd127, %fd226;
	mov.f64 	%fd227, %fd226;
	mov.u64 	%rd335, %rd334;
	@%p49 bra 	$L__BB5_160;
	setp.lt.s64 	%p50, %rd334, %rd151;
	selp.f64 	%fd227, %fd226, %fd127, %p50;
	min.s64 	%rd335, %rd334, %rd151;
$L__BB5_160:
	add.s32 	%r52, %r30, 256;
	cvt.u64.u32 	%rd227, %r52;
	add.s64 	%rd228, %rd325, %rd227;
	add.s64 	%rd154, %rd228, %rd3;
	ld.global.f64 	%fd130, [%rd144+6144];
	setp.lt.f64 	%p51, %fd227, %fd130;
	mov.f64 	%fd229, %fd130;
	mov.u64 	%rd337, %rd154;
	@%p51 bra 	$L__BB5_163;
	setp.lt.f64 	%p52, %fd130, %fd227;
	mov.f64 	%fd229, %fd227;
	mov.u64 	%rd337, %rd335;
	@%p52 bra 	$L__BB5_163;
	setp.lt.s64 	%p53, %rd335, %rd154;
	selp.f64 	%fd229, %fd227, %fd130, %p53;
	min.s64 	%rd337, %rd335, %rd154;
$L__BB5_163:
	add.s32 	%r398, %r30, 1024;
	add.s32 	%r53, %r30, 512;
	setp.lt.s32 	%p54, %r53, %r21;
	@%p54 bra 	$L__BB5_151;
$L__BB5_164:
	// begin inline asm
	mov.u32 %r54, %laneid;
	// end inline asm
	mov.b64 	%rd229, %fd229;
	mov.b64 	{%r56, %r61}, %rd229;
	mov.b32 	%r72, 1;
	mov.b32 	%r73, 31;
	mov.b32 	%r74, -1;
	// begin inline asm
	shfl.sync.down.b32 %r55, %r56, %r72, %r73, %r74;
	// end inline asm
	// begin inline asm
	shfl.sync.down.b32 %r60, %r61, %r72, %r73, %r74;
	// end inline asm
	mov.b64 	%rd230, {%r55, %r60};
	mov.b64 	%fd134, %rd230;
	mov.b64 	{%r66, %r71}, %rd337;
	// begin inline asm
	shfl.sync.down.b32 %r65, %r66, %r72, %r73, %r74;
	// end inline asm
	// begin inline asm
	shfl.sync.down.b32 %r70, %r71, %r72, %r73, %r74;
	// end inline asm
	mov.b64 	%rd158, {%r65, %r70};
	setp.gt.s32 	%p55, %r54, 30;
	mov.f64 	%fd230, %fd229;
	mov.u64 	%rd338, %rd337;
	@%p55 bra 	$L__BB5_168;
	setp.lt.f64 	%p56, %fd229, %fd134;
	mov.f64 	%fd230, %fd134;
	mov.u64 	%rd338, %rd158;
	@%p56 bra 	$L__BB5_168;
	setp.gt.f64 	%p57, %fd229, %fd134;
	mov.f64 	%fd230, %fd229;
	mov.u64 	%rd338, %rd337;
	@%p57 bra 	$L__BB5_168;
	setp.lt.s64 	%p58, %rd337, %rd158;
	selp.f64 	%fd230, %fd229, %fd134, %p58;
	min.s64 	%rd338, %rd337, %rd158;
$L__BB5_168:
	mov.b64 	%rd231, %fd230;
	mov.b64 	{%r76, %r81}, %rd231;
	mov.b32 	%r92, 2;
	mov.b32 	%r93, 31;
	mov.b32 	%r94, -1;
	// begin inline asm
	shfl.sync.down.b32 %r75, %r76, %r92, %r93, %r94;
	// end inline asm
	// begin inline asm
	shfl.sync.down.b32 %r80, %r81, %r92, %r93, %r94;
	// end inline asm
	mov.b64 	%rd232, {%r75, %r80};
	mov.b64 	%fd137, %rd232;
	mov.b64 	{%r86, %r91}, %rd338;
	// begin inline asm
	shfl.sync.down.b32 %r85, %r86, %r92, %r93, %r94;
	// end inline asm
	// begin inline asm
	shfl.sync.down.b32 %r90, %r91, %r92, %r93, %r94;
	// end inline asm
	mov.b64 	%rd161, {%r85, %r90};
	setp.gt.s32 	%p59, %r54, 29;
	mov.f64 	%fd231, %fd230;
	mov.u64 	%rd339, %rd338;
	@%p59 bra 	$L__BB5_172;
	setp.lt.f64 	%p60, %fd230, %fd137;
	mov.f64 	%fd231, %fd137;
	mov.u64 	%rd339, %rd161;
	@%p60 bra 	$L__BB5_172;
	setp.gt.f64 	%p61, %fd230, %fd137;
	mov.f64 	%fd231, %fd230;
	mov.u64 	%rd339, %rd338;
	@%p61 bra 	$L__BB5_172;
	setp.lt.s64 	%p62, %rd338, %rd161;
	selp.f64 	%fd231, %fd230, %fd137, %p62;
	min.s64 	%rd339, %rd338, %rd161;
$L__BB5_172:
	mov.b64 	%rd233, %fd231;
	mov.b64 	{%r96, %r101}, %rd233;
	mov.b32 	%r112, 4;
	mov.b32 	%r113, 31;
	mov.b32 	%r114, -1;
	// begin inline asm
	shfl.sync.down.b32 %r95, %r96, %r112, %r113, %r114;
	// end inline asm
	// begin inline asm
	shfl.sync.down.b32 %r100, %r101, %r112, %r113, %r114;
	// end inline asm
	mov.b64 	%rd234, {%r95, %r100};
	mov.b64 	%fd140, %rd234;
	mov.b64 	{%r106, %r111}, %rd339;
	// begin inline asm
	shfl.sync.down.b32 %r105, %r106, %r112, %r113, %r114;
	// end inline asm
	// begin inline asm
	shfl.sync.down.b32 %r110, %r111, %r112, %r113, %r114;
	// end inline asm
	mov.b64 	%rd164, {%r105, %r110};
	setp.gt.s32 	%p63, %r54, 27;
	mov.f64 	%fd232, %fd231;
	mov.u64 	%rd340, %rd339;
	@%p63 bra 	$L__BB5_176;
	setp.lt.f64 	%p64, %fd231, %fd140;
	mov.f64 	%fd232, %fd140;
	mov.u64 	%rd340, %rd164;
	@%p64 bra 	$L__BB5_176;
	setp.gt.f64 	%p65, %fd231, %fd140;
	mov.f64 	%fd232, %fd231;
	mov.u64 	%rd340, %rd339;
	@%p65 bra 	$L__BB5_176;
	setp.lt.s64 	%p66, %rd339, %rd164;
	selp.f64 	%fd232, %fd231, %fd140, %p66;
	min.s64 	%rd340, %rd339, %rd164;
$L__BB5_176:
	mov.b64 	%rd235, %fd232;
	mov.b64 	{%r116, %r121}, %rd235;
	mov.b32 	%r132, 8;
	mov.b32 	%r133, 31;
	mov.b32 	%r134, -1;
	// begin inline asm
	shfl.sync.down.b32 %r115, %r116, %r132, %r133, %r134;
	// end inline asm
	// begin inline asm
	shfl.sync.down.b32 %r120, %r121, %r132, %r133, %r134;
	// end inline asm
	mov.b64 	%rd236, {%r115, %r120};
	mov.b64 	%fd143, %rd236;
	mov.b64 	{%r126, %r131}, %rd340;
	// begin inline asm
	shfl.sync.down.b32 %r125, %r126, %r132, %r133, %r134;
	// end inline asm
	// begin inline asm
	shfl.sync.down.b32 %r130, %r131, %r132, %r133, %r134;
	// end inline asm
	mov.b64 	%rd167, {%r125, %r130};
	setp.gt.s32 	%p67, %r54, 23;
	mov.f64 	%fd233, %fd232;
	mov.u64 	%rd341, %rd340;
	@%p67 bra 	$L__BB5_180;
	setp.lt.f64 	%p68, %fd232, %fd143;
	mov.f64 	%fd233, %fd143;
	mov.u64 	%rd341, %rd167;
	@%p68 bra 	$L__BB5_180;
	setp.gt.f64 	%p69, %fd232, %fd143;
	mov.f64 	%fd233, %fd232;
	mov.u64 	%rd341, %rd340;
	@%p69 bra 	$L__BB5_180;
	setp.lt.s64 	%p70, %rd340, %rd167;
	selp.f64 	%fd233, %fd232, %fd143, %p70;
	min.s64 	%rd341, %rd340, %rd167;
$L__BB5_180:
	mov.b64 	%rd237, %fd233;
	mov.b64 	{%r136, %r141}, %rd237;
	mov.b32 	%r152, 16;
	mov.b32 	%r153, 31;
	mov.b32 	%r154, -1;
	// begin inline asm
	shfl.sync.down.b32 %r135, %r136, %r152, %r153, %r154;
	// end inline asm
	// begin inline asm
	shfl.sync.down.b32 %r140, %r141, %r152, %r153, %r154;
	// end inline asm
	mov.b64 	%rd238, {%r135, %r140};
	mov.b64 	%fd146, %rd238;
	mov.b64 	{%r146, %r151}, %rd341;
	// begin inline asm
	shfl.sync.down.b32 %r145, %r146, %r152, %r153, %r154;
	// end inline asm
	// begin inline asm
	shfl.sync.down.b32 %r150, %r151, %r152, %r153, %r154;
	// end inline asm
	mov.b64 	%rd170, {%r145, %r150};
	setp.gt.s32 	%p71, %r54, 15;
	mov.f64 	%fd241, %fd233;
	mov.u64 	%rd349, %rd341;
	@%p71 bra 	$L__BB5_184;
	setp.lt.f64 	%p72, %fd233, %fd146;
	mov.f64 	%fd241, %fd146;
	mov.u64 	%rd349, %rd170;
	@%p72 bra 	$L__BB5_184;
	setp.gt.f64 	%p73, %fd233, %fd146;
	mov.f64 	%fd241, %fd233;
	mov.u64 	%rd349, %rd341;
	@%p73 bra 	$L__BB5_184;
	setp.lt.s64 	%p74, %rd341, %rd170;
	selp.f64 	%fd241, %fd233, %fd146, %p74;
	min.s64 	%rd349, %rd341, %rd170;
$L__BB5_184:
	setp.ne.s32 	%p75, %r54, 0;
	@%p75 bra 	$L__BB5_186;
	shr.u32 	%r155, %r20, 1;
	and.b32  	%r156, %r155, 496;
	mov.u32 	%r157, _ZN6thrust24THRUST_300001_SM_1000_NS8cuda_cub4core6detail5shmemE;
	add.s32 	%r158, %r157, %r156;
	st.shared.f64 	[%r158+8], %fd241;
	st.shared.u64 	[%r158+16], %rd349;
$L__BB5_186:
	bar.sync 	0;
	setp.ne.s32 	%p76, %r20, 0;
	@%p76 bra 	$L__BB5_208;
	ld.shared.f64 	%fd149, [_ZN6thrust24THRUST_300001_SM_1000_NS8cuda_cub4core6detail5shmemE+24];
	ld.shared.u64 	%rd173, [_ZN6thrust24THRUST_300001_SM_1000_NS8cuda_cub4core6detail5shmemE+32];
	setp.lt.f64 	%p77, %fd241, %fd149;
	mov.f64 	%fd235, %fd149;
	mov.u64 	%rd343, %rd173;
	@%p77 bra 	$L__BB5_190;
	setp.lt.f64 	%p78, %fd149, %fd241;
	mov.f64 	%fd235, %fd241;
	mov.u64 	%rd343, %rd349;
	@%p78 bra 	$L__BB5_190;
	setp.lt.s64 	%p79, %rd349, %rd173;
	selp.f64 	%fd235, %fd241, %fd149, %p79;
	min.s64 	%rd343, %rd349, %rd173;
$L__BB5_190:
	ld.shared.f64 	%fd152, [_ZN6thrust24THRUST_300001_SM_1000_NS8cuda_cub4core6detail5shmemE+40];
	ld.shared.u64 	%rd176, [_ZN6thrust24THRUST_300001_SM_1000_NS8cuda_cub4core6detail5shmemE+48];
	setp.lt.f64 	%p80, %fd235, %fd152;
	mov.f64 	%fd236, %fd152;
	mov.u64 	%rd344, %rd176;
	@%p80 bra 	$L__BB5_193;
	setp.lt.f64 	%p81, %fd152, %fd235;
	mov.f64 	%fd236, %fd235;
	mov.u64 	%rd344, %rd343;
	@%p81 bra 	$L__BB5_193;
	setp.lt.s64 	%p82, %rd343, %rd176;
	selp.f64 	%fd236, %fd235, %fd152, %p82;
	min.s64 	%rd344, %rd343, %rd176;
$L__BB5_193:
	ld.shared.f64 	%fd155, [_ZN6thrust24THRUST_300001_SM_1000_NS8cuda_cub4core6detail5shmemE+56];
	ld.shared.u64 	%rd179, [_ZN6thrust24THRUST_300001_SM_1000_NS8cuda_cub4core6detail5shmemE+64];
	setp.lt.f64 	%p83, %fd236, %fd155;
	mov.f64 	%fd237, %fd155;
	mov.u64 	%rd345, %rd179;
	@%p83 bra 	$L__BB5_196;
	setp.lt.f64 	%p84, %fd155, %fd236;
	mov.f64 	%fd237, %fd236;
	mov.u64 	%rd345, %rd344;
	@%p84 bra 	$L__BB5_196;
	setp.lt.s64 	%p85, %rd344, %rd179;
	selp.f64 	%fd237, %fd236, %fd155, %p85;
	min.s64 	%rd345, %rd344, %rd179;
$L__BB5_196:
	ld.shared.f64 	%fd158, [_ZN6thrust24THRUST_300001_SM_1000_NS8cuda_cub4core6detail5shmemE+72];
	ld.shared.u64 	%rd182, [_ZN6thrust24THRUST_300001_SM_1000_NS8cuda_cub4core6detail5shmemE+80];
	setp.lt.f64 	%p86, %fd237, %fd158;
	mov.f64 	%fd238, %fd158;
	mov.u64 	%rd346, %rd182;
	@%p86 bra 	$L__BB5_199;
	setp.lt.f64 	%p87, %fd158, %fd237;
	mov.f64 	%fd238, %fd237;
	mov.u64 	%rd346, %rd345;
	@%p87 bra 	$L__BB5_199;
	setp.lt.s64 	%p88, %rd345, %rd182;
	selp.f64 	%fd238, %fd237, %fd158, %p88;
	min.s64 	%rd346, %rd345, %rd182;
$L__BB5_199:
	ld.shared.f64 	%fd161, [_ZN6thrust24THRUST_300001_SM_1000_NS8cuda_cub4core6detail5shmemE+88];
	ld.shared.u64 	%rd185, [_ZN6thrust24THRUST_300001_SM_1000_NS8cuda_cub4core6detail5shmemE+96];
	setp.lt.f64 	%p89, %fd238, %fd161;
	mov.f64 	%fd239, %fd161;
	mov.u64 	%rd347, %rd185;
	@%p89 bra 	$L__BB5_202;
	setp.lt.f64 	%p90, %fd161, %fd238;
	mov.f64 	%fd239, %fd238;
	mov.u64 	%rd347, %rd346;
	@%p90 bra 	$L__BB5_202;
	setp.lt.s64 	%p91, %rd346, %rd185;
	selp.f64 	%fd239, %fd238, %fd161, %p91;
	min.s64 	%rd347, %rd346, %rd185;
$L__BB5_202:
	ld.shared.f64 	%fd164, [_ZN6thrust24THRUST_300001_SM_1000_NS8cuda_cub4core6detail5shmemE+104];
	ld.shared.u64 	%rd188, [_ZN6thrust24THRUST_300001_SM_1000_NS8cuda_cub4core6detail5shmemE+112];
	setp.lt.f64 	%p92, %fd239, %fd164;
	mov.f64 	%fd240, %fd164;
	mov.u64 	%rd348, %rd188;
	@%p92 bra 	$L__BB5_205;
	setp.lt.f64 	%p93, %fd164, %fd239;
	mov.f64 	%fd240, %fd239;
	mov.u64 	%rd348, %rd347;
	@%p93 bra 	$L__BB5_205;
	setp.lt.s64 	%p94, %rd347, %rd188;
	selp.f64 	%fd240, %fd239, %fd164, %p94;
	min.s64 	%rd348, %rd347, %rd188;
$L__BB5_205:
	ld.shared.f64 	%fd167, [_ZN6thrust24THRUST_300001_SM_1000_NS8cuda_cub4core6detail5shmemE+120];
	ld.shared.u64 	%rd191, [_ZN6thrust24THRUST_300001_SM_1000_NS8cuda_cub4core6detail5shmemE+128];
	setp.lt.f64 	%p95, %fd240, %fd167;
	mov.u64 	%rd349, %rd191;
	mov.f64 	%fd241, %fd167;
	@%p95 bra 	$L__BB5_208;
	setp.lt.f64 	%p96, %fd167, %fd240;
	mov.u64 	%rd349, %rd348;
	mov.f64 	%fd241, %fd240;
	@%p96 bra 	$L__BB5_208;
	setp.lt.s64 	%p97, %rd348, %rd191;
	selp.f64 	%fd241, %fd240, %fd167, %p97;
	min.s64 	%rd349, %rd348, %rd191;
$L__BB5_208:
	mov.u32 	%r389, %tid.x;
	setp.ne.s32 	%p214, %r389, 0;
	@%p214 bra 	$L__BB5_210;
	ld.param.u64 	%rd280, [_ZN6thrust24THRUST_300001_SM_1000_NS8cuda_cub4core6detail13_kernel_agentINS1_8__reduce11ReduceAgentINS0_12zip_iteratorIN4cuda3std3__45tupleIJNS0_6detail15normal_iteratorINS0_10device_ptrIdEEEENS0_17counting_iteratorIlNS0_11use_defaultESI_SI_EEEEEEEPNSB_IJdlEEESM_lNS1_9__extrema9arg_max_fIdlNSA_4lessIdEEEEEEJSL_SN_lN3cub18CUB_300001_SM_100013GridEvenShareIlEENSV_9GridQueueIyEESS_EEEvDpT0__param_1];
	cvta.to.global.u64 	%rd277, %rd280;
	mul.wide.u32 	%rd278, %r1, 16;
	add.s64 	%rd279, %rd277, %rd278;
	st.global.f64 	[%rd279], %fd241;
	st.global.u64 	[%rd279+8], %rd349;
$L__BB5_210:
	ret;

}
	// .globl	_ZN6thrust24THRUST_300001_SM_1000_NS8cuda_cub4core6detail13_kernel_agentINS1_8__reduce10DrainAgentIlEEJN3cub18CUB_300001_SM_10009GridQueueIyEElEEEvDpT0_
.visible .entry _ZN6thrust24THRUST_300001_SM_1000_NS8cuda_cub4core6detail13_kernel_agentINS1_8__reduce10DrainAgentIlEEJN3cub18CUB_300001_SM_10009GridQueueIyEElEEEvDpT0_(
	.param .align 8 .b8 _ZN6thrust24THRUST_300001_SM_1000_NS8cuda_cub4core6detail13_kernel_agentINS1_8__reduce10DrainAgentIlEEJN3cub18CUB_300001_SM_10009GridQueueIyEElEEEvDpT0__param_0[8],
	.param .u64 _ZN6thrust24THRUST_300001_SM_1000_NS8cuda_cub4core6detail13_kernel_agentINS1_8__reduce10DrainAgentIlEEJN3cub18CUB_300001_SM_10009GridQueueIyEElEEEvDpT0__param_1
)
.maxntid 1
{
	.reg .b64 	%rd<5>;

	ld.param.u64 	%rd1, [_ZN6thrust24THRUST_300001_SM_1000_NS8cuda_cub4core6detail13_kernel_agentINS1_8__reduce10DrainAgentIlEEJN3cub18CUB_300001_SM_10009GridQueueIyEElEEEvDpT0__param_0];
	ld.param.u64 	%rd2, [_ZN6thrust24THRUST_300001_SM_1000_NS8cuda_cub4core6detail13_kernel_agentINS1_8__reduce10DrainAgentIlEEJN3cub18CUB_300001_SM_10009GridQueueIyEElEEEvDpT0__param_1];
	cvta.to.global.u64 	%rd3, %rd1;
	st.global.u64 	[%rd3], %rd2;
	mov.b64 	%rd4, 0;
	st.global.u64 	[%rd3+8], %rd4;
	ret;

}
	// .globl	_ZN6thrust24THRUST_300001_SM_1000_NS8cuda_cub4core6detail13_kernel_agentINS1_8__reduce11ReduceAgentIPN4cuda3std3__45tupleIJdlEEESC_SB_lNS1_9__extrema9arg_max_fIdlNS9_4lessIdEEEEEEJSC_SC_iSH_EEEvDpT0_
.visible .entry _ZN6thrust24THRUST_300001_SM_1000_NS8cuda_cub4core6detail13_kernel_agentINS1_8__reduce11ReduceAgentIPN4cuda3std3__45tupleIJdlEEESC_SB_lNS1_9__extrema9arg_max_fIdlNS9_4lessIdEEEEEEJSC_SC_iSH_EEEvDpT0_(
	.param .u64 .ptr .align 1 _ZN6thrust24THRUST_300001_SM_1000_NS8cuda_cub4core6detail13_kernel_agentINS1_8__reduce11ReduceAgentIPN4cuda3std3__45tupleIJdlEEESC_SB_lNS1_9__extrema9arg_max_fIdlNS9_4lessIdEEEEEEJSC_SC_iSH_EEEvDpT0__param_0,
	.param .u64 .ptr .align 1 _ZN6thrust24THRUST_300001_SM_1000_NS8cuda_cub4core6detail13_kernel_agentINS1_8__reduce11ReduceAgentIPN4cuda3std3__45tupleIJdlEEESC_SB_lNS1_9__extrema9arg_max_fIdlNS9_4lessIdEEEEEEJSC_SC_iSH_EEEvDpT0__param_1,
	.param .u32 _ZN6thrust24THRUST_300001_SM_1000_NS8cuda_cub4core6detail13_kernel_agentINS1_8__reduce11ReduceAgentIPN4cuda3std3__45tupleIJdlEEESC_SB_lNS1_9__extrema9arg_max_fIdlNS9_4lessIdEEEEEEJSC_SC_iSH_EEEvDpT0__param_2,
	.param .align 1 .b8 _ZN6thrust24THRUST_300001_SM_1000_NS8cuda_cub4core6detail13_kernel_agentINS1_8__reduce11ReduceAgentIPN4cuda3std3__45tupleIJdlEEESC_SB_lNS1_9__extrema9arg_max_fIdlNS9_4lessIdEEEEEEJSC_SC_iSH_EEEvDpT0__param_3[1]
)
.maxntid 256
{
	.reg .pred 	%p<264>;
	.reg .b32 	%r<374>;
	.reg .b64 	%rd<508>;
	.reg .b64 	%fd<293>;

	ld.param.u64 	%rd237, [_ZN6thrust24THRUST_300001_SM_1000_NS8cuda_cub4core6detail13_kernel_agentINS1_8__reduce11ReduceAgentIPN4cuda3std3__45tupleIJdlEEESC_SB_lNS1_9__extrema9arg_max_fIdlNS9_4lessIdEEEEEEJSC_SC_iSH_EEEvDpT0__param_0];
	ld.param.u32 	%r29, [_ZN6thrust24THRUST_300001_SM_1000_NS8cuda_cub4core6detail13_kernel_agentINS1_8__reduce11ReduceAgentIPN4cuda3std3__45tupleIJdlEEESC_SB_lNS1_9__extrema9arg_max_fIdlNS9_4lessIdEEEEEEJSC_SC_iSH_EEEvDpT0__param_2];
	cvt.s64.s32 	%rd1, %r29;
	setp.eq.s32 	%p1, %r29, 0;
	@%p1 bra 	$L__BB7_234;
	setp.gt.s32 	%p2, %r29, 1279;
	@%p2 bra 	$L__BB7_121;
	mov.u32 	%r1, %tid.x;
	setp.ge.s32 	%p147, %r1, %r29;
	mov.f64 	%fd224, 0d0000000000000000;
	mov.b64 	%rd431, 0;
	mov.u32 	%r368, %r1;
	@%p147 bra 	$L__BB7_4;
	mul.wide.u32 	%rd375, %r1, 16;
	add.s64 	%rd372, %rd237, %rd375;
	// begin inline asm
	ld.global.nc.u64 %rd371, [%rd372];
	// end inline asm
	add.s64 	%rd374, %rd372, 8;
	// begin inline asm
	ld.global.nc.u64 %rd431, [%rd374];
	// end inline asm
	mov.b64 	%fd224, %rd371;
	add.s32 	%r368, %r1, 256;
$L__BB7_4:
	setp.ge.s32 	%p148, %r368, %r29;
	@%p148 bra 	$L__BB7_25;
	not.b32 	%r141, %r368;
	add.s32 	%r4, %r29, %r141;
	and.b32  	%r142, %r4, 768;
	setp.eq.s32 	%p149, %r142, 768;
	@%p149 bra 	$L__BB7_11;
	mul.wide.u32 	%rd377, %r368, 16;
	add.s64 	%rd422, %rd237, %rd377;
	shr.u32 	%r143, %r4, 8;
	add.s32 	%r144, %r143, 1;
	and.b32  	%r145, %r144, 3;
	neg.s32 	%r366, %r145;
$L__BB7_7:
	.pragma "nounroll";
	mov.u64 	%rd6, %rd431;
	mov.f64 	%fd3, %fd224;
	// begin inline asm
	ld.global.nc.u64 %rd378, [%rd422];
	// end inline asm
	add.s64 	%rd381, %rd422, 8;
	// begin inline asm
	ld.global.nc.u64 %rd380, [%rd381];
	// end inline asm
	mov.b64 	%fd4, %rd378;
	setp.lt.f64 	%p150, %fd3, %fd4;
	mov.u64 	%rd431, %rd380;
	mov.f64 	%fd224, %fd4;
	@%p150 bra 	$L__BB7_10;
	setp.gt.f64 	%p151, %fd3, %fd4;
	mov.u64 	%rd431, %rd6;
	mov.f64 	%fd224, %fd3;
	@%p151 bra 	$L__BB7_10;
	setp.lt.s64 	%p152, %rd6, %rd380;
	min.s64 	%rd431, %rd6, %rd380;
	selp.f64 	%fd224, %fd3, %fd4, %p152;
$L__BB7_10:
	add.s32 	%r368, %r368, 256;
	add.s64 	%rd422, %rd422, 4096;
	add.s32 	%r366, %r366, 1;
	setp.ne.s32 	%p153, %r366, 0;
	@%p153 bra 	$L__BB7_7;
$L__BB7_11:
	setp.lt.u32 	%p154, %r4, 768;
	@%p154 bra 	$L__BB7_25;
$L__BB7_12:
	mul.wide.s32 	%rd386, %r368, 16;
	add.s64 	%rd383, %rd237, %rd386;
	// begin inline asm
	ld.global.nc.u64 %rd382, [%rd383];
	// end inline asm
	add.s64 	%rd385, %rd383, 8;
	// begin inline asm
	ld.global.nc.u64 %rd384, [%rd385];
	// end inline asm
	mov.b64 	%fd10, %rd382;
	setp.lt.f64 	%p155, %fd224, %fd10;
	mov.u64 	%rd428, %rd384;
	mov.f64 	%fd221, %fd10;
	@%p155 bra 	$L__BB7_15;
	setp.gt.f64 	%p156, %fd224, %fd10;
	mov.u64 	%rd428, %rd431;
	mov.f64 	%fd221, %fd224;
	@%p156 bra 	$L__BB7_15;
	setp.lt.s64 	%p157, %rd431, %rd384;
	min.s64 	%rd428, %rd431, %rd384;
	selp.f64 	%fd221, %fd224, %fd10, %p157;
$L__BB7_15:
	add.s64 	%rd388, %rd383, 4096;
	// begin inline asm
	ld.global.nc.u64 %rd387, [%rd388];
	// end inline asm
	add.s64 	%rd390, %rd383, 4104;
	// begin inline asm
	ld.global.nc.u64 %rd389, [%rd390];
	// end inline asm
	mov.b64 	%fd13, %rd387;
	setp.lt.f64 	%p158, %fd221, %fd13;
	mov.u64 	%rd429, %rd389;
	mov.f64 	%fd222, %fd13;
	@%p158 bra 	$L__BB7_18;
	setp.gt.f64 	%p159, %fd221, %fd13;
	mov.u64 	%rd429, %rd428;
	mov.f64 	%fd222, %fd221;
	@%p159 bra 	$L__BB7_18;
	setp.lt.s64 	%p160, %rd428, %rd389;
	min.s64 	%rd429, %rd428, %rd389;
	selp.f64 	%fd222, %fd221, %fd13, %p160;
$L__BB7_18:
	add.s64 	%rd392, %rd383, 8192;
	// begin inline asm
	ld.global.nc.u64 %rd391, [%rd392];
	// end inline asm
	add.s64 	%rd394, %rd383, 8200;
	// begin inline asm
	ld.global.nc.u64 %rd393, [%rd394];
	// end inline asm
	mov.b64 	%fd16, %rd391;
	setp.lt.f64 	%p161, %fd222, %fd16;
	mov.u64 	%rd430, %rd393;
	mov.f64 	%fd223, %fd16;
	@%p161 bra 	$L__BB7_21;
	setp.gt.f64 	%p162, %fd222, %fd16;
	mov.u64 	%rd430, %rd429;
	mov.f64 	%fd223, %fd222;
	@%p162 bra 	$L__BB7_21;
	setp.lt.s64 	%p163, %rd429, %rd393;
	min.s64 	%rd430, %rd429, %rd393;
	selp.f64 	%fd223, %fd222, %fd16, %p163;
$L__BB7_21:
	add.s64 	%rd396, %rd383, 12288;
	// begin inline asm
	ld.global.nc.u64 %rd395, [%rd396];
	// end inline asm
	add.s64 	%rd398, %rd383, 12296;
	// begin inline asm
	ld.global.nc.u64 %rd397, [%rd398];
	// end inline asm
	mov.b64 	%fd19, %rd395;
	setp.lt.f64 	%p164, %fd223, %fd19;
	mov.u64 	%rd431, %rd397;
	mov.f64 	%fd224, %fd19;
	@%p164 bra 	$L__BB7_24;
	setp.gt.f64 	%p165, %fd223, %fd19;
	mov.u64 	%rd431, %rd430;
	mov.f64 	%fd224, %fd223;
	@%p165 bra 	$L__BB7_24;
	setp.lt.s64 	%p166, %rd430, %rd397;
	min.s64 	%rd431, %rd430, %rd397;
	selp.f64 	%fd224, %fd223, %fd19, %p166;
$L__BB7_24:
	add.s32 	%r368, %r368, 1024;
	setp.lt.s32 	%p167, %r368, %r29;
	@%p167 bra 	$L__BB7_12;
$L__BB7_25:
	setp.lt.s32 	%p168, %r29, 256;
	@%p168 bra 	$L__BB7_70;
	// begin inline asm
	mov.u32 %r259, %laneid;
	// end inline asm
	mov.b64 	%rd409, %fd224;
	mov.b64 	{%r261, %r266}, %rd409;
	mov.b32 	%r277, 1;
	mov.b32 	%r278, 31;
	mov.b32 	%r279, -1;
	// begin inline asm
	shfl.sync.down.b32 %r260, %r261, %r277, %r278, %r279;
	// end inline asm
	// begin inline asm
	shfl.sync.down.b32 %r265, %r266, %r277, %r278, %r279;
	// end inline asm
	mov.b64 	%rd410, {%r260, %r265};
	mov.b64 	%fd23, %rd410;
	mov.b64 	{%r271, %r276}, %rd431;
	// begin inline asm
	shfl.sync.down.b32 %r270, %r271, %r277, %r278, %r279;
	// end inline asm
	// begin inline asm
	shfl.sync.down.b32 %r275, %r276, %r277, %r278, %r279;
	// end inline asm
	mov.b64 	%rd28, {%r270, %r275};
	setp.gt.s32 	%p220, %r259, 30;
	mov.u64 	%rd433, %rd431;
	mov.f64 	%fd226, %fd224;
	@%p220 bra 	$L__BB7_30;
	setp.lt.f64 	%p221, %fd224, %fd23;
	mov.u64 	%rd433, %rd28;
	mov.f64 	%fd226, %fd23;
	@%p221 bra 	$L__BB7_30;
	setp.gt.f64 	%p222, %fd224, %fd23;
	mov.u64 	%rd433, %rd431;
	mov.f64 	%fd226, %fd224;
	@%p222 bra 	$L__BB7_30;
	setp.lt.s64 	%p223, %rd431, %rd28;
	min.s64 	%rd433, %rd431, %rd28;
	selp.f64 	%fd226, %fd224, %fd23, %p223;
$L__BB7_30:
	mov.b64 	%rd411, %fd226;
	mov.b64 	{%r281, %r286}, %rd411;
	mov.b32 	%r297, 2;
	mov.b32 	%r298, 31;
	mov.b32 	%r299, -1;
	// begin inline asm
	shfl.sync.down.b32 %r280, %r281, %r297, %r298, %r299;
	// end inline asm
	// begin inline asm
	shfl.sync.down.b32 %r285, %r286, %r297, %r298, %r299;
	// end inline asm
	mov.b64 	%rd412, {%r280, %r285};
	mov.b64 	%fd26, %rd412;
	mov.b64 	{%r291, %r296}, %rd433;
	// begin inline asm
	shfl.sync.down.b32 %r290, %r291, %r297, %r298, %r299;
	// end inline asm
	// begin inline asm
	shfl.sync.down.b32 %r295, %r296, %r297, %r298, %r299;
	// end inline asm
	mov.b64 	%rd31, {%r290, %r295};
	setp.gt.s32 	%p224, %r259, 29;
	mov.u64 	%rd434, %rd433;
	mov.f64 	%fd227, %fd226;
	@%p224 bra 	$L__BB7_34;
	setp.lt.f64 	%p225, %fd226, %fd26;
	mov.u64 	%rd434, %rd31;
	mov.f64 	%fd227, %fd26;
	@%p225 bra 	$L__BB7_34;
	setp.gt.f64 	%p226, %fd226, %fd26;
	mov.u64 	%rd434, %rd433;
	mov.f64 	%fd227, %fd226;
	@%p226 bra 	$L__BB7_34;
	setp.lt.s64 	%p227, %rd433, %rd31;
	min.s64 	%rd434, %rd433, %rd31;
	selp.f64 	%fd227, %fd226, %fd26, %p227;
$L__BB7_34:
	mov.b64 	%rd413, %fd227;
	mov.b64 	{%r301, %r306}, %rd413;
	mov.b32 	%r317, 4;
	mov.b32 	%r318, 31;
	mov.b32 	%r319, -1;
	// begin inline asm
	shfl.sync.down.b32 %r300, %r301, %r317, %r318, %r319;
	// end inline asm
	// begin inline asm
	shfl.sync.down.b32 %r305, %r306, %r317, %r318, %r319;
	// end inline asm
	mov.b64 	%rd414, {%r300, %r305};
	mov.b64 	%fd29, %rd414;
	mov.b64 	{%r311, %r316}, %rd434;
	// begin inline asm
	shfl.sync.down.b32 %r310, %r311, %r317, %r318, %r319;
	// end inline asm
	// begin inline asm
	shfl.sync.down.b32 %r315, %r316, %r317, %r318, %r319;
	// end inline asm
	mov.b64 	%rd34, {%r310, %r315};
	setp.gt.s32 	%p228, %r259, 27;
	mov.u64 	%rd435, %rd434;
	mov.f64 	%fd228, %fd227;
	@%p228 bra 	$L__BB7_38;
	setp.lt.f64 	%p229, %fd227, %fd29;
	mov.u64 	%rd435, %rd34;
	mov.f64 	%fd228, %fd29;
	@%p229 bra 	$L__BB7_38;
	setp.gt.f64 	%p230, %fd227, %fd29;
	mov.u64 	%rd435, %rd434;
	mov.f64 	%fd228, %fd227;
	@%p230 bra 	$L__BB7_38;
	setp.lt.s64 	%p231, %rd434, %rd34;
	min.s64 	%rd435, %rd434, %rd34;
	selp.f64 	%fd228, %fd227, %fd29, %p231;
$L__BB7_38:
	mov.b64 	%rd415, %fd228;
	mov.b64 	{%r321, %r326}, %rd415;
	mov.b32 	%r337, 8;
	mov.b32 	%r338, 31;
	mov.b32 	%r339, -1;
	// begin inline asm
	shfl.sync.down.b32 %r320, %r321, %r337, %r338, %r339;
	// end inline asm
	// begin inline asm
	shfl.sync.down.b32 %r325, %r326, %r337, %r338, %r339;
	// end inline asm
	mov.b64 	%rd416, {%r320, %r325};
	mov.b64 	%fd32, %rd416;
	mov.b64 	{%r331, %r336}, %rd435;
	// begin inline asm
	shfl.sync.down.b32 %r330, %r331, %r337, %r338, %r339;
	// end inline asm
	// begin inline asm
	shfl.sync.down.b32 %r335, %r336, %r337, %r338, %r339;
	// end inline asm
	mov.b64 	%rd37, {%r330, %r335};
	setp.gt.s32 	%p232, %r259, 23;
	mov.u64 	%rd436, %rd435;
	mov.f64 	%fd229, %fd228;
	@%p232 bra 	$L__BB7_42;
	setp.lt.f64 	%p233, %fd228, %fd32;
	mov.u64 	%rd436, %rd37;
	mov.f64 	%fd229, %fd32;
	@%p233 bra 	$L__BB7_42;
	setp.gt.f64 	%p234, %fd228, %fd32;
	mov.u64 	%rd436, %rd435;
	mov.f64 	%fd229, %fd228;
	@%p234 bra 	$L__BB7_42;
	setp.lt.s64 	%p235, %rd435, %rd37;
	min.s64 	%rd436, %rd435, %rd37;
	selp.f64 	%fd229, %fd228, %fd32, %p235;
$L__BB7_42:
	mov.b64 	%rd417, %fd229;
	mov.b64 	{%r341, %r346}, %rd417;
	mov.b32 	%r357, 16;
	mov.b32 	%r358, 31;
	mov.b32 	%r359, -1;
	// begin inline asm
	shfl.sync.down.b32 %r340, %r341, %r357, %r358, %r359;
	// end inline asm
	// begin inline asm
	shfl.sync.down.b32 %r345, %r346, %r357, %r358, %r359;
	// end inline asm
	mov.b64 	%rd418, {%r340, %r345};
	mov.b64 	%fd35, %rd418;
	mov.b64 	{%r351, %r356}, %rd436;
	// begin inline asm
	shfl.sync.down.b32 %r350, %r351, %r357, %r358, %r359;
	// end inline asm
	// begin inline asm
	shfl.sync.down.b32 %r355, %r356, %r357, %r358, %r359;
	// end inline asm
	mov.b64 	%rd40, {%r350, %r355};
	setp.gt.s32 	%p236, %r259, 15;
	mov.u64 	%rd507, %rd436;
	mov.f64 	%fd292, %fd229;
	@%p236 bra 	$L__BB7_46;
	setp.lt.f64 	%p237, %fd229, %fd35;
	mov.u64 	%rd507, %rd40;
	mov.f64 	%fd292, %fd35;
	@%p237 bra 	$L__BB7_46;
	setp.gt.f64 	%p238, %fd229, %fd35;
	mov.u64 	%rd507, %rd436;
	mov.f64 	%fd292, %fd229;
	@%p238 bra 	$L__BB7_46;
	setp.lt.s64 	%p239, %rd436, %rd40;
	min.s64 	%rd507, %rd436, %rd40;
	selp.f64 	%fd292, %fd229, %fd35, %p239;
$L__BB7_46:
	setp.ne.s32 	%p240, %r259, 0;
	@%p240 bra 	$L__BB7_48;
	shr.u32 	%r360, %r1, 1;
	and.b32  	%r361, %r360, 496;
	mov.u32 	%r362, _ZN6thrust24THRUST_300001_SM_1000_NS8cuda_cub4core6detail5shmemE;
	add.s32 	%r363, %r362, %r361;
	st.shared.f64 	[%r363+8], %fd292;
	st.shared.u64 	[%r363+16], %rd507;
$L__BB7_48:
	bar.sync 	0;
	setp.ne.s32 	%p241, %r1, 0;
	@%p241 bra 	$L__BB7_232;
	ld.shared.f64 	%fd38, [_ZN6thrust24THRUST_300001_SM_1000_NS8cuda_cub4core6detail5shmemE+24];
	ld.shared.u64 	%rd43, [_ZN6thrust24THRUST_300001_SM_1000_NS8cuda_cub4core6detail5shmemE+32];
	setp.lt.f64 	%p242, %fd292, %fd38;
	mov.u64 	%rd438, %rd43;
	mov.f64 	%fd231, %fd38;
	@%p242 bra 	$L__BB7_52;
	setp.lt.f64 	%p243, %fd38, %fd292;
	mov.u64 	%rd438, %rd507;
	mov.f64 	%fd231, %fd292;
	@%p243 bra 	$L__BB7_52;
	setp.lt.s64 	%p244, %rd507, %rd43;
	min.s64 	%rd438, %rd507, %rd43;
	selp.f64 	%fd231, %fd292, %fd38, %p244;
$L__BB7_52:
	ld.shared.f64 	%fd41, [_ZN6thrust24THRUST_300001_SM_1000_NS8cuda_cub4core6detail5shmemE+40];
	ld.shared.u64 	%rd46, [_ZN6thrust24THRUST_300001_SM_1000_NS8cuda_cub4core6detail5shmemE+48];
	setp.lt.f64 	%p245, %fd231, %fd41;
	mov.u64 	%rd439, %rd46;
	mov.f64 	%fd232, %fd41;
	@%p245 bra 	$L__BB7_55;
	setp.lt.f64 	%p246, %fd41, %fd231;
	mov.u64 	%rd439, %rd438;
	mov.f64 	%fd232, %fd231;
	@%p246 bra 	$L__BB7_55;
	setp.lt.s64 	%p247, %rd438, %rd46;
	min.s64 	%rd439, %rd438, %rd46;
	selp.f64 	%fd232, %fd231, %fd41, %p247;
$L__BB7_55:
	ld.shared.f64 	%fd44, [_ZN6thrust24THRUST_300001_SM_1000_NS8cuda_cub4core6detail5shmemE+56];
	ld.shared.u64 	%rd49, [_ZN6thrust24THRUST_300001_SM_1000_NS8cuda_cub4core6detail5shmemE+64];
	setp.lt.f64 	%p248, %fd232, %fd44;
	mov.u64 	%rd440, %rd49;
	mov.f64 	%fd233, %fd44;
	@%p248 bra 	$L__BB7_58;
	setp.lt.f64 	%p249, %fd44, %fd232;
	mov.u64 	%rd440, %rd439;
	mov.f64 	%fd233, %fd232;
	@%p249 bra 	$L__BB7_58;
	setp.lt.s64 	%p250, %rd439, %rd49;
	min.s64 	%rd440, %rd439, %rd49;
	selp.f64 	%fd233, %fd232, %fd44, %p250;
$L__BB7_58:
	ld.shared.f64 	%fd47, [_ZN6thrust24THRUST_300001_SM_1000_NS8cuda_cub4core6detail5shmemE+72];
	ld.shared.u64 	%rd52, [_ZN6thrust24THRUST_300001_SM_1000_NS8cuda_cub4core6detail5shmemE+80];
	setp.lt.f64 	%p251, %fd233, %fd47;
	mov.u64 	%rd441, %rd52;
	mov.f64 	%fd234, %fd47;
	@%p251 bra 	$L__BB7_61;
	setp.lt.f64 	%p252, %fd47, %fd233;
	mov.u64 	%rd441, %rd440;
	mov.f64 	%fd234, %fd233;
	@%p252 bra 	$L__BB7_61;
	setp.lt.s64 	%p253, %rd440, %rd52;
	min.s64 	%rd441, %rd440, %rd52;
	selp.f64 	%fd234, %fd233, %fd47, %p253;
$L__BB7_61:
	ld.shared.f64 	%fd50, [_ZN6thrust24THRUST_300001_SM_1000_NS8cuda_cub4core6detail5shmemE+88];
	ld.shared.u64 	%rd55, [_ZN6thrust24THRUST_300001_SM_1000_NS8cuda_cub4core6detail5shmemE+96];
	setp.lt.f64 	%p254, %fd234, %fd50;
	mov.u64 	%rd442, %rd55;
	mov.f64 	%fd235, %fd50;
	@%p254 bra 	$L__BB7_64;
	setp.lt.f64 	%p255, %fd50, %fd234;
	mov.u64 	%rd442, %rd441;
	mov.f64 	%fd235, %fd234;
	@%p255 bra 	$L__BB7_64;
	setp.lt.s64 	%p256, %rd441, %rd55;
	min.s64 	%rd442, %rd441, %rd55;
	selp.f64 	%fd235, %fd234, %fd50, %p256;
$L__BB7_64:
	ld.shared.f64 	%fd53, [_ZN6thrust24THRUST_300001_SM_1000_NS8cuda_cub4core6detail5shmemE+104];
	ld.shared.u64 	%rd58, [_ZN6thrust24THRUST_300001_SM_1000_NS8cuda_cub4core6detail5shmemE+112];
	setp.lt.f64 	%p257, %fd235, %fd53;
	mov.u64 	%rd443, %rd58;
	mov.f64 	%fd236, %fd53;
	@%p257 bra 	$L__BB7_67;
	setp.lt.f64 	%p258, %fd53, %fd235;
	mov.u64 	%rd443, %rd442;
	mov.f64 	%fd236, %fd235;
	@%p258 bra 	$L__BB7_67;
	setp.lt.s64 	%p259, %rd442, %rd58;
	min.s64 	%rd443, %rd442, %rd58;
	selp.f64 	%fd236, %fd235, %fd53, %p259;
$L__BB7_67:
	ld.shared.f64 	%fd56, [_ZN6thrust24THRUST_300001_SM_1000_NS8cuda_cub4core6detail5shmemE+120];
	ld.shared.u64 	%rd61, [_ZN6thrust24THRUST_300001_SM_1000_NS8cuda_cub4core6detail5shmemE+128];
	setp.lt.f64 	%p260, %fd236, %fd56;
	mov.u64 	%rd507, %rd61;
	mov.f64 	%fd292, %fd56;
	@%p260 bra 	$L__BB7_232;
	setp.lt.f64 	%p261, %fd56, %fd236;
	mov.u64 	%rd507, %rd443;
	mov.f64 	%fd292, %fd236;
	@%p261 bra 	$L__BB7_232;
	setp.lt.s64 	%p262, %rd443, %rd61;
	min.s64 	%rd507, %rd443, %rd61;
	selp.f64 	%fd292, %fd236, %fd56, %p262;
	bra.uni 	$L__BB7_232;
$L__BB7_70:
	// begin inline asm
	mov.u32 %r146, %laneid;
	// end inline asm
	and.b32  	%r167, %r1, 992;
	add.s32 	%r168, %r167, 32;
	setp.gt.s32 	%p169, %r168, %r29;
	not.b32 	%r169, %r167;
	add.s32 	%r170, %r29, %r169;
	selp.b32 	%r165, %r170, 31, %p169;
	mov.b64 	%rd399, %fd224;
	mov.b64 	{%r148, %r153}, %rd399;
	mov.b32 	%r164, 1;
	mov.b32 	%r166, -1;
	// begin inline asm
	shfl.sync.down.b32 %r147, %r148, %r164, %r165, %r166;
	// end inline asm
	// begin inline asm
	shfl.sync.down.b32 %r152, %r153, %r164, %r165, %r166;
	// end inline asm
	mov.b64 	%rd400, {%r147, %r152};
	mov.b64 	%fd58, %rd400;
	mov.b64 	{%r158, %r163}, %rd431;
	// begin inline asm
	shfl.sync.down.b32 %r157, %r158, %r164, %r165, %r166;
	// end inline asm
	// begin inline asm
	shfl.sync.down.b32 %r162, %r163, %r164, %r165, %r166;
	// end inline asm
	mov.b64 	%rd63, {%r157, %r162};
	setp.ge.s32 	%p170, %r146, %r165;
	mov.u64 	%rd444, %rd431;
	mov.f64 	%fd237, %fd224;
	@%p170 bra 	$L__BB7_74;
	setp.lt.f64 	%p171, %fd224, %fd58;
	mov.u64 	%rd444, %rd63;
	mov.f64 	%fd237, %fd58;
	@%p171 bra 	$L__BB7_74;
	setp.gt.f64 	%p172, %fd224, %fd58;
	mov.u64 	%rd444, %rd431;
	mov.f64 	%fd237, %fd224;
	@%p172 bra 	$L__BB7_74;
	setp.lt.s64 	%p173, %rd431, %rd63;
	min.s64 	%rd444, %rd431, %rd63;
	selp.f64 	%fd237, %fd224, %fd58, %p173;
$L__BB7_74:
	mov.b64 	%rd401, %fd237;
	mov.b64 	{%r172, %r177}, %rd401;
	mov.b32 	%r188, 2;
	mov.b32 	%r190, -1;
	// begin inline asm
	shfl.sync.down.b32 %r171, %r172, %r188, %r165, %r190;
	// end inline asm
	// begin inline asm
	shfl.sync.down.b32 %r176, %r177, %r188, %r165, %r190;
	// end inline asm
	mov.b64 	%rd402, {%r171, %r176};
	mov.b64 	%fd61, %rd402;
	mov.b64 	{%r182, %r187}, %rd444;
	// begin inline asm
	shfl.sync.down.b32 %r181, %r182, %r188, %r165, %r190;
	// end inline asm
	// begin inline asm
	shfl.sync.down.b32 %r186, %r187, %r188, %r165, %r190;
	// end inline asm
	mov.b64 	%rd66, {%r181, %r186};
	add.s32 	%r191, %r146, 2;
	setp.gt.s32 	%p174, %r191, %r165;
	mov.u64 	%rd445, %rd444;
	mov.f64 	%fd238, %fd237;
	@%p174 bra 	$L__BB7_78;
	setp.lt.f64 	%p175, %fd237, %fd61;
	mov.u64 	%rd445, %rd66;
	mov.f64 	%fd238, %fd61;
	@%p175 bra 	$L__BB7_78;
	setp.gt.f64 	%p176, %fd237, %fd61;
	mov.u64 	%rd445, %rd444;
	mov.f64 	%fd238, %fd237;
	@%p176 bra 	$L__BB7_78;
	setp.lt.s64 	%p177, %rd444, %rd66;
	min.s64 	%rd445, %rd444, %rd66;
	selp.f64 	%fd238, %fd237, %fd61, %p177;
$L__BB7_78:
	mov.b64 	%rd403, %fd238;
	mov.b64 	{%r193, %r198}, %rd403;
	mov.b32 	%r209, 4;
	mov.b32 	%r211, -1;
	// begin inline asm
	shfl.sync.down.b32 %r192, %r193, %r209, %r165, %r211;
	// end inline asm
	// begin inline asm
	shfl.sync.down.b32 %r197, %r198, %r209, %r165, %r211;
	// end inline asm
	mov.b64 	%rd404, {%r192, %r197};
	mov.b64 	%fd64, %rd404;
	mov.b64 	{%r203, %r208}, %rd445;
	// begin inline asm
	shfl.sync.down.b32 %r202, %r203, %r209, %r165, %r211;
	// end inline asm
	// begin inline asm
	shfl.sync.down.b32 %r207, %r208, %r209, %r165, %r211;
	// end inline asm
	mov.b64 	%rd69, {%r202, %r207};
	add.s32 	%r212, %r146, 4;
	setp.gt.s32 	%p178, %r212, %r165;
	mov.u64 	%rd446, %rd445;
	mov.f64 	%fd239, %fd238;
	@%p178 bra 	$L__BB7_82;
	setp.lt.f64 	%p179, %fd238, %fd64;
	mov.u64 	%rd446, %rd69;
	mov.f64 	%fd239, %fd64;
	@%p179 bra 	$L__BB7_82;
	setp.gt.f64 	%p180, %fd238, %fd64;
	mov.u64 	%rd446, %rd445;
	mov.f64 	%fd239, %fd238;
	@%p180 bra 	$L__BB7_82;
	setp.lt.s64 	%p181, %rd445, %rd69;
	min.s64 	%rd446, %rd445, %rd69;
	selp.f64 	%fd239, %fd238, %fd64, %p181;
$L__BB7_82:
	mov.b64 	%rd405, %fd239;
	mov.b64 	{%r214, %r219}, %rd405;
	mov.b32 	%r230, 8;
	mov.b32 	%r232, -1;
	// begin inline asm
	shfl.sync.down.b32 %r213, %r214, %r230, %r165, %r232;
	// end inline asm
	// begin inline asm
	shfl.sync.down.b32 %r218, %r219, %r230, %r165, %r232;
	// end inline asm
	mov.b64 	%rd406, {%r213, %r218};
	mov.b64 	%fd67, %rd406;
	mov.b64 	{%r224, %r229}, %rd446;
	// begin inline asm
	shfl.sync.down.b32 %r223, %r224, %r230, %r165, %r232;
	// end inline asm
	// begin inline asm
	shfl.sync.down.b32 %r228, %r229, %r230, %r165, %r232;
	// end inline asm
	mov.b64 	%rd72, {%r223, %r228};
	add.s32 	%r233, %r146, 8;
	setp.gt.s32 	%p182, %r233, %r165;
	mov.u64 	%rd447, %rd446;
	mov.f64 	%fd240, %fd239;
	@%p182 bra 	$L__BB7_86;
	setp.lt.f64 	%p183, %fd239, %fd67;
	mov.u64 	%rd447, %rd72;
	mov.f64 	%fd240, %fd67;
	@%p183 bra 	$L__BB7_86;
	setp.gt.f64 	%p184, %fd239, %fd67;
	mov.u64 	%rd447, %rd446;
	mov.f64 	%fd240, %fd239;
	@%p184 bra 	$L__BB7_86;
	setp.lt.s64 	%p185, %rd446, %rd72;
	min.s64 	%rd447, %rd446, %rd72;
	selp.f64 	%fd240, %fd239, %fd67, %p185;
$L__BB7_86:
	mov.b64 	%rd407, %fd240;
	mov.b64 	{%r235, %r240}, %rd407;
	mov.b32 	%r251, 16;
	mov.b32 	%r253, -1;
	// begin inline asm
	shfl.sync.down.b32 %r234, %r235, %r251, %r165, %r253;
	// end inline asm
	// begin inline asm
	shfl.sync.down.b32 %r239, %r240, %r251, %r165, %r253;
	// end inline asm
	mov.b64 	%rd408, {%r234, %r239};
	mov.b64 	%fd70, %rd408;
	mov.b64 	{%r245, %r250}, %rd447;
	// begin inline asm
	shfl.sync.down.b32 %r244, %r245, %r251, %r165, %r253;
	// end inline asm
	// begin inline asm
	shfl.sync.down.b32 %r249, %r250, %r251, %r165, %r253;
	// end inline asm
	mov.b64 	%rd75, {%r244, %r249};
	add.s32 	%r254, %r146, 16;
	setp.gt.s32 	%p186, %r254, %r165;
	mov.u64 	%rd507, %rd447;
	mov.f64 	%fd292, %fd240;
	@%p186 bra 	$L__BB7_90;
	setp.lt.f64 	%p187, %fd240, %fd70;
	mov.u64 	%rd507, %rd75;
	mov.f64 	%fd292, %fd70;
	@%p187 bra 	$L__BB7_90;
	setp.gt.f64 	%p188, %fd240, %fd70;
	mov.u64 	%rd507, %rd447;
	mov.f64 	%fd292, %fd240;
	@%p188 bra 	$L__BB7_90;
	setp.lt.s64 	%p189, %rd447, %rd75;
	min.s64 	%rd507, %rd447, %rd75;
	selp.f64 	%fd292, %fd240, %fd70, %p189;
$L__BB7_90:
	setp.ne.s32 	%p190, %r146, 0;
	@%p190 bra 	$L__BB7_92;
	shr.u32 	%r255, %r1, 1;
	and.b32  	%r256, %r255, 496;
	mov.u32 	%r257, _ZN6thrust24THRUST_300001_SM_1000_NS8cuda_cub4core6detail5shmemE;
	add.s32 	%r258, %r257, %r256;
	st.shared.f64 	[%r258+8], %fd292;
	st.shared.u64 	[%r258+16], %rd507;
$L__BB7_92:
	bar.sync 	0;
	setp.ne.s32 	%p191, %r1, 0;
	@%p191 bra 	$L__BB7_232;
	setp.lt.s32 	%p192, %r29, 33;
	mov.f64 	%fd242, %fd292;
	mov.u64 	%rd449, %rd507;
	@%p192 bra 	$L__BB7_97;
	ld.shared.f64 	%fd73, [_ZN6thrust24THRUST_300001_SM_1000_NS8cuda_cub4core6detail5shmemE+24];
	ld.shared.u64 	%rd78, [_ZN6thrust24THRUST_300001_SM_1000_NS8cuda_cub4core6detail5shmemE+32];
	setp.lt.f64 	%p193, %fd292, %fd73;
	mov.f64 	%fd242, %fd73;
	mov.u64 	%rd449, %rd78;
	@%p193 bra 	$L__BB7_97;
	setp.lt.f64 	%p194, %fd73, %fd292;
	mov.f64 	%fd242, %fd292;
	mov.u64 	%rd449, %rd507;
	@%p194 bra 	$L__BB7_97;
	setp.lt.s64 	%p195, %rd507, %rd78;
	min.s64 	%rd449, %rd507, %rd78;
	selp.f64 	%fd242, %fd292, %fd73, %p195;
$L__BB7_97:
	setp.lt.s32 	%p196, %r29, 65;
	mov.f64 	%fd243, %fd242;
	mov.u64 	%rd450, %rd449;
	@%p196 bra 	$L__BB7_101;
	ld.shared.f64 	%fd76, [_ZN6thrust24THRUST_300001_SM_1000_NS8cuda_cub4core6detail5shmemE+40];
	ld.shared.u64 	%rd81, [_ZN6thrust24THRUST_300001_SM_1000_NS8cuda_cub4core6detail5shmemE+48];
	setp.lt.f64 	%p197, %fd242, %fd76;
	mov.f64 	%fd243, %fd76;
	mov.u64 	%rd450, %rd81;
	@%p197 bra 	$L__BB7_101;
	setp.lt.f64 	%p198, %fd76, %fd242;
	mov.f64 	%fd243, %fd242;
	mov.u64 	%rd450, %rd449;
	@%p198 bra 	$L__BB7_101;
	setp.lt.s64 	%p199, %rd449, %rd81;
	selp.f64 	%fd243, %fd242, %fd76, %p199;
	min.s64 	%rd450, %rd449, %rd81;
$L__BB7_101:
	setp.lt.s32 	%p200, %r29, 97;
	mov.f64 	%fd244, %fd243;
	mov.u64 	%rd451, %rd450;
	@%p200 bra 	$L__BB7_105;
	ld.shared.f64 	%fd79, [_ZN6thrust24THRUST_300001_SM_1000_NS8cuda_cub4core6detail5shmemE+56];
	ld.shared.u64 	%rd84, [_ZN6thrust24THRUST_300001_SM_1000_NS8cuda_cub4core6detail5shmemE+64];
	setp.lt.f64 	%p201, %fd243, %fd79;
	mov.f64 	%fd244, %fd79;
	mov.u64 	%rd451, %rd84;
	@%p201 bra 	$L__BB7_105;
	setp.lt.f64 	%p202, %fd79, %fd243;
	mov.f64 	%fd244, %fd243;
	mov.u64 	%rd451, %rd450;
	@%p202 bra 	$L__BB7_105;
	setp.lt.s64 	%p203, %rd450, %rd84;
	selp.f64 	%fd244, %fd243, %fd79, %p203;
	min.s64 	%rd451, %rd450, %rd84;
$L__BB7_105:
	setp.lt.s32 	%p204, %r29, 129;
	mov.f64 	%fd245, %fd244;
	mov.u64 	%rd452, %rd451;
	@%p204 bra 	$L__BB7_109;
	ld.shared.f64 	%fd82, [_ZN6thrust24THRUST_300001_SM_1000_NS8cuda_cub4core6detail5shmemE+72];
	ld.shared.u64 	%rd87, [_ZN6thrust24THRUST_300001_SM_1000_NS8cuda_cub4core6detail5shmemE+80];
	setp.lt.f64 	%p205, %fd244, %fd82;
	mov.f64 	%fd245, %fd82;
	mov.u64 	%rd452, %rd87;
	@%p205 bra 	$L__BB7_109;
	setp.lt.f64 	%p206, %fd82, %fd244;
	mov.f64 	%fd245, %fd244;
	mov.u64 	%rd452, %rd451;
	@%p206 bra 	$L__BB7_109;
	setp.lt.s64 	%p207, %rd451, %rd87;
	selp.f64 	%fd245, %fd244, %fd82, %p207;
	min.s64 	%rd452, %rd451, %rd87;
$L__BB7_109:
	setp.lt.s32 	%p208, %r29, 161;
	mov.f64 	%fd246, %fd245;
	mov.u64 	%rd453, %rd452;
	@%p208 bra 	$L__BB7_113;
	ld.shared.f64 	%fd85, [_ZN6thrust24THRUST_300001_SM_1000_NS8cuda_cub4core6detail5shmemE+88];
	ld.shared.u64 	%rd90, [_ZN6thrust24THRUST_300001_SM_1000_NS8cuda_cub4core6detail5shmemE+96];
	setp.lt.f64 	%p209, %fd245, %fd85;
	mov.f64 	%fd246, %fd85;
	mov.u64 	%rd453, %rd90;
	@%p209 bra 	$L__BB7_113;
	setp.lt.f64 	%p210, %fd85, %fd245;
	mov.f64 	%fd246, %fd245;
	mov.u64 	%rd453, %rd452;
	@%p210 bra 	$L__BB7_113;
	setp.lt.s64 	%p211, %rd452, %rd90;
	selp.f64 	%fd246, %fd245, %fd85, %p211;
	min.s64 	%rd453, %rd452, %rd90;
$L__BB7_113:
	setp.lt.s32 	%p212, %r29, 193;
	mov.f64 	%fd247, %fd246;
	mov.u64 	%rd454, %rd453;
	@%p212 bra 	$L__BB7_117;
	ld.shared.f64 	%fd88, [_ZN6thrust24THRUST_300001_SM_1000_NS8cuda_cub4core6detail5shmemE+104];
	ld.shared.u64 	%rd93, [_ZN6thrust24THRUST_300001_SM_1000_NS8cuda_cub4core6detail5shmemE+112];
	setp.lt.f64 	%p213, %fd246, %fd88;
	mov.f64 	%fd247, %fd88;
	mov.u64 	%rd454, %rd93;
	@%p213 bra 	$L__BB7_117;
	setp.lt.f64 	%p214, %fd88, %fd246;
	mov.f64 	%fd247, %fd246;
	mov.u64 	%rd454, %rd453;
	@%p214 bra 	$L__BB7_117;
	setp.lt.s64 	%p215, %rd453, %rd93;
	selp.f64 	%fd247, %fd246, %fd88, %p215;
	min.s64 	%rd454, %rd453, %rd93;
$L__BB7_117:
	setp.lt.s32 	%p216, %r29, 225;
	mov.u64 	%rd507, %rd454;
	mov.f64 	%fd292, %fd247;
	@%p216 bra 	$L__BB7_232;
	ld.shared.f64 	%fd91, [_ZN6thrust24THRUST_300001_SM_1000_NS8cuda_cub4core6detail5shmemE+120];
	ld.shared.u64 	%rd96, [_ZN6thrust24THRUST_300001_SM_1000_NS8cuda_cub4core6detail5shmemE+128];
	setp.lt.f64 	%p217, %fd247, %fd91;
	mov.u64 	%rd507, %rd96;
	mov.f64 	%fd292, %fd91;
	@%p217 bra 	$L__BB7_232;
	setp.lt.f64 	%p218, %fd91, %fd247;
	mov.u64 	%rd507, %rd454;
	mov.f64 	%fd292, %fd247;
	@%p218 bra 	$L__BB7_232;
	setp.lt.s64 	%p219, %rd454, %rd96;
	selp.f64 	%fd292, %fd247, %fd91, %p219;
	min.s64 	%rd507, %rd454, %rd96;
	bra.uni 	$L__BB7_232;
$L__BB7_121:
	mov.u32 	%r16, %tid.x;
	cvt.u64.u32 	%rd98, %r16;
	mul.wide.u32 	%rd259, %r16, 16;
	add.s64 	%rd240, %rd237, %rd259;
	// begin inline asm
	ld.global.nc.u64 %rd239, [%rd240];
	// end inline asm
	add.s64 	%rd242, %rd240, 8;
	// begin inline asm
	ld.global.nc.u64 %rd241, [%rd242];
	// end inline asm
	mov.b64 	%fd93, %rd239;
	add.s64 	%rd244, %rd240, 4096;
	// begin inline asm
	ld.global.nc.u64 %rd243, [%rd244];
	// end inline asm
	add.s64 	%rd246, %rd240, 4104;
	// begin inline asm
	ld.global.nc.u64 %rd455, [%rd246];
	// end inline asm
	mov.b64 	%fd248, %rd243;
	add.s64 	%rd248, %rd240, 8192;
	// begin inline asm
	ld.global.nc.u64 %rd247, [%rd248];
	// end inline asm
	add.s64 	%rd250, %rd240, 8200;
	// begin inline asm
	ld.global.nc.u64 %rd456, [%rd250];
	// end inline asm
	mov.b64 	%fd249, %rd247;
	add.s64 	%rd252, %rd240, 12288;
	// begin inline asm
	ld.global.nc.u64 %rd251, [%rd252];
	// end inline asm
	add.s64 	%rd254, %rd240, 12296;
	// begin inline asm
	ld.global.nc.u64 %rd457, [%rd254];
	// end inline asm
	mov.b64 	%fd250, %rd251;
	add.s64 	%rd256, %rd240, 16384;
	// begin inline asm
	ld.global.nc.u64 %rd255, [%rd256];
	// end inline asm
	add.s64 	%rd258, %rd240, 16392;
	// begin inline asm
	ld.global.nc.u64 %rd494, [%rd258];
	// end inline asm
	mov.b64 	%fd279, %rd255;
	setp.lt.f64 	%p3, %fd93, %fd248;
	@%p3 bra 	$L__BB7_123;
	setp.lt.f64 	%p4, %fd248, %fd93;
	setp.lt.s64 	%p5, %rd241, %rd455;
	or.pred  	%p6, %p4, %p5;
	selp.f64 	%fd248, %fd93, %fd248, %p6;
	selp.b64 	%rd455, %rd241, %rd455, %p6;
$L__BB7_123:
	setp.lt.f64 	%p7, %fd248, %fd249;
	@%p7 bra 	$L__BB7_125;
	setp.gt.f64 	%p8, %fd248, %fd249;
	setp.lt.s64 	%p9, %rd455, %rd456;
	or.pred  	%p10, %p8, %p9;
	selp.f64 	%fd249, %fd248, %fd249, %p10;
	selp.b64 	%rd456, %rd455, %rd456, %p10;
$L__BB7_125:
	setp.lt.f64 	%p11, %fd249, %fd250;
	@%p11 bra 	$L__BB7_127;
	setp.gt.f64 	%p12, %fd249, %fd250;
	setp.lt.s64 	%p13, %rd456, %rd457;
	or.pred  	%p14, %p12, %p13;
	selp.f64 	%fd250, %fd249, %fd250, %p14;
	selp.b64 	%rd457, %rd456, %rd457, %p14;
$L__BB7_127:
	setp.lt.f64 	%p15, %fd250, %fd279;
	@%p15 bra 	$L__BB7_129;
	setp.gt.f64 	%p16, %fd250, %fd279;
	setp.lt.s64 	%p17, %rd457, %rd494;
	or.pred  	%p18, %p16, %p17;
	selp.f64 	%fd279, %fd250, %fd279, %p18;
	selp.b64 	%rd494, %rd457, %rd494, %p18;
$L__BB7_129:
	setp.lt.u32 	%p19, %r29, 2560;
	mov.b64 	%rd473, 1280;
	@%p19 bra 	$L__BB7_165;
	add.s64 	%rd263, %rd1, -2560;
	mul.hi.u64 	%rd264, %rd263, -3689348814741910323;
	shr.u64 	%rd113, %rd264, 10;
	setp.lt.u64 	%p20, %rd263, 1280;
	mov.b64 	%rd473, 1280;
	@%p20 bra 	$L__BB7_153;
	add.s64 	%rd266, %rd113, 1;
	and.b64  	%rd459, %rd266, 36028797018963966;
	shl.b64 	%rd267, %rd98, 4;
	add.s64 	%rd268, %rd267, %rd237;
	add.s64 	%rd460, %rd268, 57352;
	mov.b64 	%rd473, 1280;
$L__BB7_132:
	add.s64 	%rd270, %rd460, -36872;
	// begin inline asm
	ld.global.nc.u64 %rd269, [%rd270];
	// end inline asm
	add.s64 	%rd272, %rd460, -36864;
	// begin inline asm
	ld.global.nc.u64 %rd463, [%rd272];
	// end inline asm
	mov.b64 	%fd253, %rd269;
	add.s64 	%rd274, %rd460, -32776;
	// begin inline asm
	ld.global.nc.u64 %rd273, [%rd274];
	// end inline asm
	add.s64 	%rd276, %rd460, -32768;
	// begin inline asm
	ld.global.nc.u64 %rd464, [%rd276];
	// end inline asm
	mov.b64 	%fd254, %rd273;
	add.s64 	%rd278, %rd460, -28680;
	// begin inline asm
	ld.global.nc.u64 %rd277, [%rd278];
	// end inline asm
	add.s64 	%rd280, %rd460, -28672;
	// begin inline asm
	ld.global.nc.u64 %rd465, [%rd280];
	// end inline asm
	mov.b64 	%fd255, %rd277;
	add.s64 	%rd282, %rd460, -24584;
	// begin inline asm
	ld.global.nc.u64 %rd281, [%rd282];
	// end inline asm
	add.s64 	%rd284, %rd460, -24576;
	// begin inline asm
	ld.global.nc.u64 %rd466, [%rd284];
	// end inline asm
	mov.b64 	%fd256, %rd281;
	add.s64 	%rd286, %rd460, -20488;
	// begin inline asm
	ld.global.nc.u64 %rd285, [%rd286];
	// end inline asm
	add.s64 	%rd288, %rd460, -20480;
	// begin inline asm
	ld.global.nc.u64 %rd467, [%rd288];
	// end inline asm
	mov.b64 	%fd257, %rd285;
	setp.lt.f64 	%p21, %fd279, %fd253;
	@%p21 bra 	$L__BB7_134;
	setp.gt.f64 	%p22, %fd279, %fd253;
	setp.lt.s64 	%p23, %rd494, %rd463;
	or.pred  	%p24, %p22, %p23;
	selp.f64 	%fd253, %fd279, %fd253, %p24;
	selp.b64 	%rd463, %rd494, %rd463, %p24;
$L__BB7_134:
	setp.lt.f64 	%p25, %fd253, %fd254;
	@%p25 bra 	$L__BB7_136;
	setp.gt.f64 	%p26, %fd253, %fd254;
	setp.lt.s64 	%p27, %rd463, %rd464;
	or.pred  	%p28, %p26, %p27;
	selp.f64 	%fd254, %fd253, %fd254, %p28;
	selp.b64 	%rd464, %rd463, %rd464, %p28;
$L__BB7_136:
	setp.lt.f64 	%p29, %fd254, %fd255;
	@%p29 bra 	$L__BB7_138;
	setp.gt.f64 	%p30, %fd254, %fd255;
	setp.lt.s64 	%p31, %rd464, %rd465;
	or.pred  	%p32, %p30, %p31;
	selp.f64 	%fd255, %fd254, %fd255, %p32;
	selp.b64 	%rd465, %rd464, %rd465, %p32;
$L__BB7_138:
	setp.lt.f64 	%p33, %fd255, %fd256;
	@%p33 bra 	$L__BB7_140;
	setp.gt.f64 	%p34, %fd255, %fd256;
	setp.lt.s64 	%p35, %rd465, %rd466;
	or.pred  	%p36, %p34, %p35;
	selp.f64 	%fd256, %fd255, %fd256, %p36;
	selp.b64 	%rd466, %rd465, %rd466, %p36;
$L__BB7_140:
	setp.lt.f64 	%p37, %fd256, %fd257;
	@%p37 bra 	$L__BB7_142;
	setp.gt.f64 	%p38, %fd256, %fd257;
	setp.lt.s64 	%p39, %rd466, %rd467;
	or.pred  	%p40, %p38, %p39;
	selp.f64 	%fd257, %fd256, %fd257, %p40;
	selp.b64 	%rd467, %rd466, %rd467, %p40;
$L__BB7_142:
	add.s64 	%rd290, %rd460, -16392;
	// begin inline asm
	ld.global.nc.u64 %rd289, [%rd290];
	// end inline asm
	add.s64 	%rd292, %rd460, -16384;
	// begin inline asm
	ld.global.nc.u64 %rd468, [%rd292];
	// end inline asm
	mov.b64 	%fd258, %rd289;
	add.s64 	%rd294, %rd460, -12296;
	// begin inline asm
	ld.global.nc.u64 %rd293, [%rd294];
	// end inline asm
	add.s64 	%rd296, %rd460, -12288;
	// begin inline asm
	ld.global.nc.u64 %rd469, [%rd296];
	// end inline asm
	mov.b64 	%fd259, %rd293;
	add.s64 	%rd298, %rd460, -8200;
	// begin inline asm
	ld.global.nc.u64 %rd297, [%rd298];
	// end inline asm
	add.s64 	%rd300, %rd460, -8192;
	// begin inline asm
	ld.global.nc.u64 %rd470, [%rd300];
	// end inline asm
	mov.b64 	%fd260, %rd297;
	add.s64 	%rd302, %rd460, -4104;
	// begin inline asm
	ld.global.nc.u64 %rd301, [%rd302];
	// end inline asm
	add.s64 	%rd304, %rd460, -4096;
	// begin inline asm
	ld.global.nc.u64 %rd471, [%rd304];
	// end inline asm
	mov.b64 	%fd261, %rd301;
	add.s64 	%rd306, %rd460, -8;
	// begin inline asm
	ld.global.nc.u64 %rd305, [%rd306];
	// end inline asm
	// begin inline asm
	ld.global.nc.u64 %rd494, [%rd460];
	// end inline asm
	mov.b64 	%fd279, %rd305;
	setp.lt.f64 	%p41, %fd257, %fd258;
	@%p41 bra 	$L__BB7_144;
	setp.gt.f64 	%p42, %fd257, %fd258;
	setp.lt.s64 	%p43, %rd467, %rd468;
	or.pred  	%p44, %p42, %p43;
	selp.f64 	%fd258, %fd257, %fd258, %p44;
	selp.b64 	%rd468, %rd467, %rd468, %p44;
$L__BB7_144:
	setp.lt.f64 	%p45, %fd258, %fd259;
	@%p45 bra 	$L__BB7_146;
	setp.gt.f64 	%p46, %fd258, %fd259;
	setp.lt.s64 	%p47, %rd468, %rd469;
	or.pred  	%p48, %p46, %p47;
	selp.f64 	%fd259, %fd258, %fd259, %p48;
	selp.b64 	%rd469, %rd468, %rd469, %p48;
$L__BB7_146:
	setp.lt.f64 	%p49, %fd259, %fd260;
	@%p49 bra 	$L__BB7_148;
	setp.gt.f64 	%p50, %fd259, %fd260;
	setp.lt.s64 	%p51, %rd469, %rd470;
	or.pred  	%p52, %p50, %p51;
	selp.f64 	%fd260, %fd259, %fd260, %p52;
	selp.b64 	%rd470, %rd469, %rd470, %p52;
$L__BB7_148:
	setp.lt.f64 	%p53, %fd260, %fd261;
	@%p53 bra 	$L__BB7_150;
	setp.gt.f64 	%p54, %fd260, %fd261;
	setp.lt.s64 	%p55, %rd470, %rd471;
	or.pred  	%p56, %p54, %p55;
	selp.f64 	%fd261, %fd260, %fd261, %p56;
	selp.b64 	%rd471, %rd470, %rd471, %p56;
$L__BB7_150:
	setp.lt.f64 	%p57, %fd261, %fd279;
	@%p57 bra 	$L__BB7_152;
	setp.gt.f64 	%p58, %fd261, %fd279;
	setp.lt.s64 	%p59, %rd471, %rd494;
	or.pred  	%p60, %p58, %p59;
	selp.f64 	%fd279, %fd261, %fd279, %p60;
	selp.b64 	%rd494, %rd471, %rd494, %p60;
$L__BB7_152:
	add.s64 	%rd473, %rd473, 2560;
	add.s64 	%rd460, %rd460, 40960;
	add.s64 	%rd459, %rd459, -2;
	setp.ne.s64 	%p61, %rd459, 0;
	@%p61 bra 	$L__BB7_132;
$L__BB7_153:
	and.b64  	%rd309, %rd113, 1;
	setp.eq.b64 	%p62, %rd309, 1;
	@%p62 bra 	$L__BB7_165;
	shl.b64 	%rd330, %rd473, 4;
	add.s64 	%rd311, %rd240, %rd330;
	// begin inline asm
	ld.global.nc.u64 %rd310, [%rd311];
	// end inline asm
	add.s64 	%rd313, %rd311, 8;
	// begin inline asm
	ld.global.nc.u64 %rd477, [%rd313];
	// end inline asm
	mov.b64 	%fd265, %rd310;
	add.s64 	%rd315, %rd311, 4096;
	// begin inline asm
	ld.global.nc.u64 %rd314, [%rd315];
	// end inline asm
	add.s64 	%rd317, %rd311, 4104;
	// begin inline asm
	ld.global.nc.u64 %rd478, [%rd317];
	// end inline asm
	mov.b64 	%fd266, %rd314;
	add.s64 	%rd319, %rd311, 8192;
	// begin inline asm
	ld.global.nc.u64 %rd318, [%rd319];
	// end inline asm
	add.s64 	%rd321, %rd311, 8200;
	// begin inline asm
	ld.global.nc.u64 %rd479, [%rd321];
	// end inline asm
	mov.b64 	%fd267, %rd318;
	add.s64 	%rd323, %rd311, 12288;
	// begin inline asm
	ld.global.nc.u64 %rd322, [%rd323];
	// end inline asm
	add.s64 	%rd325, %rd311, 12296;
	// begin inline asm
	ld.global.nc.u64 %rd480, [%rd325];
	// end inline asm
	mov.b64 	%fd268, %rd322;
	add.s64 	%rd327, %rd311, 16384;
	// begin inline asm
	ld.global.nc.u64 %rd326, [%rd327];
	// end inline asm
	add.s64 	%rd329, %rd311, 16392;
	// begin inline asm
	ld.global.nc.u64 %rd481, [%rd329];
	// end inline asm
	mov.b64 	%fd269, %rd326;
	setp.lt.f64 	%p63, %fd279, %fd265;
	@%p63 bra 	$L__BB7_156;
	setp.gt.f64 	%p64, %fd279, %fd265;
	setp.lt.s64 	%p65, %rd494, %rd477;
	or.pred  	%p66, %p64, %p65;
	selp.f64 	%fd265, %fd279, %fd265, %p66;
	selp.b64 	%rd477, %rd494, %rd477, %p66;
$L__BB7_156:
	setp.lt.f64 	%p67, %fd265, %fd266;
	@%p67 bra 	$L__BB7_158;
	setp.gt.f64 	%p68, %fd265, %fd266;
	setp.lt.s64 	%p69, %rd477, %rd478;
	or.pred  	%p70, %p68, %p69;
	selp.f64 	%fd266, %fd265, %fd266, %p70;
	selp.b64 	%rd478, %rd477, %rd478, %p70;
$L__BB7_158:
	setp.lt.f64 	%p71, %fd266, %fd267;
	@%p71 bra 	$L__BB7_160;
	setp.gt.f64 	%p72, %fd266, %fd267;
	setp.lt.s64 	%p73, %rd478, %rd479;
	or.pred  	%p74, %p72, %p73;
	selp.f64 	%fd267, %fd266, %fd267, %p74;
	selp.b64 	%rd479, %rd478, %rd479, %p74;
$L__BB7_160:
	setp.lt.f64 	%p75, %fd267, %fd268;
	@%p75 bra 	$L__BB7_162;
	setp.gt.f64 	%p76, %fd267, %fd268;
	setp.lt.s64 	%p77, %rd479, %rd480;
	or.pred  	%p78, %p76, %p77;
	selp.f64 	%fd268, %fd267, %fd268, %p78;
	selp.b64 	%rd480, %rd479, %rd480, %p78;
$L__BB7_162:
	setp.lt.f64 	%p79, %fd268, %fd269;
	@%p79 bra 	$L__BB7_164;
	setp.gt.f64 	%p80, %fd268, %fd269;
	setp.lt.s64 	%p81, %rd480, %rd481;
	or.pred  	%p82, %p80, %p81;
	selp.f64 	%fd269, %fd268, %fd269, %p82;
	selp.b64 	%rd481, %rd480, %rd481, %p82;
$L__BB7_164:
	add.s64 	%rd473, %rd473, 1280;
	mov.u64 	%rd494, %rd481;
	mov.f64 	%fd279, %fd269;
$L__BB7_165:
	cvt.s64.s32 	%rd331, %r29;
	setp.ge.s64 	%p83, %rd473, %rd331;
	@%p83 bra 	$L__BB7_188;
	cvt.u32.u64 	%r17, %rd473;
	sub.s32 	%r18, %r29, %r17;
	setp.ge.s32 	%p84, %r16, %r18;
	@%p84 bra 	$L__BB7_188;
	not.b32 	%r30, %r16;
	add.s32 	%r31, %r29, %r30;
	sub.s32 	%r19, %r31, %r17;
	and.b32  	%r32, %r19, 768;
	setp.eq.s32 	%p85, %r32, 768;
	mov.u32 	%r372, %r16;
	@%p85 bra 	$L__BB7_173;
	cvt.u64.u32 	%rd333, %r16;
	add.s64 	%rd334, %rd473, %rd333;
	shl.b64 	%rd335, %rd334, 4;
	add.s64 	%rd484, %rd237, %rd335;
	shr.u32 	%r33, %r19, 8;
	add.s32 	%r34, %r33, 1;
	and.b32  	%r35, %r34, 3;
	neg.s32 	%r370, %r35;
	mov.u32 	%r372, %r16;
$L__BB7_169:
	.pragma "nounroll";
	mov.u64 	%rd177, %rd494;
	mov.f64 	%fd155, %fd279;
	// begin inline asm
	ld.global.nc.u64 %rd336, [%rd484];
	// end inline asm
	add.s64 	%rd339, %rd484, 8;
	// begin inline asm
	ld.global.nc.u64 %rd338, [%rd339];
	// end inline asm
	mov.b64 	%fd156, %rd336;
	setp.lt.f64 	%p86, %fd155, %fd156;
	mov.f64 	%fd279, %fd156;
	mov.u64 	%rd494, %rd338;
	@%p86 bra 	$L__BB7_172;
	setp.gt.f64 	%p87, %fd155, %fd156;
	mov.f64 	%fd279, %fd155;
	mov.u64 	%rd494, %rd177;
	@%p87 bra 	$L__BB7_172;
	setp.lt.s64 	%p88, %rd177, %rd338;
	selp.f64 	%fd279, %fd155, %fd156, %p88;
	min.s64 	%rd494, %rd177, %rd338;
$L__BB7_172:
	add.s32 	%r372, %r372, 256;
	add.s64 	%rd484, %rd484, 4096;
	add.s32 	%r370, %r370, 1;
	setp.ne.s32 	%p89, %r370, 0;
	@%p89 bra 	$L__BB7_169;
$L__BB7_173:
	setp.lt.u32 	%p90, %r19, 768;
	@%p90 bra 	$L__BB7_188;
	cvt.u64.u32 	%rd340, %r372;
	add.s64 	%rd341, %rd473, %rd340;
	shl.b64 	%rd342, %rd341, 4;
	add.s64 	%rd343, %rd342, %rd237;
	add.s64 	%rd489, %rd343, 12296;
$L__BB7_175:
	add.s64 	%rd345, %rd489, -12296;
	// begin inline asm
	ld.global.nc.u64 %rd344, [%rd345];
	// end inline asm
	add.s64 	%rd347, %rd489, -12288;
	// begin inline asm
	ld.global.nc.u64 %rd346, [%rd347];
	// end inline asm
	mov.b64 	%fd162, %rd344;
	setp.lt.f64 	%p91, %fd279, %fd162;
	mov.f64 	%fd276, %fd162;
	mov.u64 	%rd491, %rd346;
	@%p91 bra 	$L__BB7_178;
	setp.gt.f64 	%p92, %fd279, %fd162;
	mov.f64 	%fd276, %fd279;
	mov.u64 	%rd491, %rd494;
	@%p92 bra 	$L__BB7_178;
	setp.lt.s64 	%p93, %rd494, %rd346;
	selp.f64 	%fd276, %fd279, %fd162, %p93;
	min.s64 	%rd491, %rd494, %rd346;
$L__BB7_178:
	add.s64 	%rd349, %rd489, -8200;
	// begin inline asm
	ld.global.nc.u64 %rd348, [%rd349];
	// end inline asm
	add.s64 	%rd351, %rd489, -8192;
	// begin inline asm
	ld.global.nc.u64 %rd350, [%rd351];
	// end inline asm
	mov.b64 	%fd165, %rd348;
	setp.lt.f64 	%p94, %fd276, %fd165;
	mov.f64 	%fd277, %fd165;
	mov.u64 	%rd492, %rd350;
	@%p94 bra 	$L__BB7_181;
	setp.gt.f64 	%p95, %fd276, %fd165;
	mov.f64 	%fd277, %fd276;
	mov.u64 	%rd492, %rd491;
	@%p95 bra 	$L__BB7_181;
	setp.lt.s64 	%p96, %rd491, %rd350;
	selp.f64 	%fd277, %fd276, %fd165, %p96;
	min.s64 	%rd492, %rd491, %rd350;
$L__BB7_181:
	add.s64 	%rd353, %rd489, -4104;
	// begin inline asm
	ld.global.nc.u64 %rd352, [%rd353];
	// end inline asm
	add.s64 	%rd355, %rd489, -4096;
	// begin inline asm
	ld.global.nc.u64 %rd354, [%rd355];
	// end inline asm
	mov.b64 	%fd168, %rd352;
	setp.lt.f64 	%p97, %fd277, %fd168;
	mov.f64 	%fd278, %fd168;
	mov.u64 	%rd493, %rd354;
	@%p97 bra 	$L__BB7_184;
	setp.gt.f64 	%p98, %fd277, %fd168;
	mov.f64 	%fd278, %fd277;
	mov.u64 	%rd493, %rd492;
	@%p98 bra 	$L__BB7_184;
	setp.lt.s64 	%p99, %rd492, %rd354;
	selp.f64 	%fd278, %fd277, %fd168, %p99;
	min.s64 	%rd493, %rd492, %rd354;
$L__BB7_184:
	add.s64 	%rd357, %rd489, -8;
	// begin inline asm
	ld.global.nc.u64 %rd356, [%rd357];
	// end inline asm
	// begin inline asm
	ld.global.nc.u64 %rd358, [%rd489];
	// end inline asm
	mov.b64 	%fd171, %rd356;
	setp.lt.f64 	%p100, %fd278, %fd171;
	mov.f64 	%fd279, %fd171;
	mov.u64 	%rd494, %rd358;
	@%p100 bra 	$L__BB7_187;
	setp.gt.f64 	%p101, %fd278, %fd171;
	mov.f64 	%fd279, %fd278;
	mov.u64 	%rd494, %rd493;
	@%p101 bra 	$L__BB7_187;
	setp.lt.s64 	%p102, %rd493, %rd358;
	selp.f64 	%fd279, %fd278, %fd171, %p102;
	min.s64 	%rd494, %rd493, %rd358;
$L__BB7_187:
	add.s32 	%r372, %r372, 1024;
	add.s64 	%rd489, %rd489, 16384;
	setp.lt.s32 	%p103, %r372, %r18;
	@%p103 bra 	$L__BB7_175;
$L__BB7_188:
	// begin inline asm
	mov.u32 %r36, %laneid;
	// end inline asm
	mov.b64 	%rd360, %fd279;
	mov.b64 	{%r38, %r43}, %rd360;
	mov.b32 	%r54, 1;
	mov.b32 	%r55, 31;
	mov.b32 	%r56, -1;
	// begin inline asm
	shfl.sync.down.b32 %r37, %r38, %r54, %r55, %r56;
	// end inline asm
	// begin inline asm
	shfl.sync.down.b32 %r42, %r43, %r54, %r55, %r56;
	// end inline asm
	mov.b64 	%rd361, {%r37, %r42};
	mov.b64 	%fd175, %rd361;
	mov.b64 	{%r48, %r53}, %rd494;
	// begin inline asm
	shfl.sync.down.b32 %r47, %r48, %r54, %r55, %r56;
	// end inline asm
	// begin inline asm
	shfl.sync.down.b32 %r52, %r53, %r54, %r55, %r56;
	// end inline asm
	mov.b64 	%rd201, {%r47, %r52};
	setp.gt.s32 	%p104, %r36, 30;
	mov.f64 	%fd281, %fd279;
	mov.u64 	%rd496, %rd494;
	@%p104 bra 	$L__BB7_192;
	setp.lt.f64 	%p105, %fd279, %fd175;
	mov.f64 	%fd281, %fd175;
	mov.u64 	%rd496, %rd201;
	@%p105 bra 	$L__BB7_192;
	setp.gt.f64 	%p106, %fd279, %fd175;
	mov.f64 	%fd281, %fd279;
	mov.u64 	%rd496, %rd494;
	@%p106 bra 	$L__BB7_192;
	setp.lt.s64 	%p107, %rd494, %rd201;
	selp.f64 	%fd281, %fd279, %fd175, %p107;
	min.s64 	%rd496, %rd494, %rd201;
$L__BB7_192:
	mov.b64 	%rd362, %fd281;
	mov.b64 	{%r58, %r63}, %rd362;
	mov.b32 	%r74, 2;
	mov.b32 	%r75, 31;
	mov.b32 	%r76, -1;
	// begin inline asm
	shfl.sync.down.b32 %r57, %r58, %r74, %r75, %r76;
	// end inline asm
	// begin inline asm
	shfl.sync.down.b32 %r62, %r63, %r74, %r75, %r76;
	// end inline asm
	mov.b64 	%rd363, {%r57, %r62};
	mov.b64 	%fd178, %rd363;
	mov.b64 	{%r68, %r73}, %rd496;
	// begin inline asm
	shfl.sync.down.b32 %r67, %r68, %r74, %r75, %r76;
	// end inline asm
	// begin inline asm
	shfl.sync.down.b32 %r72, %r73, %r74, %r75, %r76;
	// end inline asm
	mov.b64 	%rd204, {%r67, %r72};
	setp.gt.s32 	%p108, %r36, 29;
	mov.f64 	%fd282, %fd281;
	mov.u64 	%rd497, %rd496;
	@%p108 bra 	$L__BB7_196;
	setp.lt.f64 	%p109, %fd281, %fd178;
	mov.f64 	%fd282, %fd178;
	mov.u64 	%rd497, %rd204;
	@%p109 bra 	$L__BB7_196;
	setp.gt.f64 	%p110, %fd281, %fd178;
	mov.f64 	%fd282, %fd281;
	mov.u64 	%rd497, %rd496;
	@%p110 bra 	$L__BB7_196;
	setp.lt.s64 	%p111, %rd496, %rd204;
	selp.f64 	%fd282, %fd281, %fd178, %p111;
	min.s64 	%rd497, %rd496, %rd204;
$L__BB7_196:
	mov.b64 	%rd364, %fd282;
	mov.b64 	{%r78, %r83}, %rd364;
	mov.b32 	%r94, 4;
	mov.b32 	%r95, 31;
	mov.b32 	%r96, -1;
	// begin inline asm
	shfl.sync.down.b32 %r77, %r78, %r94, %r95, %r96;
	// end inline asm
	// begin inline asm
	shfl.sync.down.b32 %r82, %r83, %r94, %r95, %r96;
	// end inline asm
	mov.b64 	%rd365, {%r77, %r82};
	mov.b64 	%fd181, %rd365;
	mov.b64 	{%r88, %r93}, %rd497;
	// begin inline asm
	shfl.sync.down.b32 %r87, %r88, %r94, %r95, %r96;
	// end inline asm
	// begin inline asm
	shfl.sync.down.b32 %r92, %r93, %r94, %r95, %r96;
	// end inline asm
	mov.b64 	%rd207, {%r87, %r92};
	setp.gt.s32 	%p112, %r36, 27;
	mov.f64 	%fd283, %fd282;
	mov.u64 	%rd498, %rd497;
	@%p112 bra 	$L__BB7_200;
	setp.lt.f64 	%p113, %fd282, %fd181;
	mov.f64 	%fd283, %fd181;
	mov.u64 	%rd498, %rd207;
	@%p113 bra 	$L__BB7_200;
	setp.gt.f64 	%p114, %fd282, %fd181;
	mov.f64 	%fd283, %fd282;
	mov.u64 	%rd498, %rd497;
	@%p114 bra 	$L__BB7_200;
	setp.lt.s64 	%p115, %rd497, %rd207;
	selp.f64 	%fd283, %fd282, %fd181, %p115;
	min.s64 	%rd498, %rd497, %rd207;
$L__BB7_200:
	mov.b64 	%rd366, %fd283;
	mov.b64 	{%r98, %r103}, %rd366;
	mov.b32 	%r114, 8;
	mov.b32 	%r115, 31;
	mov.b32 	%r116, -1;
	// begin inline asm
	shfl.sync.down.b32 %r97, %r98, %r114, %r115, %r116;
	// end inline asm
	// begin inline asm
	shfl.sync.down.b32 %r102, %r103, %r114, %r115, %r116;
	// end inline asm
	mov.b64 	%rd367, {%r97, %r102};
	mov.b64 	%fd184, %rd367;
	mov.b64 	{%r108, %r113}, %rd498;
	// begin inline asm
	shfl.sync.down.b32 %r107, %r108, %r114, %r115, %r116;
	// end inline asm
	// begin inline asm
	shfl.sync.down.b32 %r112, %r113, %r114, %r115, %r116;
	// end inline asm
	mov.b64 	%rd210, {%r107, %r112};
	setp.gt.s32 	%p116, %r36, 23;
	mov.f64 	%fd284, %fd283;
	mov.u64 	%rd499, %rd498;
	@%p116 bra 	$L__BB7_204;
	setp.lt.f64 	%p117, %fd283, %fd184;
	mov.f64 	%fd284, %fd184;
	mov.u64 	%rd499, %rd210;
	@%p117 bra 	$L__BB7_204;
	setp.gt.f64 	%p118, %fd283, %fd184;
	mov.f64 	%fd284, %fd283;
	mov.u64 	%rd499, %rd498;
	@%p118 bra 	$L__BB7_204;
	setp.lt.s64 	%p119, %rd498, %rd210;
	selp.f64 	%fd284, %fd283, %fd184, %p119;
	min.s64 	%rd499, %rd498, %rd210;
$L__BB7_204:
	mov.b64 	%rd368, %fd284;
	mov.b64 	{%r118, %r123}, %rd368;
	mov.b32 	%r134, 16;
	mov.b32 	%r135, 31;
	mov.b32 	%r136, -1;
	// begin inline asm
	shfl.sync.down.b32 %r117, %r118, %r134, %r135, %r136;
	// end inline asm
	// begin inline asm
	shfl.sync.down.b32 %r122, %r123, %r134, %r135, %r136;
	// end inline asm
	mov.b64 	%rd369, {%r117, %r122};
	mov.b64 	%fd187, %rd369;
	mov.b64 	{%r128, %r133}, %rd499;
	// begin inline asm
	shfl.sync.down.b32 %r127, %r128, %r134, %r135, %r136;
	// end inline asm
	// begin inline asm
	shfl.sync.down.b32 %r132, %r133, %r134, %r135, %r136;
	// end inline asm
	mov.b64 	%rd213, {%r127, %r132};
	setp.gt.s32 	%p120, %r36, 15;
	mov.f64 	%fd292, %fd284;
	mov.u64 	%rd507, %rd499;
	@%p120 bra 	$L__BB7_208;
	setp.lt.f64 	%p121, %fd284, %fd187;
	mov.f64 	%fd292, %fd187;
	mov.u64 	%rd507, %rd213;
	@%p121 bra 	$L__BB7_208;
	setp.gt.f64 	%p122, %fd284, %fd187;
	mov.f64 	%fd292, %fd284;
	mov.u64 	%rd507, %rd499;
	@%p122 bra 	$L__BB7_208;
	setp.lt.s64 	%p123, %rd499, %rd213;
	selp.f64 	%fd292, %fd284, %fd187, %p123;
	min.s64 	%rd507, %rd499, %rd213;
$L__BB7_208:
	setp.ne.s32 	%p124, %r36, 0;
	@%p124 bra 	$L__BB7_210;
	shr.u32 	%r137, %r16, 1;
	and.b32  	%r138, %r137, 496;
	mov.u32 	%r139, _ZN6thrust24THRUST_300001_SM_1000_NS8cuda_cub4core6detail5shmemE;
	add.s32 	%r140, %r139, %r138;
	st.shared.f64 	[%r140+8], %fd292;
	st.shared.u64 	[%r140+16], %rd507;
$L__BB7_210:
	bar.sync 	0;
	setp.ne.s32 	%p125, %r16, 0;
	@%p125 bra 	$L__BB7_232;
	ld.shared.f64 	%fd190, [_ZN6thrust24THRUST_300001_SM_1000_NS8cuda_cub4core6detail5shmemE+24];
	ld.shared.u64 	%rd216, [_ZN6thrust24THRUST_300001_SM_1000_NS8cuda_cub4core6detail5shmemE+32];
	setp.lt.f64 	%p126, %fd292, %fd190;
	mov.f64 	%fd286, %fd190;
	mov.u64 	%rd501, %rd216;
	@%p126 bra 	$L__BB7_214;
	setp.lt.f64 	%p127, %fd190, %fd292;
	mov.f64 	%fd286, %fd292;
	mov.u64 	%rd501, %rd507;
	@%p127 bra 	$L__BB7_214;
	setp.lt.s64 	%p128, %rd507, %rd216;
	selp.f64 	%fd286, %fd292, %fd190, %p128;
	min.s64 	%rd501, %rd507, %rd216;
$L__BB7_214:
	ld.shared.f64 	%fd193, [_ZN6thrust24THRUST_300001_SM_1000_NS8cuda_cub4core6detail5shmemE+40];
	ld.shared.u64 	%rd219, [_ZN6thrust24THRUST_300001_SM_1000_NS8cuda_cub4core6detail5shmemE+48];
	setp.lt.f64 	%p129, %fd286, %fd193;
	mov.f64 	%fd287, %fd193;
	mov.u64 	%rd502, %rd219;
	@%p129 bra 	$L__BB7_217;
	setp.lt.f64 	%p130, %fd193, %fd286;
	mov.f64 	%fd287, %fd286;
	mov.u64 	%rd502, %rd501;
	@%p130 bra 	$L__BB7_217;
	setp.lt.s64 	%p131, %rd501, %rd219;
	selp.f64 	%fd287, %fd286, %fd193, %p131;
	min.s64 	%rd502, %rd501, %rd219;
$L__BB7_217:
	ld.shared.f64 	%fd196, [_ZN6thrust24THRUST_300001_SM_1000_NS8cuda_cub4core6detail5shmemE+56];
	ld.shared.u64 	%rd222, [_ZN6thrust24THRUST_300001_SM_1000_NS8cuda_cub4core6detail5shmemE+64];
	setp.lt.f64 	%p132, %fd287, %fd196;
	mov.f64 	%fd288, %fd196;
	mov.u64 	%rd503, %rd222;
	@%p132 bra 	$L__BB7_220;
	setp.lt.f64 	%p133, %fd196, %fd287;
	mov.f64 	%fd288, %fd287;
	mov.u64 	%rd503, %rd502;
	@%p133 bra 	$L__BB7_220;
	setp.lt.s64 	%p134, %rd502, %rd222;
	selp.f64 	%fd288, %fd287, %fd196, %p134;
	min.s64 	%rd503, %rd502, %rd222;
$L__BB7_220:
	ld.shared.f64 	%fd199, [_ZN6thrust24THRUST_300001_SM_1000_NS8cuda_cub4core6detail5shmemE+72];
	ld.shared.u64 	%rd225, [_ZN6thrust24THRUST_300001_SM_1000_NS8cuda_cub4core6detail5shmemE+80];
	setp.lt.f64 	%p135, %fd288, %fd199;
	mov.f64 	%fd289, %fd199;
	mov.u64 	%rd504, %rd225;
	@%p135 bra 	$L__BB7_223;
	setp.lt.f64 	%p136, %fd199, %fd288;
	mov.f64 	%fd289, %fd288;
	mov.u64 	%rd504, %rd503;
	@%p136 bra 	$L__BB7_223;
	setp.lt.s64 	%p137, %rd503, %rd225;
	selp.f64 	%fd289, %fd288, %fd199, %p137;
	min.s64 	%rd504, %rd503, %rd225;
$L__BB7_223:
	ld.shared.f64 	%fd202, [_ZN6thrust24THRUST_300001_SM_1000_NS8cuda_cub4core6detail5shmemE+88];
	ld.shared.u64 	%rd228, [_ZN6thrust24THRUST_300001_SM_1000_NS8cuda_cub4core6detail5shmemE+96];
	setp.lt.f64 	%p138, %fd289, %fd202;
	mov.f64 	%fd290, %fd202;
	mov.u64 	%rd505, %rd228;
	@%p138 bra 	$L__BB7_226;
	setp.lt.f64 	%p139, %fd202, %fd289;
	mov.f64 	%fd290, %fd289;
	mov.u64 	%rd505, %rd504;
	@%p139 bra 	$L__BB7_226;
	setp.lt.s64 	%p140, %rd504, %rd228;
	selp.f64 	%fd290, %fd289, %fd202, %p140;
	min.s64 	%rd505, %rd504, %rd228;
$L__BB7_226:
	ld.shared.f64 	%fd205, [_ZN6thrust24THRUST_300001_SM_1000_NS8cuda_cub4core6detail5shmemE+104];
	ld.shared.u64 	%rd231, [_ZN6thrust24THRUST_300001_SM_1000_NS8cuda_cub4core6detail5shmemE+112];
	setp.lt.f64 	%p141, %fd290, %fd205;
	mov.f64 	%fd291, %fd205;
	mov.u64 	%rd506, %rd231;
	@%p141 bra 	$L__BB7_229;
	setp.lt.f64 	%p142, %fd205, %fd290;
	mov.f64 	%fd291, %fd290;
	mov.u64 	%rd506, %rd505;
	@%p142 bra 	$L__BB7_229;
	setp.lt.s64 	%p143, %rd505, %rd231;
	selp.f64 	%fd291, %fd290, %fd205, %p143;
	min.s64 	%rd506, %rd505, %rd231;
$L__BB7_229:
	ld.shared.f64 	%fd208, [_ZN6thrust24THRUST_300001_SM_1000_NS8cuda_cub4core6detail5shmemE+120];
	ld.shared.u64 	%rd234, [_ZN6thrust24THRUST_300001_SM_1000_NS8cuda_cub4core6detail5shmemE+128];
	setp.lt.f64 	%p144, %fd291, %fd208;
	mov.u64 	%rd507, %rd234;
	mov.f64 	%fd292, %fd208;
	@%p144 bra 	$L__BB7_232;
	setp.lt.f64 	%p145, %fd208, %fd291;
	mov.u64 	%rd507, %rd506;
	mov.f64 	%fd292, %fd291;
	@%p145 bra 	$L__BB7_232;
	setp.lt.s64 	%p146, %rd506, %rd234;
	selp.f64 	%fd292, %fd291, %fd208, %p146;
	min.s64 	%rd507, %rd506, %rd234;
$L__BB7_232:
	mov.u32 	%r364, %tid.x;
	setp.ne.s32 	%p263, %r364, 0;
	@%p263 bra 	$L__BB7_234;
	ld.param.u64 	%rd420, [_ZN6thrust24THRUST_300001_SM_1000_NS8cuda_cub4core6detail13_kernel_agentINS1_8__reduce11ReduceAgentIPN4cuda3std3__45tupleIJdlEEESC_SB_lNS1_9__extrema9arg_max_fIdlNS9_4lessIdEEEEEEJSC_SC_iSH_EEEvDpT0__param_1];
	cvta.to.global.u64 	%rd419, %rd420;
	st.global.f64 	[%rd419], %fd292;
	st.global.u64 	[%rd419+8], %rd507;
$L__BB7_234:
	ret;

}
	// .globl	_ZN3cub18CUB_300001_SM_10006detail11EmptyKernelIvEEvv
.visible .entry _ZN3cub18CUB_300001_SM_10006detail11EmptyKernelIvEEvv()
{


	ret;

}
	// .globl	_ZN3cub18CUB_300001_SM_10006detail8for_each13static_kernelINS2_12policy_hub_t12policy_500_tEmN6thrust24THRUST_300001_SM_1000_NS8cuda_cub20__uninitialized_fill7functorINS7_10device_ptrIdEEdEEEEvT0_T1_
.visible .entry _ZN3cub18CUB_300001_SM_10006detail8for_each13static_kernelINS2_12policy_hub_t12policy_500_tEmN6thrust24THRUST_300001_SM_1000_NS8cuda_cub20__uninitialized_fill7functorINS7_10device_ptrIdEEdEEEEvT0_T1_(
	.param .u64 _ZN3cub18CUB_300001_SM_10006detail8for_each13static_kernelINS2_12policy_hub_t12policy_500_tEmN6thrust24THRUST_300001_SM_1000_NS8cuda_cub20__uninitialized_fill7functorINS7_10device_ptrIdEEdEEEEvT0_T1__param_0,
	.param .align 8 .b8 _ZN3cub18CUB_300001_SM_10006detail8for_each13static_kernelINS2_12policy_hub_t12policy_500_tEmN6thrust24THRUST_300001_SM_1000_NS8cuda_cub20__uninitialized_fill7functorINS7_10device_ptrIdEEdEEEEvT0_T1__param_1[16]
)
.maxntid 256
{
	.reg .pred 	%p<4>;
	.reg .b32 	%r<5>;
	.reg .b64 	%rd<16>;
	.reg .b64 	%fd<3>;

	ld.param.f64 	%fd2, [_ZN3cub18CUB_300001_SM_10006detail8for_each13static_kernelINS2_12policy_hub_t12policy_500_tEmN6thrust24THRUST_300001_SM_1000_NS8cuda_cub20__uninitialized_fill7functorINS7_10device_ptrIdEEdEEEEvT0_T1__param_1+8];
	ld.param.u64 	%rd4, [_ZN3cub18CUB_300001_SM_10006detail8for_each13static_kernelINS2_12policy_hub_t12policy_500_tEmN6thrust24THRUST_300001_SM_1000_NS8cuda_cub20__uninitialized_fill7functorINS7_10device_ptrIdEEdEEEEvT0_T1__param_1];
	ld.param.u64 	%rd5, [_ZN3cub18CUB_300001_SM_10006detail8for_each13static_kernelINS2_12policy_hub_t12policy_500_tEmN6thrust24THRUST_300001_SM_1000_NS8cuda_cub20__uninitialized_fill7functorINS7_10device_ptrIdEEdEEEEvT0_T1__param_0];
	mov.u32 	%r2, %ctaid.x;
	mul.wide.u32 	%rd1, %r2, 512;
	sub.s64 	%rd2, %rd5, %rd1;
	setp.lt.u64 	%p1, %rd2, 512;
	@%p1 bra 	$L__BB9_2;
	mov.u32 	%r4, %tid.x;
	cvta.to.global.u64 	%rd11, %rd4;
	cvt.u64.u32 	%rd12, %r4;
	add.s64 	%rd13, %rd1, %rd12;
	shl.b64 	%rd14, %rd13, 3;
	add.s64 	%rd15, %rd11, %rd14;
	st.global.f64 	[%rd15], %fd2;
	st.global.f64 	[%rd15+2048], %fd2;
	bra.uni 	$L__BB9_6;
$L__BB9_2:
	cvta.to.global.u64 	%rd6, %rd4;
	mov.u32 	%r1, %tid.x;
	cvt.u64.u32 	%rd7, %r1;
	setp.le.u64 	%p2, %rd2, %rd7;
	add.s64 	%rd8, %rd1, %rd7;
	shl.b64 	%rd9, %rd8, 3;
	add.s64 	%rd3, %rd6, %rd9;
	@%p2 bra 	$L__BB9_4;
	st.global.f64 	[%rd3], %fd2;
$L__BB9_4:
	add.s32 	%r3, %r1, 256;
	cvt.u64.u32 	%rd10, %r3;
	setp.le.u64 	%p3, %rd2, %rd10;
	@%p3 bra 	$L__BB9_6;
	st.global.f64 	[%rd3+2048], %fd2;
$L__BB9_6:
	ret;

}
	// .globl	_ZN3cub18CUB_300001_SM_10006detail8for_each13static_kernelINS2_12policy_hub_t12policy_500_tElN6thrust24THRUST_300001_SM_1000_NS8cuda_cub6__fill7functorINS7_6detail15normal_iteratorINS7_10device_ptrIdEEEEdEEEEvT0_T1_
.visible .entry _ZN3cub18CUB_300001_SM_10006detail8for_each13static_kernelINS2_12policy_hub_t12policy_500_tElN6thrust24THRUST_300001_SM_1000_NS8cuda_cub6__fill7functorINS7_6detail15normal_iteratorINS7_10device_ptrIdEEEEdEEEEvT0_T1_(
	.param .u64 _ZN3cub18CUB_300001_SM_10006detail8for_each13static_kernelINS2_12policy_hub_t12policy_500_tElN6thrust24THRUST_300001_SM_1000_NS8cuda_cub6__fill7functorINS7_6detail15normal_iteratorINS7_10device_ptrIdEEEEdEEEEvT0_T1__param_0,
	.param .align 8 .b8 _ZN3cub18CUB_300001_SM_10006detail8for_each13static_kernelINS2_12policy_hub_t12policy_500_tElN6thrust24THRUST_300001_SM_1000_NS8cuda_cub6__fill7functorINS7_6detail15normal_iteratorINS7_10device_ptrIdEEEEdEEEEvT0_T1__param_1[16]
)
.maxntid 256
{
	.reg .pred 	%p<4>;
	.reg .b32 	%r<5>;
	.reg .b64 	%rd<17>;
	.reg .b64 	%fd<3>;

	ld.param.f64 	%fd2, [_ZN3cub18CUB_300001_SM_10006detail8for_each13static_kernelINS2_12policy_hub_t12policy_500_tElN6thrust24THRUST_300001_SM_1000_NS8cuda_cub6__fill7functorINS7_6detail15normal_iteratorINS7_10device_ptrIdEEEEdEEEEvT0_T1__param_1+8];
	ld.param.u64 	%rd5, [_ZN3cub18CUB_300001_SM_10006detail8for_each13static_kernelINS2_12policy_hub_t12policy_500_tElN6thrust24THRUST_300001_SM_1000_NS8cuda_cub6__fill7functorINS7_6detail15normal_iteratorINS7_10device_ptrIdEEEEdEEEEvT0_T1__param_1];
	ld.param.u64 	%rd6, [_ZN3cub18CUB_300001_SM_10006detail8for_each13static_kernelINS2_12policy_hub_t12policy_500_tElN6thrust24THRUST_300001_SM_1000_NS8cuda_cub6__fill7functorINS7_6detail15normal_iteratorINS7_10device_ptrIdEEEEdEEEEvT0_T1__param_0];
	mov.u32 	%r2, %ctaid.x;
	mul.wide.u32 	%rd1, %r2, 512;
	sub.s64 	%rd2, %rd6, %rd1;
	setp.lt.s64 	%p1, %rd2, 512;
	@%p1 bra 	$L__BB10_2;
	mov.u32 	%r4, %tid.x;
	cvta.to.global.u64 	%rd12, %rd5;
	cvt.u64.u32 	%rd13, %r4;
	add.s64 	%rd14, %rd1, %rd13;
	shl.b64 	%rd15, %rd14, 3;
	add.s64 	%rd16, %rd12, %rd15;
	st.global.f64 	[%rd16], %fd2;
	st.global.f64 	[%rd16+2048], %fd2;
	bra.uni 	$L__BB10_6;
$L__BB10_2:
	cvta.to.global.u64 	%rd7, %rd5;
	mov.u32 	%r1, %tid.x;
	cvt.s64.s32 	%rd3, %rd2;
	cvt.u64.u32 	%rd8, %r1;
	setp.le.s64 	%p2, %rd3, %rd8;
	add.s64 	%rd9, %rd1, %rd8;
	shl.b64 	%rd10, %rd9, 3;
	add.s64 	%rd4, %rd7, %rd10;
	@%p2 bra 	$L__BB10_4;
	st.global.f64 	[%rd4], %fd2;
$L__BB10_4:
	add.s32 	%r3, %r1, 256;
	cvt.u64.u32 	%rd11, %r3;
	setp.le.s64 	%p3, %rd3, %rd11;
	@%p3 bra 	$L__BB10_6;
	st.global.f64 	[%rd4+2048], %fd2;
$L__BB10_6:
	ret;

}
	// .globl	_ZN3cub18CUB_300001_SM_10006detail8for_each13static_kernelINS2_12policy_hub_t12policy_500_tElN6thrust24THRUST_300001_SM_1000_NS8cuda_cub20__uninitialized_copy7functorINS7_6detail15normal_iteratorINS7_10device_ptrIdEEEENS7_7pointerIdNS8_3tagENS7_11use_defaultESI_EEEEEEvT0_T1_
.visible .entry _ZN3cub18CUB_300001_SM_10006detail8for_each13static_kernelINS2_12policy_hub_t12policy_500_tElN6thrust24THRUST_300001_SM_1000_NS8cuda_cub20__uninitialized_copy7functorINS7_6detail15normal_iteratorINS7_10device_ptrIdEEEENS7_7pointerIdNS8_3tagENS7_11use_defaultESI_EEEEEEvT0_T1_(
	.param .u64 _ZN3cub18CUB_300001_SM_10006detail8for_each13static_kernelINS2_12policy_hub_t12policy_500_tElN6thrust24THRUST_300001_SM_1000_NS8cuda_cub20__uninitialized_copy7functorINS7_6detail15normal_iteratorINS7_10device_ptrIdEEEENS7_7pointerIdNS8_3tagENS7_11use_defaultESI_EEEEEEvT0_T1__param_0,
	.param .align 8 .b8 _ZN3cub18CUB_300001_SM_10006detail8for_each13static_kernelINS2_12policy_hub_t12policy_500_tElN6thrust24THRUST_300001_SM_1000_NS8cuda_cub20__uninitialized_copy7functorINS7_6detail15normal_iteratorINS7_10device_ptrIdEEEENS7_7pointerIdNS8_3tagENS7_11use_defaultESI_EEEEEEvT0_T1__param_1[16]
)
.maxntid 256
{
	.reg .pred 	%p<4>;
	.reg .b32 	%r<6>;
	.reg .b64 	%rd<26>;
	.reg .b64 	%fd<5>;

	ld.param.u64 	%rd8, [_ZN3cub18CUB_300001_SM_10006detail8for_each13static_kernelINS2_12policy_hub_t12policy_500_tElN6thrust24THRUST_300001_SM_1000_NS8cuda_cub20__uninitialized_copy7functorINS7_6detail15normal_iteratorINS7_10device_ptrIdEEEENS7_7pointerIdNS8_3tagENS7_11use_defaultESI_EEEEEEvT0_T1__param_1+8];
	ld.param.u64 	%rd7, [_ZN3cub18CUB_300001_SM_10006detail8for_each13static_kernelINS2_12policy_hub_t12policy_500_tElN6thrust24THRUST_300001_SM_1000_NS8cuda_cub20__uninitialized_copy7functorINS7_6detail15normal_iteratorINS7_10device_ptrIdEEEENS7_7pointerIdNS8_3tagENS7_11use_defaultESI_EEEEEEvT0_T1__param_1];
	ld.param.u64 	%rd9, [_ZN3cub18CUB_300001_SM_10006detail8for_each13static_kernelINS2_12policy_hub_t12policy_500_tElN6thrust24THRUST_300001_SM_1000_NS8cuda_cub20__uninitialized_copy7functorINS7_6detail15normal_iteratorINS7_10device_ptrIdEEEENS7_7pointerIdNS8_3tagENS7_11use_defaultESI_EEEEEEvT0_T1__param_0];
	mov.u32 	%r1, %ctaid.x;
	mul.wide.u32 	%rd1, %r1, 512;
	sub.s64 	%rd2, %rd9, %rd1;
	setp.lt.s64 	%p1, %rd2, 512;
	@%p1 bra 	$L__BB11_2;
	mov.u32 	%r5, %tid.x;
	cvta.to.global.u64 	%rd19, %rd8;
	cvta.to.global.u64 	%rd20, %rd7;
	cvt.u64.u32 	%rd21, %r5;
	add.s64 	%rd22, %rd1, %rd21;
	shl.b64 	%rd23, %rd22, 3;
	add.s64 	%rd24, %rd20, %rd23;
	add.s64 	%rd25, %rd19, %rd23;
	ld.global.f64 	%fd3, [%rd24];
	st.global.f64 	[%rd25], %fd3;
	ld.global.f64 	%fd4, [%rd24+2048];
	st.global.f64 	[%rd25+2048], %fd4;
	bra.uni 	$L__BB11_6;
$L__BB11_2:
	cvta.to.global.u64 	%rd3, %rd7;
	cvta.to.global.u64 	%rd4, %rd8;
	mov.u32 	%r2, %tid.x;
	cvt.s64.s32 	%rd5, %rd2;
	cvt.u64.u32 	%rd6, %r2;
	setp.le.s64 	%p2, %rd5, %rd6;
	@%p2 bra 	$L__BB11_4;
	add.s64 	%rd10, %rd1, %rd6;
	shl.b64 	%rd11, %rd10, 3;
	add.s64 	%rd12, %rd3, %rd11;
	add.s64 	%rd13, %rd4, %rd11;
	ld.global.f64 	%fd1, [%rd12];
	st.global.f64 	[%rd13], %fd1;
$L__BB11_4:
	cvt.u32.u64 	%r3, %rd6;
	add.s32 	%r4, %r3, 256;
	cvt.u64.u32 	%rd14, %r4;
	setp.le.s64 	%p3, %rd5, %rd14;
	@%p3 bra 	$L__BB11_6;
	add.s64 	%rd15, %rd1, %rd6;
	shl.b64 	%rd16, %rd15, 3;
	add.s64 	%rd17, %rd3, %rd16;
	add.s64 	%rd18, %rd4, %rd16;
	ld.global.f64 	%fd2, [%rd17+2048];
	st.global.f64 	[%rd18+2048], %fd2;
$L__BB11_6:
	ret;

}
	// .globl	_ZN3cub18CUB_300001_SM_10006detail9transform16transform_kernelINS2_10policy_hubILb1EN4cuda3std3__45tupleIJN6thrust24THRUST_300001_SM_1000_NS6detail15normal_iteratorINSA_10device_ptrIdEEEEEEEE10policy1000Ei7SoftmaxSF_JPdEEEvT0_iT1_T2_DpNS2_10kernel_argIT3_EE
.visible .entry _ZN3cub18CUB_300001_SM_10006detail9transform16transform_kernelINS2_10policy_hubILb1EN4cuda3std3__45tupleIJN6thrust24THRUST_300001_SM_1000_NS6detail15normal_iteratorINSA_10device_ptrIdEEEEEEEE10policy1000Ei7SoftmaxSF_JPdEEEvT0_iT1_T2_DpNS2_10kernel_argIT3_EE(
	.param .u32 _ZN3cub18CUB_300001_SM_10006detail9transform16transform_kernelINS2_10policy_hubILb1EN4cuda3std3__45tupleIJN6thrust24THRUST_300001_SM_1000_NS6detail15normal_iteratorINSA_10device_ptrIdEEEEEEEE10policy1000Ei7SoftmaxSF_JPdEEEvT0_iT1_T2_DpNS2_10kernel_argIT3_EE_param_0,
	.param .u32 _ZN3cub18CUB_300001_SM_10006detail9transform16transform_kernelINS2_10policy_hubILb1EN4cuda3std3__45tupleIJN6thrust24THRUST_300001_SM_1000_NS6detail15normal_iteratorINSA_10device_ptrIdEEEEEEEE10policy1000Ei7SoftmaxSF_JPdEEEvT0_iT1_T2_DpNS2_10kernel_argIT3_EE_param_1,
	.param .align 8 .b8 _ZN3cub18CUB_300001_SM_10006detail9transform16transform_kernelINS2_10policy_hubILb1EN4cuda3std3__45tupleIJN6thrust24THRUST_300001_SM_1000_NS6detail15normal_iteratorINSA_10device_ptrIdEEEEEEEE10policy1000Ei7SoftmaxSF_JPdEEEvT0_iT1_T2_DpNS2_10kernel_argIT3_EE_param_2[8],
	.param .align 8 .b8 _ZN3cub18CUB_300001_SM_10006detail9transform16transform_kernelINS2_10policy_hubILb1EN4cuda3std3__45tupleIJN6thrust24THRUST_300001_SM_1000_NS6detail15normal_iteratorINSA_10device_ptrIdEEEEEEEE10policy1000Ei7SoftmaxSF_JPdEEEvT0_iT1_T2_DpNS2_10kernel_argIT3_EE_param_3[8],
	.param .align 8 .b8 _ZN3cub18CUB_300001_SM_10006detail9transform16transform_kernelINS2_10policy_hubILb1EN4cuda3std3__45tupleIJN6thrust24THRUST_300001_SM_1000_NS6detail15normal_iteratorINSA_10device_ptrIdEEEEEEEE10policy1000Ei7SoftmaxSF_JPdEEEvT0_iT1_T2_DpNS2_10kernel_argIT3_EE_param_4[16]
)
.maxntid 128
{
	.reg .pred 	%p<35>;
	.reg .b32 	%r<135>;
	.reg .b32 	%f<13>;
	.reg .b64 	%rd<36>;
	.reg .b64 	%fd<159>;

	ld.param.f64 	%fd32, [_ZN3cub18CUB_300001_SM_10006detail9transform16transform_kernelINS2_10policy_hubILb1EN4cuda3std3__45tupleIJN6thrust24THRUST_300001_SM_1000_NS6detail15normal_iteratorINSA_10device_ptrIdEEEEEEEE10policy1000Ei7SoftmaxSF_JPdEEEvT0_iT1_T2_DpNS2_10kernel_argIT3_EE_param_2];
	ld.param.u32 	%r46, [_ZN3cub18CUB_300001_SM_10006detail9transform16transform_kernelINS2_10policy_hubILb1EN4cuda3std3__45tupleIJN6thrust24THRUST_300001_SM_1000_NS6detail15normal_iteratorINSA_10device_ptrIdEEEEEEEE10policy1000Ei7SoftmaxSF_JPdEEEvT0_iT1_T2_DpNS2_10kernel_argIT3_EE_param_0];
	ld.param.u64 	%rd10, [_ZN3cub18CUB_300001_SM_10006detail9transform16transform_kernelINS2_10policy_hubILb1EN4cuda3std3__45tupleIJN6thrust24THRUST_300001_SM_1000_NS6detail15normal_iteratorINSA_10device_ptrIdEEEEEEEE10policy1000Ei7SoftmaxSF_JPdEEEvT0_iT1_T2_DpNS2_10kernel_argIT3_EE_param_4];
	ld.param.u64 	%rd11, [_ZN3cub18CUB_300001_SM_10006detail9transform16transform_kernelINS2_10policy_hubILb1EN4cuda3std3__45tupleIJN6thrust24THRUST_300001_SM_1000_NS6detail15normal_iteratorINSA_10device_ptrIdEEEEEEEE10policy1000Ei7SoftmaxSF_JPdEEEvT0_iT1_T2_DpNS2_10kernel_argIT3_EE_param_3];
	ld.param.u32 	%r45, [_ZN3cub18CUB_300001_SM_10006detail9transform16transform_kernelINS2_10policy_hubILb1EN4cuda3std3__45tupleIJN6thrust24THRUST_300001_SM_1000_NS6detail15normal_iteratorINSA_10device_ptrIdEEEEEEEE10policy1000Ei7SoftmaxSF_JPdEEEvT0_iT1_T2_DpNS2_10kernel_argIT3_EE_param_1];
	cvta.to.global.u64 	%rd1, %rd11;
	cvta.to.global.u64 	%rd2, %rd10;
	shl.b32 	%r1, %r45, 7;
	mov.u32 	%r47, %ctaid.x;
	mul.lo.s32 	%r2, %r1, %r47;
	sub.s32 	%r3, %r46, %r2;
	min.s32 	%r4, %r1, %r3;
	shl.b32 	%r5, %r4, 3;
	mov.u32 	%r6, %tid.x;
	shl.b32 	%r128, %r6, 7;
	setp.ge.s32 	%p1, %r128, %r5;
	@%p1 bra 	$L__BB12_3;
	mul.wide.u32 	%rd12, %r6, 128;
	add.s64 	%rd13, %rd2, %rd12;
	mul.wide.s32 	%rd14, %r2, 8;
	add.s64 	%rd35, %rd13, %rd14;
$L__BB12_2:
	.pragma "nounroll";
	// begin inline asm
	prefetch.global.L2 [%rd35];
	// end inline asm
	add.s32 	%r128, %r128, 16384;
	add.s64 	%rd35, %rd35, 16384;
	setp.lt.s32 	%p2, %r128, %r5;
	@%p2 bra 	$L__BB12_2;
$L__BB12_3:
	mul.wide.s32 	%rd16, %r2, 8;
	add.s64 	%rd6, %rd2, %rd16;
	add.s64 	%rd7, %rd1, %rd16;
	setp.gt.s32 	%p3, %r1, %r3;
	@%p3 bra 	$L__BB12_13;
	setp.lt.s32 	%p4, %r45, 1;
	@%p4 bra 	$L__BB12_41;
	setp.eq.s32 	%p5, %r45, 1;
	mov.b32 	%r134, 0;
	@%p5 bra 	$L__BB12_36;
	and.b32  	%r49, %r45, 2147483646;
	neg.s32 	%r130, %r49;
	mov.u32 	%r129, %r6;
$L__BB12_7:
	mul.wide.s32 	%rd17, %r129, 8;
	add.s64 	%rd8, %rd6, %rd17;
	ld.global.f64 	%fd2, [%rd8];
	fma.rn.f64 	%fd33, %fd2, 0d3FF71547652B82FE, 0d4338000000000000;
	{
	.reg .b32 %temp; 
	mov.b64 	{%r14, %temp}, %fd33;
	}
	mov.f64 	%fd34, 0dC338000000000000;
	add.rn.f64 	%fd35, %fd33, %fd34;
	fma.rn.f64 	%fd36, %fd35, 0dBFE62E42FEFA39EF, %fd2;
	fma.rn.f64 	%fd37, %fd35, 0dBC7ABC9E3B39803F, %fd36;
	fma.rn.f64 	%fd38, %fd37, 0d3E5ADE1569CE2BDF, 0d3E928AF3FCA213EA;
	fma.rn.f64 	%fd39, %fd38, %fd37, 0d3EC71DEE62401315;
	fma.rn.f64 	%fd40, %fd39, %fd37, 0d3EFA01997C89EB71;
	fma.rn.f64 	%fd41, %fd40, %fd37, 0d3F2A01A014761F65;
	fma.rn.f64 	%fd42, %fd41, %fd37, 0d3F56C16C1852B7AF;
	fma.rn.f64 	%fd43, %fd42, %fd37, 0d3F81111111122322;
	fma.rn.f64 	%fd44, %fd43, %fd37, 0d3FA55555555502A1;
	fma.rn.f64 	%fd45, %fd44, %fd37, 0d3FC5555555555511;
	fma.rn.f64 	%fd46, %fd45, %fd37, 0d3FE000000000000B;
	fma.rn.f64 	%fd47, %fd46, %fd37, 0d3FF0000000000000;
	fma.rn.f64 	%fd48, %fd47, %fd37, 0d3FF0000000000000;
	{
	.reg .b32 %temp; 
	mov.b64 	{%r15, %temp}, %fd48;
	}
	{
	.reg .b32 %temp; 
	mov.b64 	{%temp, %r16}, %fd48;
	}
	shl.b32 	%r50, %r14, 20;
	add.s32 	%r51, %r50, %r16;
	mov.b64 	%fd153, {%r15, %r51};
	{
	.reg .b32 %temp; 
	mov.b64 	{%temp, %r52}, %fd2;
	}
	mov.b32 	%f7, %r52;
	abs.f32 	%f1, %f7;
	setp.lt.f32 	%p6, %f1, 0f4086232B;
	@%p6 bra 	$L__BB12_10;
	setp.lt.f64 	%p7, %fd2, 0d0000000000000000;
	add.f64 	%fd49, %fd2, 0d7FF0000000000000;
	selp.f64 	%fd153, 0d0000000000000000, %fd49, %p7;
	setp.geu.f32 	%p8, %f1, 0f40874800;
	@%p8 bra 	$L__BB12_10;
	shr.u32 	%r53, %r14, 31;
	add.s32 	%r54, %r14, %r53;
	shr.s32 	%r55, %r54, 1;
	shl.b32 	%r56, %r55, 20;
	add.s32 	%r57, %r16, %r56;
	mov.b64 	%fd50, {%r15, %r57};
	sub.s32 	%r58, %r14, %r55;
	shl.b32 	%r59, %r58, 20;
	add.s32 	%r60, %r59, 1072693248;
	mov.b32 	%r61, 0;
	mov.b64 	%fd51, {%r61, %r60};
	mul.f64 	%fd153, %fd51, %fd50;
$L__BB12_10:
	div.rn.f64 	%fd52, %fd153, %fd32;
	add.s64 	%rd9, %rd7, %rd17;
	st.global.f64 	[%rd9], %fd52;
	ld.global.f64 	%fd7, [%rd8+1024];
	fma.rn.f64 	%fd53, %fd7, 0d3FF71547652B82FE, 0d4338000000000000;
	{
	.reg .b32 %temp; 
	mov.b64 	{%r17, %temp}, %fd53;
	}
	mov.f64 	%fd54, 0dC338000000000000;
	add.rn.f64 	%fd55, %fd53, %fd54;
	fma.rn.f64 	%fd56, %fd55, 0dBFE62E42FEFA39EF, %fd7;
	fma.rn.f64 	%fd57, %fd55, 0dBC7ABC9E3B39803F, %fd56;
	fma.rn.f64 	%fd58, %fd57, 0d3E5ADE1569CE2BDF, 0d3E928AF3FCA213EA;
	fma.rn.f64 	%fd59, %fd58, %fd57, 0d3EC71DEE62401315;
	fma.rn.f64 	%fd60, %fd59, %fd57, 0d3EFA01997C89EB71;
	fma.rn.f64 	%fd61, %fd60, %fd57, 0d3F2A01A014761F65;
	fma.rn.f64 	%fd62, %fd61, %fd57, 0d3F56C16C1852B7AF;
	fma.rn.f64 	%fd63, %fd62, %fd57, 0d3F81111111122322;
	fma.rn.f64 	%fd64, %fd63, %fd57, 0d3FA55555555502A1;
	fma.rn.f64 	%fd65, %fd64, %fd57, 0d3FC5555555555511;
	fma.rn.f64 	%fd66, %fd65, %fd57, 0d3FE000000000000B;
	fma.rn.f64 	%fd67, %fd66, %fd57, 0d3FF0000000000000;
	fma.rn.f64 	%fd68, %fd67, %fd57, 0d3FF0000000000000;
	{
	.reg .b32 %temp; 
	mov.b64 	{%r18, %temp}, %fd68;
	}
	{
	.reg .b32 %temp; 
	mov.b64 	{%temp, %r19}, %fd68;
	}
	shl.b32 	%r62, %r17, 20;
	add.s32 	%r63, %r62, %r19;
	mov.b64 	%fd154, {%r18, %r63};
	{
	.reg .b32 %temp; 
	mov.b64 	{%temp, %r64}, %fd7;
	}
	mov.b32 	%f8, %r64;
	abs.f32 	%f2, %f8;
	setp.lt.f32 	%p9, %f2, 0f4086232B;
	@%p9 bra 	$L__BB12_34;
	setp.lt.f64 	%p10, %fd7, 0d0000000000000000;
	add.f64 	%fd69, %fd7, 0d7FF0000000000000;
	selp.f64 	%fd154, 0d0000000000000000, %fd69, %p10;
	setp.geu.f32 	%p11, %f2, 0f40874800;
	@%p11 bra 	$L__BB12_34;
	shr.u32 	%r65, %r17, 31;
	add.s32 	%r66, %r17, %r65;
	shr.s32 	%r67, %r66, 1;
	shl.b32 	%r68, %r67, 20;
	add.s32 	%r69, %r19, %r68;
	mov.b64 	%fd70, {%r18, %r69};
	sub.s32 	%r70, %r17, %r67;
	shl.b32 	%r71, %r70, 20;
	add.s32 	%r72, %r71, 1072693248;
	mov.b32 	%r73, 0;
	mov.b64 	%fd71, {%r73, %r72};
	mul.f64 	%fd154, %fd71, %fd70;
	bra.uni 	$L__BB12_34;
$L__BB12_13:
	setp.lt.s32 	%p18, %r45, 1;
	@%p18 bra 	$L__BB12_41;
	setp.eq.s32 	%p19, %r45, 1;
	mov.b32 	%r133, 0;
	@%p19 bra 	$L__BB12_28;
	and.b32  	%r89, %r45, 2147483646;
	neg.s32 	%r132, %r89;
	mov.u32 	%r131, %r6;
$L__BB12_16:
	add.s32 	%r24, %r131, 128;
	setp.ge.s32 	%p20, %r131, %r4;
	@%p20 bra 	$L__BB12_21;
	mul.wide.s32 	%rd23, %r131, 8;
	add.s64 	%rd24, %rd6, %rd23;
	ld.global.f64 	%fd12, [%rd24];
	fma.rn.f64 	%fd93, %fd12, 0d3FF71547652B82FE, 0d4338000000000000;
	{
	.reg .b32 %temp; 
	mov.b64 	{%r25, %temp}, %fd93;
	}
	mov.f64 	%fd94, 0dC338000000000000;
	add.rn.f64 	%fd95, %fd93, %fd94;
	fma.rn.f64 	%fd96, %fd95, 0dBFE62E42FEFA39EF, %fd12;
	fma.rn.f64 	%fd97, %fd95, 0dBC7ABC9E3B39803F, %fd96;
	fma.rn.f64 	%fd98, %fd97, 0d3E5ADE1569CE2BDF, 0d3E928AF3FCA213EA;
	fma.rn.f64 	%fd99, %fd98, %fd97, 0d3EC71DEE62401315;
	fma.rn.f64 	%fd100, %fd99, %fd97, 0d3EFA01997C89EB71;
	fma.rn.f64 	%fd101, %fd100, %fd97, 0d3F2A01A014761F65;
	fma.rn.f64 	%fd102, %fd101, %fd97, 0d3F56C16C1852B7AF;
	fma.rn.f64 	%fd103, %fd102, %fd97, 0d3F81111111122322;
	fma.rn.f64 	%fd104, %fd103, %fd97, 0d3FA55555555502A1;
	fma.rn.f64 	%fd105, %fd104, %fd97, 0d3FC5555555555511;
	fma.rn.f64 	%fd106, %fd105, %fd97, 0d3FE000000000000B;
	fma.rn.f64 	%fd107, %fd106, %fd97, 0d3FF0000000000000;
	fma.rn.f64 	%fd108, %fd107, %fd97, 0d3FF0000000000000;
	{
	.reg .b32 %temp; 
	mov.b64 	{%r26, %temp}, %fd108;
	}
	{
	.reg .b32 %temp; 
	mov.b64 	{%temp, %r27}, %fd108;
	}
	shl.b32 	%r90, %r25, 20;
	add.s32 	%r91, %r90, %r27;
	mov.b64 	%fd155, {%r26, %r91};
	{
	.reg .b32 %temp; 
	mov.b64 	{%temp, %r92}, %fd12;
	}
	mov.b32 	%f10, %r92;
	abs.f32 	%f3, %f10;
	setp.lt.f32 	%p21, %f3, 0f4086232B;
	@%p21 bra 	$L__BB12_20;
	setp.lt.f64 	%p22, %fd12, 0d0000000000000000;
	add.f64 	%fd109, %fd12, 0d7FF0000000000000;
	selp.f64 	%fd155, 0d0000000000000000, %fd109, %p22;
	setp.geu.f32 	%p23, %f3, 0f40874800;
	@%p23 bra 	$L__BB12_20;
	shr.u32 	%r93, %r25, 31;
	add.s32 	%r94, %r25, %r93;
	shr.s32 	%r95, %r94, 1;
	shl.b32 	%r96, %r95, 20;
	add.s32 	%r97, %r27, %r96;
	mov.b64 	%fd110, {%r26, %r97};
	sub.s32 	%r98, %r25, %r95;
	shl.b32 	%r99, %r98, 20;
	add.s32 	%r100, %r99, 1072693248;
	mov.b32 	%r101, 0;
	mov.b64 	%fd111, {%r101, %r100};
	mul.f64 	%fd155, %fd111, %fd110;
$L__BB12_20:
	div.rn.f64 	%fd112, %fd155, %fd32;
	add.s64 	%rd26, %rd7, %rd23;
	st.global.f64 	[%rd26], %fd112;
$L__BB12_21:
	setp.ge.s32 	%p24, %r24, %r4;
	@%p24 bra 	$L__BB12_26;
	mul.wide.s32 	%rd27, %r24, 8;
	add.s64 	%rd28, %rd6, %rd27;
	ld.global.f64 	%fd17, [%rd28];
	fma.rn.f64 	%fd113, %fd17, 0d3FF71547652B82FE, 0d4338000000000000;
	{
	.reg .b32 %temp; 
	mov.b64 	{%r28, %temp}, %fd113;
	}
	mov.f64 	%fd114, 0dC338000000000000;
	add.rn.f64 	%fd115, %fd113, %fd114;
	fma.rn.f64 	%fd116, %fd115, 0dBFE62E42FEFA39EF, %fd17;
	fma.rn.f64 	%fd117, %fd115, 0dBC7ABC9E3B39803F, %fd116;
	fma.rn.f64 	%fd118, %fd117, 0d3E5ADE1569CE2BDF, 0d3E928AF3FCA213EA;
	fma.rn.f64 	%fd119, %fd118, %fd117, 0d3EC71DEE62401315;
	fma.rn.f64 	%fd120, %fd119, %fd117, 0d3EFA01997C89EB71;
	fma.rn.f64 	%fd121, %fd120, %fd117, 0d3F2A01A014761F65;
	fma.rn.f64 	%fd122, %fd121, %fd117, 0d3F56C16C1852B7AF;
	fma.rn.f64 	%fd123, %fd122, %fd117, 0d3F81111111122322;
	fma.rn.f64 	%fd124, %fd123, %fd117, 0d3FA55555555502A1;
	fma.rn.f64 	%fd125, %fd124, %fd117, 0d3FC5555555555511;
	fma.rn.f64 	%fd126, %fd125, %fd117, 0d3FE000000000000B;
	fma.rn.f64 	%fd127, %fd126, %fd117, 0d3FF0000000000000;
	fma.rn.f64 	%fd128, %fd127, %fd117, 0d3FF0000000000000;
	{
	.reg .b32 %temp; 
	mov.b64 	{%r29, %temp}, %fd128;
	}
	{
	.reg .b32 %temp; 
	mov.b64 	{%temp, %r30}, %fd128;
	}
	shl.b32 	%r102, %r28, 20;
	add.s32 	%r103, %r102, %r30;
	mov.b64 	%fd156, {%r29, %r103};
	{
	.reg .b32 %temp; 
	mov.b64 	{%temp, %r104}, %fd17;
	}
	mov.b32 	%f11, %r104;
	abs.f32 	%f4, %f11;
	setp.lt.f32 	%p25, %f4, 0f4086232B;
	@%p25 bra 	$L__BB12_25;
	setp.lt.f64 	%p26, %fd17, 0d0000000000000000;
	add.f64 	%fd129, %fd17, 0d7FF0000000000000;
	selp.f64 	%fd156, 0d0000000000000000, %fd129, %p26;
	setp.geu.f32 	%p27, %f4, 0f40874800;
	@%p27 bra 	$L__BB12_25;
	shr.u32 	%r105, %r28, 31;
	add.s32 	%r106, %r28, %r105;
	shr.s32 	%r107, %r106, 1;
	shl.b32 	%r108, %r107, 20;
	add.s32 	%r109, %r30, %r108;
	mov.b64 	%fd130, {%r29, %r109};
	sub.s32 	%r110, %r28, %r107;
	shl.b32 	%r111, %r110, 20;
	add.s32 	%r112, %r111, 1072693248;
	mov.b32 	%r113, 0;
	mov.b64 	%fd131, {%r113, %r112};
	mul.f64 	%fd156, %fd131, %fd130;
$L__BB12_25:
	div.rn.f64 	%fd132, %fd156, %fd32;
	add.s64 	%rd30, %rd7, %rd27;
	st.global.f64 	[%rd30], %fd132;
$L__BB12_26:
	add.s32 	%r132, %r132, 2;
	add.s32 	%r131, %r131, 256;
	setp.ne.s32 	%p28, %r132, 0;
	@%p28 bra 	$L__BB12_16;
	and.b32  	%r133, %r1, -256;
$L__BB12_28:
	and.b32  	%r115, %r45, 1;
	setp.eq.b32 	%p29, %r115, 1;
	not.pred 	%p30, %p29;
	@%p30 bra 	$L__BB12_41;
	add.s32 	%r35, %r133, %r6;
	setp.ge.s32 	%p31, %r35, %r4;
	@%p31 bra 	$L__BB12_41;
	mul.wide.s32 	%rd31, %r35, 8;
	add.s64 	%rd32, %rd6, %rd31;
	ld.global.f64 	%fd22, [%rd32];
	fma.rn.f64 	%fd133, %fd22, 0d3FF71547652B82FE, 0d4338000000000000;
	{
	.reg .b32 %temp; 
	mov.b64 	{%r36, %temp}, %fd133;
	}
	mov.f64 	%fd134, 0dC338000000000000;
	add.rn.f64 	%fd135, %fd133, %fd134;
	fma.rn.f64 	%fd136, %fd135, 0dBFE62E42FEFA39EF, %fd22;
	fma.rn.f64 	%fd137, %fd135, 0dBC7ABC9E3B39803F, %fd136;
	fma.rn.f64 	%fd138, %fd137, 0d3E5ADE1569CE2BDF, 0d3E928AF3FCA213EA;
	fma.rn.f64 	%fd139, %fd138, %fd137, 0d3EC71DEE62401315;
	fma.rn.f64 	%fd140, %fd139, %fd137, 0d3EFA01997C89EB71;
	fma.rn.f64 	%fd141, %fd140, %fd137, 0d3F2A01A014761F65;
	fma.rn.f64 	%fd142, %fd141, %fd137, 0d3F56C16C1852B7AF;
	fma.rn.f64 	%fd143, %fd142, %fd137, 0d3F81111111122322;
	fma.rn.f64 	%fd144, %fd143, %fd137, 0d3FA55555555502A1;
	fma.rn.f64 	%fd145, %fd144, %fd137, 0d3FC5555555555511;
	fma.rn.f64 	%fd146, %fd145, %fd137, 0d3FE000000000000B;
	fma.rn.f64 	%fd147, %fd146, %fd137, 0d3FF0000000000000;
	fma.rn.f64 	%fd148, %fd147, %fd137, 0d3FF0000000000000;
	{
	.reg .b32 %temp; 
	mov.b64 	{%r37, %temp}, %fd148;
	}
	{
	.reg .b32 %temp; 
	mov.b64 	{%temp, %r38}, %fd148;
	}
	shl.b32 	%r116, %r36, 20;
	add.s32 	%r117, %r116, %r38;
	mov.b64 	%fd157, {%r37, %r117};
	{
	.reg .b32 %temp; 
	mov.b64 	{%temp, %r118}, %fd22;
	}
	mov.b32 	%f12, %r118;
	abs.f32 	%f5, %f12;
	setp.lt.f32 	%p32, %f5, 0f4086232B;
	@%p32 bra 	$L__BB12_33;
	setp.lt.f64 	%p33, %fd22, 0d0000000000000000;
	add.f64 	%fd149, %fd22, 0d7FF0000000000000;
	selp.f64 	%fd157, 0d0000000000000000, %fd149, %p33;
	setp.geu.f32 	%p34, %f5, 0f40874800;
	@%p34 bra 	$L__BB12_33;
	shr.u32 	%r119, %r36, 31;
	add.s32 	%r120, %r36, %r119;
	shr.s32 	%r121, %r120, 1;
	shl.b32 	%r122, %r121, 20;
	add.s32 	%r123, %r38, %r122;
	mov.b64 	%fd150, {%r37, %r123};
	sub.s32 	%r124, %r36, %r121;
	shl.b32 	%r125, %r124, 20;
	add.s32 	%r126, %r125, 1072693248;
	mov.b32 	%r127, 0;
	mov.b64 	%fd151, {%r127, %r126};
	mul.f64 	%fd157, %fd151, %fd150;
$L__BB12_33:
	div.rn.f64 	%fd152, %fd157, %fd32;
	add.s64 	%rd34, %rd7, %rd31;
	st.global.f64 	[%rd34], %fd152;
	bra.uni 	$L__BB12_41;
$L__BB12_34:
	div.rn.f64 	%fd72, %fd154, %fd32;
	st.global.f64 	[%rd9+1024], %fd72;
	add.s32 	%r130, %r130, 2;
	add.s32 	%r129, %r129, 256;
	setp.eq.s32 	%p12, %r130, 0;
	@%p12 bra 	$L__BB12_35;
	bra.uni 	$L__BB12_7;
$L__BB12_35:
	and.b32  	%r134, %r1, -256;
$L__BB12_36:
	and.b32  	%r75, %r45, 1;
	setp.eq.b32 	%p13, %r75, 1;
	not.pred 	%p14, %p13;
	@%p14 bra 	$L__BB12_41;
	add.s32 	%r41, %r134, %r6;
	mul.wide.s32 	%rd19, %r41, 8;
	add.s64 	%rd20, %rd6, %rd19;
	ld.global.f64 	%fd27, [%rd20];
	fma.rn.f64 	%fd73, %fd27, 0d3FF71547652B82FE, 0d4338000000000000;
	{
	.reg .b32 %temp; 
	mov.b64 	{%r42, %temp}, %fd73;
	}
	mov.f64 	%fd74, 0dC338000000000000;
	add.rn.f64 	%fd75, %fd73, %fd74;
	fma.rn.f64 	%fd76, %fd75, 0dBFE62E42FEFA39EF, %fd27;
	fma.rn.f64 	%fd77, %fd75, 0dBC7ABC9E3B39803F, %fd76;
	fma.rn.f64 	%fd78, %fd77, 0d3E5ADE1569CE2BDF, 0d3E928AF3FCA213EA;
	fma.rn.f64 	%fd79, %fd78, %fd77, 0d3EC71DEE62401315;
	fma.rn.f64 	%fd80, %fd79, %fd77, 0d3EFA01997C89EB71;
	fma.rn.f64 	%fd81, %fd80, %fd77, 0d3F2A01A014761F65;
	fma.rn.f64 	%fd82, %fd81, %fd77, 0d3F56C16C1852B7AF;
	fma.rn.f64 	%fd83, %fd82, %fd77, 0d3F81111111122322;
	fma.rn.f64 	%fd84, %fd83, %fd77, 0d3FA55555555502A1;
	fma.rn.f64 	%fd85, %fd84, %fd77, 0d3FC5555555555511;
	fma.rn.f64 	%fd86, %fd85, %fd77, 0d3FE000000000000B;
	fma.rn.f64 	%fd87, %fd86, %fd77, 0d3FF0000000000000;
	fma.rn.f64 	%fd88, %fd87, %fd77, 0d3FF0000000000000;
	{
	.reg .b32 %temp; 
	mov.b64 	{%r43, %temp}, %fd88;
	}
	{
	.reg .b32 %temp; 
	mov.b64 	{%temp, %r44}, %fd88;
	}
	shl.b32 	%r76, %r42, 20;
	add.s32 	%r77, %r76, %r44;
	mov.b64 	%fd158, {%r43, %r77};
	{
	.reg .b32 %temp; 
	mov.b64 	{%temp, %r78}, %fd27;
	}
	mov.b32 	%f9, %r78;
	abs.f32 	%f6, %f9;
	setp.lt.f32 	%p15, %f6, 0f4086232B;
	@%p15 bra 	$L__BB12_40;
	setp.lt.f64 	%p16, %fd27, 0d0000000000000000;
	add.f64 	%fd89, %fd27, 0d7FF0000000000000;
	selp.f64 	%fd158, 0d0000000000000000, %fd89, %p16;
	setp.geu.f32 	%p17, %f6, 0f40874800;
	@%p17 bra 	$L__BB12_40;
	shr.u32 	%r79, %r42, 31;
	add.s32 	%r80, %r42, %r79;
	shr.s32 	%r81, %r80, 1;
	shl.b32 	%r82, %r81, 20;
	add.s32 	%r83, %r44, %r82;
	mov.b64 	%fd90, {%r43, %r83};
	sub.s32 	%r84, %r42, %r81;
	shl.b32 	%r85, %r84, 20;
	add.s32 	%r86, %r85, 1072693248;
	mov.b32 	%r87, 0;
	mov.b64 	%fd91, {%r87, %r86};
	mul.f64 	%fd158, %fd91, %fd90;
$L__BB12_40:
	div.rn.f64 	%fd92, %fd158, %fd32;
	add.s64 	%rd22, %rd7, %rd19;
	st.global.f64 	[%rd22], %fd92;
$L__BB12_41:
	ret;

}
	// .globl	_ZN3cub18CUB_300001_SM_10006detail9transform16transform_kernelINS2_10policy_hubILb1EN4cuda3std3__45tupleIJN6thrust24THRUST_300001_SM_1000_NS6detail15normal_iteratorINSA_10device_ptrIdEEEEEEEE10policy1000El7SoftmaxSF_JPdEEEvT0_iT1_T2_DpNS2_10kernel_argIT3_EE
.visible .entry _ZN3cub18CUB_300001_SM_10006detail9transform16transform_kernelINS2_10policy_hubILb1EN4cuda3std3__45tupleIJN6thrust24THRUST_300001_SM_1000_NS6detail15normal_iteratorINSA_10device_ptrIdEEEEEEEE10policy1000El7SoftmaxSF_JPdEEEvT0_iT1_T2_DpNS2_10kernel_argIT3_EE(
	.param .u64 _ZN3cub18CUB_300001_SM_10006detail9transform16transform_kernelINS2_10policy_hubILb1EN4cuda3std3__45tupleIJN6thrust24THRUST_300001_SM_1000_NS6detail15normal_iteratorINSA_10device_ptrIdEEEEEEEE10policy1000El7SoftmaxSF_JPdEEEvT0_iT1_T2_DpNS2_10kernel_argIT3_EE_param_0,
	.param .u32 _ZN3cub18CUB_300001_SM_10006detail9transform16transform_kernelINS2_10policy_hubILb1EN4cuda3std3__45tupleIJN6thrust24THRUST_300001_SM_1000_NS6detail15normal_iteratorINSA_10device_ptrIdEEEEEEEE10policy1000El7SoftmaxSF_JPdEEEvT0_iT1_T2_DpNS2_10kernel_argIT3_EE_param_1,
	.param .align 8 .b8 _ZN3cub18CUB_300001_SM_10006detail9transform16transform_kernelINS2_10policy_hubILb1EN4cuda3std3__45tupleIJN6thrust24THRUST_300001_SM_1000_NS6detail15normal_iteratorINSA_10device_ptrIdEEEEEEEE10policy1000El7SoftmaxSF_JPdEEEvT0_iT1_T2_DpNS2_10kernel_argIT3_EE_param_2[8],
	.param .align 8 .b8 _ZN3cub18CUB_300001_SM_10006detail9transform16transform_kernelINS2_10policy_hubILb1EN4cuda3std3__45tupleIJN6thrust24THRUST_300001_SM_1000_NS6detail15normal_iteratorINSA_10device_ptrIdEEEEEEEE10policy1000El7SoftmaxSF_JPdEEEvT0_iT1_T2_DpNS2_10kernel_argIT3_EE_param_3[8],
	.param .align 8 .b8 _ZN3cub18CUB_300001_SM_10006detail9transform16transform_kernelINS2_10policy_hubILb1EN4cuda3std3__45tupleIJN6thrust24THRUST_300001_SM_1000_NS6detail15normal_iteratorINSA_10device_ptrIdEEEEEEEE10policy1000El7SoftmaxSF_JPdEEEvT0_iT1_T2_DpNS2_10kernel_argIT3_EE_param_4[16]
)
.maxntid 128
{
	.reg .pred 	%p<35>;
	.reg .b32 	%r<132>;
	.reg .b32 	%f<13>;
	.reg .b64 	%rd<42>;
	.reg .b64 	%fd<159>;

	ld.param.f64 	%fd32, [_ZN3cub18CUB_300001_SM_10006detail9transform16transform_kernelINS2_10policy_hubILb1EN4cuda3std3__45tupleIJN6thrust24THRUST_300001_SM_1000_NS6detail15normal_iteratorINSA_10device_ptrIdEEEEEEEE10policy1000El7SoftmaxSF_JPdEEEvT0_iT1_T2_DpNS2_10kernel_argIT3_EE_param_2];
	ld.param.u64 	%rd11, [_ZN3cub18CUB_300001_SM_10006detail9transform16transform_kernelINS2_10policy_hubILb1EN4cuda3std3__45tupleIJN6thrust24THRUST_300001_SM_1000_NS6detail15normal_iteratorINSA_10device_ptrIdEEEEEEEE10policy1000El7SoftmaxSF_JPdEEEvT0_iT1_T2_DpNS2_10kernel_argIT3_EE_param_0];
	ld.param.u64 	%rd12, [_ZN3cub18CUB_300001_SM_10006detail9transform16transform_kernelINS2_10policy_hubILb1EN4cuda3std3__45tupleIJN6thrust24THRUST_300001_SM_1000_NS6detail15normal_iteratorINSA_10device_ptrIdEEEEEEEE10policy1000El7SoftmaxSF_JPdEEEvT0_iT1_T2_DpNS2_10kernel_argIT3_EE_param_4];
	ld.param.u64 	%rd13, [_ZN3cub18CUB_300001_SM_10006detail9transform16transform_kernelINS2_10policy_hubILb1EN4cuda3std3__45tupleIJN6thrust24THRUST_300001_SM_1000_NS6detail15normal_iteratorINSA_10device_ptrIdEEEEEEEE10policy1000El7SoftmaxSF_JPdEEEvT0_iT1_T2_DpNS2_10kernel_argIT3_EE_param_3];
	ld.param.u32 	%r43, [_ZN3cub18CUB_300001_SM_10006detail9transform16transform_kernelINS2_10policy_hubILb1EN4cuda3std3__45tupleIJN6thrust24THRUST_300001_SM_1000_NS6detail15normal_iteratorINSA_10device_ptrIdEEEEEEEE10policy1000El7SoftmaxSF_JPdEEEvT0_iT1_T2_DpNS2_10kernel_argIT3_EE_param_1];
	cvta.to.global.u64 	%rd1, %rd13;
	cvta.to.global.u64 	%rd2, %rd12;
	shl.b32 	%r1, %r43, 7;
	mov.u32 	%r44, %ctaid.x;
	cvt.u64.u32 	%rd14, %r44;
	cvt.s64.s32 	%rd15, %r1;
	mul.lo.s64 	%rd3, %rd15, %rd14;
	sub.s64 	%rd16, %rd11, %rd3;
	min.s64 	%rd17, %rd16, %rd15;
	cvt.u32.u64 	%r2, %rd17;
	shl.b32 	%r3, %r2, 3;
	mov.u32 	%r4, %tid.x;
	shl.b32 	%r125, %r4, 7;
	setp.ge.s32 	%p1, %r125, %r3;
	@%p1 bra 	$L__BB13_3;
	shl.b64 	%rd18, %rd3, 3;
	add.s64 	%rd19, %rd2, %rd18;
	mul.wide.u32 	%rd20, %r4, 128;
	add.s64 	%rd41, %rd19, %rd20;
$L__BB13_2:
	.pragma "nounroll";
	// begin inline asm
	prefetch.global.L2 [%rd41];
	// end inline asm
	add.s32 	%r125, %r125, 16384;
	add.s64 	%rd41, %rd41, 16384;
	setp.lt.s32 	%p2, %r125, %r3;
	@%p2 bra 	$L__BB13_2;
$L__BB13_3:
	shl.b64 	%rd22, %rd3, 3;
	add.s64 	%rd7, %rd2, %rd22;
	add.s64 	%rd8, %rd1, %rd22;
	setp.eq.s32 	%p3, %r1, %r2;
	@%p3 bra 	$L__BB13_17;
	setp.lt.s32 	%p4, %r43, 1;
	@%p4 bra 	$L__BB13_41;
	setp.eq.s32 	%p5, %r43, 1;
	mov.b32 	%r131, 0;
	@%p5 bra 	$L__BB13_35;
	and.b32  	%r46, %r43, 2147483646;
	neg.s32 	%r129, %r46;
	mov.u32 	%r128, %r4;
$L__BB13_7:
	add.s32 	%r22, %r128, 128;
	setp.ge.s32 	%p6, %r128, %r2;
	@%p6 bra 	$L__BB13_12;
	mul.wide.s32 	%rd23, %r128, 8;
	add.s64 	%rd24, %rd7, %rd23;
	ld.global.f64 	%fd12, [%rd24];
	fma.rn.f64 	%fd33, %fd12, 0d3FF71547652B82FE, 0d4338000000000000;
	{
	.reg .b32 %temp; 
	mov.b64 	{%r23, %temp}, %fd33;
	}
	mov.f64 	%fd34, 0dC338000000000000;
	add.rn.f64 	%fd35, %fd33, %fd34;
	fma.rn.f64 	%fd36, %fd35, 0dBFE62E42FEFA39EF, %fd12;
	fma.rn.f64 	%fd37, %fd35, 0dBC7ABC9E3B39803F, %fd36;
	fma.rn.f64 	%fd38, %fd37, 0d3E5ADE1569CE2BDF, 0d3E928AF3FCA213EA;
	fma.rn.f64 	%fd39, %fd38, %fd37, 0d3EC71DEE62401315;
	fma.rn.f64 	%fd40, %fd39, %fd37, 0d3EFA01997C89EB71;
	fma.rn.f64 	%fd41, %fd40, %fd37, 0d3F2A01A014761F65;
	fma.rn.f64 	%fd42, %fd41, %fd37, 0d3F56C16C1852B7AF;
	fma.rn.f64 	%fd43, %fd42, %fd37, 0d3F81111111122322;
	fma.rn.f64 	%fd44, %fd43, %fd37, 0d3FA55555555502A1;
	fma.rn.f64 	%fd45, %fd44, %fd37, 0d3FC5555555555511;
	fma.rn.f64 	%fd46, %fd45, %fd37, 0d3FE000000000000B;
	fma.rn.f64 	%fd47, %fd46, %fd37, 0d3FF0000000000000;
	fma.rn.f64 	%fd48, %fd47, %fd37, 0d3FF0000000000000;
	{
	.reg .b32 %temp; 
	mov.b64 	{%r24, %temp}, %fd48;
	}
	{
	.reg .b32 %temp; 
	mov.b64 	{%temp, %r25}, %fd48;
	}
	shl.b32 	%r47, %r23, 20;
	add.s32 	%r48, %r47, %r25;
	mov.b64 	%fd155, {%r24, %r48};
	{
	.reg .b32 %temp; 
	mov.b64 	{%temp, %r49}, %fd12;
	}
	mov.b32 	%f7, %r49;
	abs.f32 	%f3, %f7;
	setp.lt.f32 	%p7, %f3, 0f4086232B;
	@%p7 bra 	$L__BB13_11;
	setp.lt.f64 	%p8, %fd12, 0d0000000000000000;
	add.f64 	%fd49, %fd12, 0d7FF0000000000000;
	selp.f64 	%fd155, 0d0000000000000000, %fd49, %p8;
	setp.geu.f32 	%p9, %f3, 0f40874800;
	@%p9 bra 	$L__BB13_11;
	shr.u32 	%r50, %r23, 31;
	add.s32 	%r51, %r23, %r50;
	shr.s32 	%r52, %r51, 1;
	shl.b32 	%r53, %r52, 20;
	add.s32 	%r54, %r25, %r53;
	mov.b64 	%fd50, {%r24, %r54};
	sub.s32 	%r55, %r23, %r52;
	shl.b32 	%r56, %r55, 20;
	add.s32 	%r57, %r56, 1072693248;
	mov.b32 	%r58, 0;
	mov.b64 	%fd51, {%r58, %r57};
	mul.f64 	%fd155, %fd51, %fd50;
$L__BB13_11:
	div.rn.f64 	%fd52, %fd155, %fd32;
	add.s64 	%rd26, %rd8, %rd23;
	st.global.f64 	[%rd26], %fd52;
$L__BB13_12:
	setp.ge.s32 	%p10, %r22, %r2;
	@%p10 bra 	$L__BB13_33;
	mul.wide.s32 	%rd27, %r22, 8;
	add.s64 	%rd28, %rd7, %rd27;
	ld.global.f64 	%fd17, [%rd28];
	fma.rn.f64 	%fd53, %fd17, 0d3FF71547652B82FE, 0d4338000000000000;
	{
	.reg .b32 %temp; 
	mov.b64 	{%r26, %temp}, %fd53;
	}
	mov.f64 	%fd54, 0dC338000000000000;
	add.rn.f64 	%fd55, %fd53, %fd54;
	fma.rn.f64 	%fd56, %fd55, 0dBFE62E42FEFA39EF, %fd17;
	fma.rn.f64 	%fd57, %fd55, 0dBC7ABC9E3B39803F, %fd56;
	fma.rn.f64 	%fd58, %fd57, 0d3E5ADE1569CE2BDF, 0d3E928AF3FCA213EA;
	fma.rn.f64 	%fd59, %fd58, %fd57, 0d3EC71DEE62401315;
	fma.rn.f64 	%fd60, %fd59, %fd57, 0d3EFA01997C89EB71;
	fma.rn.f64 	%fd61, %fd60, %fd57, 0d3F2A01A014761F65;
	fma.rn.f64 	%fd62, %fd61, %fd57, 0d3F56C16C1852B7AF;
	fma.rn.f64 	%fd63, %fd62, %fd57, 0d3F81111111122322;
	fma.rn.f64 	%fd64, %fd63, %fd57, 0d3FA55555555502A1;
	fma.rn.f64 	%fd65, %fd64, %fd57, 0d3FC5555555555511;
	fma.rn.f64 	%fd66, %fd65, %fd57, 0d3FE000000000000B;
	fma.rn.f64 	%fd67, %fd66, %fd57, 0d3FF0000000000000;
	fma.rn.f64 	%fd68, %fd67, %fd57, 0d3FF0000000000000;
	{
	.reg .b32 %temp; 
	mov.b64 	{%r27, %temp}, %fd68;
	}
	{
	.reg .b32 %temp; 
	mov.b64 	{%temp, %r28}, %fd68;
	}
	shl.b32 	%r59, %r26, 20;
	add.s32 	%r60, %r59, %r28;
	mov.b64 	%fd156, {%r27, %r60};
	{
	.reg .b32 %temp; 
	mov.b64 	{%temp, %r61}, %fd17;
	}
	mov.b32 	%f8, %r61;
	abs.f32 	%f4, %f8;
	setp.lt.f32 	%p11, %f4, 0f4086232B;
	@%p11 bra 	$L__BB13_16;
	setp.lt.f64 	%p12, %fd17, 0d0000000000000000;
	add.f64 	%fd69, %fd17, 0d7FF0000000000000;
	selp.f64 	%fd156, 0d0000000000000000, %fd69, %p12;
	setp.geu.f32 	%p13, %f4, 0f40874800;
	@%p13 bra 	$L__BB13_16;
	shr.u32 	%r62, %r26, 31;
	add.s32 	%r63, %r26, %r62;
	shr.s32 	%r64, %r63, 1;
	shl.b32 	%r65, %r64, 20;
	add.s32 	%r66, %r28, %r65;
	mov.b64 	%fd70, {%r27, %r66};
	sub.s32 	%r67, %r26, %r64;
	shl.b32 	%r68, %r67, 20;
	add.s32 	%r69, %r68, 1072693248;
	mov.b32 	%r70, 0;
	mov.b64 	%fd71, {%r70, %r69};
	mul.f64 	%fd156, %fd71, %fd70;
$L__BB13_16:
	div.rn.f64 	%fd72, %fd156, %fd32;
	add.s64 	%rd30, %rd8, %rd27;
	st.global.f64 	[%rd30], %fd72;
	bra.uni 	$L__BB13_33;
$L__BB13_17:
	setp.lt.s32 	%p21, %r43, 1;
	@%p21 bra 	$L__BB13_41;
	setp.eq.s32 	%p22, %r43, 1;
	mov.b32 	%r130, 0;
	@%p22 bra 	$L__BB13_28;
	and.b32  	%r86, %r43, 2147483646;
	neg.s32 	%r127, %r86;
	mov.u32 	%r126, %r4;
$L__BB13_20:
	mul.wide.s32 	%rd35, %r126, 8;
	add.s64 	%rd9, %rd7, %rd35;
	ld.global.f64 	%fd2, [%rd9];
	fma.rn.f64 	%fd93, %fd2, 0d3FF71547652B82FE, 0d4338000000000000;
	{
	.reg .b32 %temp; 
	mov.b64 	{%r12, %temp}, %fd93;
	}
	mov.f64 	%fd94, 0dC338000000000000;
	add.rn.f64 	%fd95, %fd93, %fd94;
	fma.rn.f64 	%fd96, %fd95, 0dBFE62E42FEFA39EF, %fd2;
	fma.rn.f64 	%fd97, %fd95, 0dBC7ABC9E3B39803F, %fd96;
	fma.rn.f64 	%fd98, %fd97, 0d3E5ADE1569CE2BDF, 0d3E928AF3FCA213EA;
	fma.rn.f64 	%fd99, %fd98, %fd97, 0d3EC71DEE62401315;
	fma.rn.f64 	%fd100, %fd99, %fd97, 0d3EFA01997C89EB71;
	fma.rn.f64 	%fd101, %fd100, %fd97, 0d3F2A01A014761F65;
	fma.rn.f64 	%fd102, %fd101, %fd97, 0d3F56C16C1852B7AF;
	fma.rn.f64 	%fd103, %fd102, %fd97, 0d3F81111111122322;
	fma.rn.f64 	%fd104, %fd103, %fd97, 0d3FA55555555502A1;
	fma.rn.f64 	%fd105, %fd104, %fd97, 0d3FC5555555555511;
	fma.rn.f64 	%fd106, %fd105, %fd97, 0d3FE000000000000B;
	fma.rn.f64 	%fd107, %fd106, %fd97, 0d3FF0000000000000;
	fma.rn.f64 	%fd108, %fd107, %fd97, 0d3FF0000000000000;
	{
	.reg .b32 %temp; 
	mov.b64 	{%r13, %temp}, %fd108;
	}
	{
	.reg .b32 %temp; 
	mov.b64 	{%temp, %r14}, %fd108;
	}
	shl.b32 	%r87, %r12, 20;
	add.s32 	%r88, %r87, %r14;
	mov.b64 	%fd153, {%r13, %r88};
	{
	.reg .b32 %temp; 
	mov.b64 	{%temp, %r89}, %fd2;
	}
	mov.b32 	%f10, %r89;
	abs.f32 	%f1, %f10;
	setp.lt.f32 	%p23, %f1, 0f4086232B;
	@%p23 bra 	$L__BB13_23;
	setp.lt.f64 	%p24, %fd2, 0d0000000000000000;
	add.f64 	%fd109, %fd2, 0d7FF0000000000000;
	selp.f64 	%fd153, 0d0000000000000000, %fd109, %p24;
	setp.geu.f32 	%p25, %f1, 0f40874800;
	@%p25 bra 	$L__BB13_23;
	shr.u32 	%r90, %r12, 31;
	add.s32 	%r91, %r12, %r90;
	shr.s32 	%r92, %r91, 1;
	shl.b32 	%r93, %r92, 20;
	add.s32 	%r94, %r14, %r93;
	mov.b64 	%fd110, {%r13, %r94};
	sub.s32 	%r95, %r12, %r92;
	shl.b32 	%r96, %r95, 20;
	add.s32 	%r97, %r96, 1072693248;
	mov.b32 	%r98, 0;
	mov.b64 	%fd111, {%r98, %r97};
	mul.f64 	%fd153, %fd111, %fd110;
$L__BB13_23:
	div.rn.f64 	%fd112, %fd153, %fd32;
	add.s64 	%rd10, %rd8, %rd35;
	st.global.f64 	[%rd10], %fd112;
	ld.global.f64 	%fd7, [%rd9+1024];
	fma.rn.f64 	%fd113, %fd7, 0d3FF71547652B82FE, 0d4338000000000000;
	{
	.reg .b32 %temp; 
	mov.b64 	{%r15, %temp}, %fd113;
	}
	mov.f64 	%fd114, 0dC338000000000000;
	add.rn.f64 	%fd115, %fd113, %fd114;
	fma.rn.f64 	%fd116, %fd115, 0dBFE62E42FEFA39EF, %fd7;
	fma.rn.f64 	%fd117, %fd115, 0dBC7ABC9E3B39803F, %fd116;
	fma.rn.f64 	%fd118, %fd117, 0d3E5ADE1569CE2BDF, 0d3E928AF3FCA213EA;
	fma.rn.f64 	%fd119, %fd118, %fd117, 0d3EC71DEE62401315;
	fma.rn.f64 	%fd120, %fd119, %fd117, 0d3EFA01997C89EB71;
	fma.rn.f64 	%fd121, %fd120, %fd117, 0d3F2A01A014761F65;
	fma.rn.f64 	%fd122, %fd121, %fd117, 0d3F56C16C1852B7AF;
	fma.rn.f64 	%fd123, %fd122, %fd117, 0d3F81111111122322;
	fma.rn.f64 	%fd124, %fd123, %fd117, 0d3FA55555555502A1;
	fma.rn.f64 	%fd125, %fd124, %fd117, 0d3FC5555555555511;
	fma.rn.f64 	%fd126, %fd125, %fd117, 0d3FE000000000000B;
	fma.rn.f64 	%fd127, %fd126, %fd117, 0d3FF0000000000000;
	fma.rn.f64 	%fd128, %fd127, %fd117, 0d3FF0000000000000;
	{
	.reg .b32 %temp; 
	mov.b64 	{%r16, %temp}, %fd128;
	}
	{
	.reg .b32 %temp; 
	mov.b64 	{%temp, %r17}, %fd128;
	}
	shl.b32 	%r99, %r15, 20;
	add.s32 	%r100, %r99, %r17;
	mov.b64 	%fd154, {%r16, %r100};
	{
	.reg .b32 %temp; 
	mov.b64 	{%temp, %r101}, %fd7;
	}
	mov.b32 	%f11, %r101;
	abs.f32 	%f2, %f11;
	setp.lt.f32 	%p26, %f2, 0f4086232B;
	@%p26 bra 	$L__BB13_26;
	setp.lt.f64 	%p27, %fd7, 0d0000000000000000;
	add.f64 	%fd129, %fd7, 0d7FF0000000000000;
	selp.f64 	%fd154, 0d0000000000000000, %fd129, %p27;
	setp.geu.f32 	%p28, %f2, 0f40874800;
	@%p28 bra 	$L__BB13_26;
	shr.u32 	%r102, %r15, 31;
	add.s32 	%r103, %r15, %r102;
	shr.s32 	%r104, %r103, 1;
	shl.b32 	%r105, %r104, 20;
	add.s32 	%r106, %r17, %r105;
	mov.b64 	%fd130, {%r16, %r106};
	sub.s32 	%r107, %r15, %r104;
	shl.b32 	%r108, %r107, 20;
	add.s32 	%r109, %r108, 1072693248;
	mov.b32 	%r110, 0;
	mov.b64 	%fd131, {%r110, %r109};
	mul.f64 	%fd154, %fd131, %fd130;
$L__BB13_26:
	div.rn.f64 	%fd132, %fd154, %fd32;
	st.global.f64 	[%rd10+1024], %fd132;
	add.s32 	%r127, %r127, 2;
	add.s32 	%r126, %r126, 256;
	setp.eq.s32 	%p29, %r127, 0;
	@%p29 bra 	$L__BB13_27;
	bra.uni 	$L__BB13_20;
$L__BB13_27:
	and.b32  	%r130, %r1, -256;
$L__BB13_28:
	and.b32  	%r112, %r43, 1;
	setp.eq.b32 	%p30, %r112, 1;
	not.pred 	%p31, %p30;
	@%p31 bra 	$L__BB13_41;
	add.s32 	%r33, %r130, %r4;
	mul.wide.s32 	%rd37, %r33, 8;
	add.s64 	%rd38, %rd7, %rd37;
	ld.global.f64 	%fd22, [%rd38];
	fma.rn.f64 	%fd133, %fd22, 0d3FF71547652B82FE, 0d4338000000000000;
	{
	.reg .b32 %temp; 
	mov.b64 	{%r34, %temp}, %fd133;
	}
	mov.f64 	%fd134, 0dC338000000000000;
	add.rn.f64 	%fd135, %fd133, %fd134;
	fma.rn.f64 	%fd136, %fd135, 0dBFE62E42FEFA39EF, %fd22;
	fma.rn.f64 	%fd137, %fd135, 0dBC7ABC9E3B39803F, %fd136;
	fma.rn.f64 	%fd138, %fd137, 0d3E5ADE1569CE2BDF, 0d3E928AF3FCA213EA;
	fma.rn.f64 	%fd139, %fd138, %fd137, 0d3EC71DEE62401315;
	fma.rn.f64 	%fd140, %fd139, %fd137, 0d3EFA01997C89EB71;
	fma.rn.f64 	%fd141, %fd140, %fd137, 0d3F2A01A014761F65;
	fma.rn.f64 	%fd142, %fd141, %fd137, 0d3F56C16C1852B7AF;
	fma.rn.f64 	%fd143, %fd142, %fd137, 0d3F81111111122322;
	fma.rn.f64 	%fd144, %fd143, %fd137, 0d3FA55555555502A1;
	fma.rn.f64 	%fd145, %fd144, %fd137, 0d3FC5555555555511;
	fma.rn.f64 	%fd146, %fd145, %fd137, 0d3FE000000000000B;
	fma.rn.f64 	%fd147, %fd146, %fd137, 0d3FF0000000000000;
	fma.rn.f64 	%fd148, %fd147, %fd137, 0d3FF0000000000000;
	{
	.reg .b32 %temp; 
	mov.b64 	{%r35, %temp}, %fd148;
	}
	{
	.reg .b32 %temp; 
	mov.b64 	{%temp, %r36}, %fd148;
	}
	shl.b32 	%r113, %r34, 20;
	add.s32 	%r114, %r113, %r36;
	mov.b64 	%fd157, {%r35, %r114};
	{
	.reg .b32 %temp; 
	mov.b64 	{%temp, %r115}, %fd22;
	}
	mov.b32 	%f12, %r115;
	abs.f32 	%f5, %f12;
	setp.lt.f32 	%p32, %f5, 0f4086232B;
	@%p32 bra 	$L__BB13_32;
	setp.lt.f64 	%p33, %fd22, 0d0000000000000000;
	add.f64 	%fd149, %fd22, 0d7FF0000000000000;
	selp.f64 	%fd157, 0d0000000000000000, %fd149, %p33;
	setp.geu.f32 	%p34, %f5, 0f40874800;
	@%p34 bra 	$L__BB13_32;
	shr.u32 	%r116, %r34, 31;
	add.s32 	%r117, %r34, %r116;
	shr.s32 	%r118, %r117, 1;
	shl.b32 	%r119, %r118, 20;
	add.s32 	%r120, %r36, %r119;
	mov.b64 	%fd150, {%r35, %r120};
	sub.s32 	%r121, %r34, %r118;
	shl.b32 	%r122, %r121, 20;
	add.s32 	%r123, %r122, 1072693248;
	mov.b32 	%r124, 0;
	mov.b64 	%fd151, {%r124, %r123};
	mul.f64 	%fd157, %fd151, %fd150;
$L__BB13_32:
	div.rn.f64 	%fd152, %fd157, %fd32;
	add.s64 	%rd40, %rd8, %rd37;
	st.global.f64 	[%rd40], %fd152;
	bra.uni 	$L__BB13_41;
$L__BB13_33:
	add.s32 	%r129, %r129, 2;
	add.s32 	%r128, %r128, 256;
	setp.eq.s32 	%p14, %r129, 0;
	@%p14 bra 	$L__BB13_34;
	bra.uni 	$L__BB13_7;
$L__BB13_34:
	and.b32  	%r131, %r1, -256;
$L__BB13_35:
	and.b32  	%r72, %r43, 1;
	setp.eq.b32 	%p15, %r72, 1;
	not.pred 	%p16, %p15;
	@%p16 bra 	$L__BB13_41;
	add.s32 	%r39, %r131, %r4;
	setp.ge.s32 	%p17, %r39, %r2;
	@%p17 bra 	$L__BB13_41;
	mul.wide.s32 	%rd31, %r39, 8;
	add.s64 	%rd32, %rd7, %rd31;
	ld.global.f64 	%fd27, [%rd32];
	fma.rn.f64 	%fd73, %fd27, 0d3FF71547652B82FE, 0d4338000000000000;
	{
	.reg .b32 %temp; 
	mov.b64 	{%r40, %temp}, %fd73;
	}
	mov.f64 	%fd74, 0dC338000000000000;
	add.rn.f64 	%fd75, %fd73, %fd74;
	fma.rn.f64 	%fd76, %fd75, 0dBFE62E42FEFA39EF, %fd27;
	fma.rn.f64 	%fd77, %fd75, 0dBC7ABC9E3B39803F, %fd76;
	fma.rn.f64 	%fd78, %fd77, 0d3E5ADE1569CE2BDF, 0d3E928AF3FCA213EA;
	fma.rn.f64 	%fd79, %fd78, %fd77, 0d3EC71DEE62401315;
	fma.rn.f64 	%fd80, %fd79, %fd77, 0d3EFA01997C89EB71;
	fma.rn.f64 	%fd81, %fd80, %fd77, 0d3F2A01A014761F65;
	fma.rn.f64 	%fd82, %fd81, %fd77, 0d3F56C16C1852B7AF;
	fma.rn.f64 	%fd83, %fd82, %fd77, 0d3F81111111122322;
	fma.rn.f64 	%fd84, %fd83, %fd77, 0d3FA55555555502A1;
	fma.rn.f64 	%fd85, %fd84, %fd77, 0d3FC5555555555511;
	fma.rn.f64 	%fd86, %fd85, %fd77, 0d3FE000000000000B;
	fma.rn.f64 	%fd87, %fd86, %fd77, 0d3FF0000000000000;
	fma.rn.f64 	%fd88, %fd87, %fd77, 0d3FF0000000000000;
	{
	.reg .b32 %temp; 
	mov.b64 	{%r41, %temp}, %fd88;
	}
	{
	.reg .b32 %temp; 
	mov.b64 	{%temp, %r42}, %fd88;
	}
	shl.b32 	%r73, %r40, 20;
	add.s32 	%r74, %r73, %r42;
	mov.b64 	%fd158, {%r41, %r74};
	{
	.reg .b32 %temp; 
	mov.b64 	{%temp, %r75}, %fd27;
	}
	mov.b32 	%f9, %r75;
	abs.f32 	%f6, %f9;
	setp.lt.f32 	%p18, %f6, 0f4086232B;
	@%p18 bra 	$L__BB13_40;
	setp.lt.f64 	%p19, %fd27, 0d0000000000000000;
	add.f64 	%fd89, %fd27, 0d7FF0000000000000;
	selp.f64 	%fd158, 0d0000000000000000, %fd89, %p19;
	setp.geu.f32 	%p20, %f6, 0f40874800;
	@%p20 bra 	$L__BB13_40;
	shr.u32 	%r76, %r40, 31;
	add.s32 	%r77, %r40, %r76;
	shr.s32 	%r78, %r77, 1;
	shl.b32 	%r79, %r78, 20;
	add.s32 	%r80, %r42, %r79;
	mov.b64 	%fd90, {%r41, %r80};
	sub.s32 	%r81, %r40, %r78;
	shl.b32 	%r82, %r81, 20;
	add.s32 	%r83, %r82, 1072693248;
	mov.b32 	%r84, 0;
	mov.b64 	%fd91, {%r84, %r83};
	mul.f64 	%fd158, %fd91, %fd90;
$L__BB13_40:
	div.rn.f64 	%fd92, %fd158, %fd32;
	add.s64 	%rd34, %rd8, %rd31;
	st.global.f64 	[%rd34], %fd92;
$L__BB13_41:
	ret;

}
	// .globl	_ZN3cub18CUB_300001_SM_10006detail9transform16transform_kernelINS2_10policy_hubILb1EN4cuda3std3__45tupleIJN6thrust24THRUST_300001_SM_1000_NS6detail15normal_iteratorINSA_10device_ptrIdEEEEEEEE10policy1000Ei4ReLUSF_JPdEEEvT0_iT1_T2_DpNS2_10kernel_argIT3_EE
.visible .entry _ZN3cub18CUB_300001_SM_10006detail9transform16transform_kernelINS2_10policy_hubILb1EN4cuda3std3__45tupleIJN6thrust24THRUST_300001_SM_1000_NS6detail15normal_iteratorINSA_10device_ptrIdEEEEEEEE10policy1000Ei4ReLUSF_JPdEEEvT0_iT1_T2_DpNS2_10kernel_argIT3_EE(
	.param .u32 _ZN3cub18CUB_300001_SM_10006detail9transform16transform_kernelINS2_10policy_hubILb1EN4cuda3std3__45tupleIJN6thrust24THRUST_300001_SM_1000_NS6detail15normal_iteratorINSA_10device_ptrIdEEEEEEEE10policy1000Ei4ReLUSF_JPdEEEvT0_iT1_T2_DpNS2_10kernel_argIT3_EE_param_0,
	.param .u32 _ZN3cub18CUB_300001_SM_10006detail9transform16transform_kernelINS2_10policy_hubILb1EN4cuda3std3__45tupleIJN6thrust24THRUST_300001_SM_1000_NS6detail15normal_iteratorINSA_10device_ptrIdEEEEEEEE10policy1000Ei4ReLUSF_JPdEEEvT0_iT1_T2_DpNS2_10kernel_argIT3_EE_param_1,
	.param .align 1 .b8 _ZN3cub18CUB_300001_SM_10006detail9transform16transform_kernelINS2_10policy_hubILb1EN4cuda3std3__45tupleIJN6thrust24THRUST_300001_SM_1000_NS6detail15normal_iteratorINSA_10device_ptrIdEEEEEEEE10policy1000Ei4ReLUSF_JPdEEEvT0_iT1_T2_DpNS2_10kernel_argIT3_EE_param_2[1],
	.param .align 8 .b8 _ZN3cub18CUB_300001_SM_10006detail9transform16transform_kernelINS2_10policy_hubILb1EN4cuda3std3__45tupleIJN6thrust24THRUST_300001_SM_1000_NS6detail15normal_iteratorINSA_10device_ptrIdEEEEEEEE10policy1000Ei4ReLUSF_JPdEEEvT0_iT1_T2_DpNS2_10kernel_argIT3_EE_param_3[8],
	.param .align 8 .b8 _ZN3cub18CUB_300001_SM_10006detail9transform16transform_kernelINS2_10policy_hubILb1EN4cuda3std3__45tupleIJN6thrust24THRUST_300001_SM_1000_NS6detail15normal_iteratorINSA_10device_ptrIdEEEEEEEE10policy1000Ei4ReLUSF_JPdEEEvT0_iT1_T2_DpNS2_10kernel_argIT3_EE_param_4[16]
)
.maxntid 128
{
	.reg .pred 	%p<37>;
	.reg .b32 	%r<84>;
	.reg .b64 	%rd<66>;
	.reg .b64 	%fd<89>;

	ld.param.u32 	%r50, [_ZN3cub18CUB_300001_SM_10006detail9transform16transform_kernelINS2_10policy_hubILb1EN4cuda3std3__45tupleIJN6thrust24THRUST_300001_SM_1000_NS6detail15normal_iteratorINSA_10device_ptrIdEEEEEEEE10policy1000Ei4ReLUSF_JPdEEEvT0_iT1_T2_DpNS2_10kernel_argIT3_EE_param_0];
	ld.param.u64 	%rd15, [_ZN3cub18CUB_300001_SM_10006detail9transform16transform_kernelINS2_10policy_hubILb1EN4cuda3std3__45tupleIJN6thrust24THRUST_300001_SM_1000_NS6detail15normal_iteratorINSA_10device_ptrIdEEEEEEEE10policy1000Ei4ReLUSF_JPdEEEvT0_iT1_T2_DpNS2_10kernel_argIT3_EE_param_4];
	ld.param.u64 	%rd16, [_ZN3cub18CUB_300001_SM_10006detail9transform16transform_kernelINS2_10policy_hubILb1EN4cuda3std3__45tupleIJN6thrust24THRUST_300001_SM_1000_NS6detail15normal_iteratorINSA_10device_ptrIdEEEEEEEE10policy1000Ei4ReLUSF_JPdEEEvT0_iT1_T2_DpNS2_10kernel_argIT3_EE_param_3];
	ld.param.u32 	%r49, [_ZN3cub18CUB_300001_SM_10006detail9transform16transform_kernelINS2_10policy_hubILb1EN4cuda3std3__45tupleIJN6thrust24THRUST_300001_SM_1000_NS6detail15normal_iteratorINSA_10device_ptrIdEEEEEEEE10policy1000Ei4ReLUSF_JPdEEEvT0_iT1_T2_DpNS2_10kernel_argIT3_EE_param_1];
	cvta.to.global.u64 	%rd1, %rd16;
	cvta.to.global.u64 	%rd2, %rd15;
	shl.b32 	%r1, %r49, 7;
	mov.u32 	%r51, %ctaid.x;
	mul.lo.s32 	%r2, %r1, %r51;
	sub.s32 	%r3, %r50, %r2;
	min.s32 	%r4, %r1, %r3;
	shl.b32 	%r5, %r4, 3;
	mov.u32 	%r6, %tid.x;
	shl.b32 	%r72, %r6, 7;
	setp.ge.s32 	%p1, %r72, %r5;
	@%p1 bra 	$L__BB14_3;
	mul.wide.u32 	%rd17, %r6, 128;
	add.s64 	%rd18, %rd2, %rd17;
	mul.wide.s32 	%rd19, %r2, 8;
	add.s64 	%rd64, %rd18, %rd19;
$L__BB14_2:
	.pragma "nounroll";
	// begin inline asm
	prefetch.global.L2 [%rd64];
	// end inline asm
	add.s32 	%r72, %r72, 16384;
	add.s64 	%rd64, %rd64, 16384;
	setp.lt.s32 	%p2, %r72, %r5;
	@%p2 bra 	$L__BB14_2;
$L__BB14_3:
	mul.wide.s32 	%rd21, %r2, 8;
	add.s64 	%rd6, %rd2, %rd21;
	add.s64 	%rd7, %rd1, %rd21;
	setp.gt.s32 	%p3, %r1, %r3;
	@%p3 bra 	$L__BB14_17;
	setp.lt.s32 	%p4, %r49, 1;
	@%p4 bra 	$L__BB14_58;
	and.b32  	%r10, %r49, 15;
	setp.lt.u32 	%p5, %r49, 16;
	mov.b32 	%r79, 0;
	@%p5 bra 	$L__BB14_8;
	and.b32  	%r79, %r49, 2147483632;
	neg.s32 	%r74, %r79;
	add.s32 	%r73, %r6, 1152;
	mul.wide.u32 	%rd22, %r6, 8;
	or.b64  	%rd65, %rd22, 8192;
$L__BB14_7:
	.pragma "nounroll";
	mul.wide.s32 	%rd23, %r73, 8;
	add.s64 	%rd24, %rd23, 3072;
	add.s64 	%rd25, %rd6, %rd65;
	ld.global.f64 	%fd1, [%rd25+-8192];
	max.f64 	%fd2, %fd1, 0d0000000000000000;
	add.s64 	%rd26, %rd7, %rd65;
	st.global.f64 	[%rd26+-8192], %fd2;
	ld.global.f64 	%fd3, [%rd25+-7168];
	max.f64 	%fd4, %fd3, 0d0000000000000000;
	st.global.f64 	[%rd26+-7168], %fd4;
	ld.global.f64 	%fd5, [%rd25+-6144];
	max.f64 	%fd6, %fd5, 0d0000000000000000;
	st.global.f64 	[%rd26+-6144], %fd6;
	ld.global.f64 	%fd7, [%rd25+-5120];
	max.f64 	%fd8, %fd7, 0d0000000000000000;
	st.global.f64 	[%rd26+-5120], %fd8;
	ld.global.f64 	%fd9, [%rd25+-4096];
	max.f64 	%fd10, %fd9, 0d0000000000000000;
	st.global.f64 	[%rd26+-4096], %fd10;
	ld.global.f64 	%fd11, [%rd25+-3072];
	max.f64 	%fd12, %fd11, 0d0000000000000000;
	st.global.f64 	[%rd26+-3072], %fd12;
	ld.global.f64 	%fd13, [%rd25+-2048];
	max.f64 	%fd14, %fd13, 0d0000000000000000;
	st.global.f64 	[%rd26+-2048], %fd14;
	ld.global.f64 	%fd15, [%rd25+-1024];
	max.f64 	%fd16, %fd15, 0d0000000000000000;
	st.global.f64 	[%rd26+-1024], %fd16;
	ld.global.f64 	%fd17, [%rd25];
	max.f64 	%fd18, %fd17, 0d0000000000000000;
	st.global.f64 	[%rd26], %fd18;
	add.s64 	%rd27, %rd6, %rd24;
	ld.global.f64 	%fd19, [%rd27+-3072];
	max.f64 	%fd20, %fd19, 0d0000000000000000;
	add.s64 	%rd28, %rd7, %rd24;
	st.global.f64 	[%rd28+-3072], %fd20;
	ld.global.f64 	%fd21, [%rd27+-2048];
	max.f64 	%fd22, %fd21, 0d0000000000000000;
	st.global.f64 	[%rd28+-2048], %fd22;
	ld.global.f64 	%fd23, [%rd27+-1024];
	max.f64 	%fd24, %fd23, 0d0000000000000000;
	st.global.f64 	[%rd28+-1024], %fd24;
	ld.global.f64 	%fd25, [%rd27];
	max.f64 	%fd26, %fd25, 0d0000000000000000;
	st.global.f64 	[%rd28], %fd26;
	ld.global.f64 	%fd27, [%rd27+1024];
	max.f64 	%fd28, %fd27, 0d0000000000000000;
	st.global.f64 	[%rd28+1024], %fd28;
	ld.global.f64 	%fd29, [%rd27+2048];
	max.f64 	%fd30, %fd29, 0d0000000000000000;
	st.global.f64 	[%rd28+2048], %fd30;
	ld.global.f64 	%fd31, [%rd27+3072];
	max.f64 	%fd32, %fd31, 0d0000000000000000;
	st.global.f64 	[%rd28+3072], %fd32;
	add.s32 	%r74, %r74, 16;
	add.s32 	%r73, %r73, 2048;
	add.s64 	%rd65, %rd65, 16384;
	setp.eq.s32 	%p6, %r74, 0;
	@%p6 bra 	$L__BB14_8;
	bra.uni 	$L__BB14_7;
$L__BB14_8:
	setp.eq.s32 	%p7, %r10, 0;
	@%p7 bra 	$L__BB14_58;
	and.b32  	%r37, %r49, 7;
	setp.lt.u32 	%p8, %r10, 8;
	@%p8 bra 	$L__BB14_11;
	shl.b32 	%r53, %r79, 7;
	add.s32 	%r54, %r53, %r6;
	mul.wide.s32 	%rd29, %r54, 8;
	add.s64 	%rd30, %rd6, %rd29;
	ld.global.f64 	%fd33, [%rd30];
	max.f64 	%fd34, %fd33, 0d0000000000000000;
	add.s64 	%rd31, %rd7, %rd29;
	st.global.f64 	[%rd31], %fd34;
	ld.global.f64 	%fd35, [%rd30+1024];
	max.f64 	%fd36, %fd35, 0d0000000000000000;
	st.global.f64 	[%rd31+1024], %fd36;
	ld.global.f64 	%fd37, [%rd30+2048];
	max.f64 	%fd38, %fd37, 0d0000000000000000;
	st.global.f64 	[%rd31+2048], %fd38;
	ld.global.f64 	%fd39, [%rd30+3072];
	max.f64 	%fd40, %fd39, 0d0000000000000000;
	st.global.f64 	[%rd31+3072], %fd40;
	ld.global.f64 	%fd41, [%rd30+4096];
	max.f64 	%fd42, %fd41, 0d0000000000000000;
	st.global.f64 	[%rd31+4096], %fd42;
	ld.global.f64 	%fd43, [%rd30+5120];
	max.f64 	%fd44, %fd43, 0d0000000000000000;
	st.global.f64 	[%rd31+5120], %fd44;
	ld.global.f64 	%fd45, [%rd30+6144];
	max.f64 	%fd46, %fd45, 0d0000000000000000;
	st.global.f64 	[%rd31+6144], %fd46;
	ld.global.f64 	%fd47, [%rd30+7168];
	max.f64 	%fd48, %fd47, 0d0000000000000000;
	st.global.f64 	[%rd31+7168], %fd48;
	add.s32 	%r79, %r79, 8;
$L__BB14_11:
	setp.eq.s32 	%p9, %r37, 0;
	@%p9 bra 	$L__BB14_58;
	and.b32  	%r40, %r49, 3;
	setp.lt.u32 	%p10, %r37, 4;
	@%p10 bra 	$L__BB14_14;
	shl.b32 	%r55, %r79, 7;
	add.s32 	%r56, %r55, %r6;
	mul.wide.s32 	%rd32, %r56, 8;
	add.s64 	%rd33, %rd6, %rd32;
	ld.global.f64 	%fd49, [%rd33];
	max.f64 	%fd50, %fd49, 0d0000000000000000;
	add.s64 	%rd34, %rd7, %rd32;
	st.global.f64 	[%rd34], %fd50;
	ld.global.f64 	%fd51, [%rd33+1024];
	max.f64 	%fd52, %fd51, 0d0000000000000000;
	st.global.f64 	[%rd34+1024], %fd52;
	ld.global.f64 	%fd53, [%rd33+2048];
	max.f64 	%fd54, %fd53, 0d0000000000000000;
	st.global.f64 	[%rd34+2048], %fd54;
	ld.global.f64 	%fd55, [%rd33+3072];
	max.f64 	%fd56, %fd55, 0d0000000000000000;
	st.global.f64 	[%rd34+3072], %fd56;
	add.s32 	%r79, %r79, 4;
$L__BB14_14:
	setp.eq.s32 	%p11, %r40, 0;
	@%p11 bra 	$L__BB14_58;
	shl.b32 	%r57, %r79, 7;
	add.s32 	%r83, %r6, %r57;
	neg.s32 	%r82, %r40;
$L__BB14_16:
	.pragma "nounroll";
	mul.wide.s32 	%rd36, %r83, 8;
	add.s64 	%rd37, %rd7, %rd36;
	add.s64 	%rd38, %rd6, %rd36;
	ld.global.f64 	%fd57, [%rd38];
	max.f64 	%fd58, %fd57, 0d0000000000000000;
	st.global.f64 	[%rd37], %fd58;
	add.s32 	%r83, %r83, 128;
	add.s32 	%r82, %r82, 1;
	setp.ne.s32 	%p12, %r82, 0;
	@%p12 bra 	$L__BB14_16;
	bra.uni 	$L__BB14_58;
$L__BB14_17:
	setp.lt.s32 	%p13, %r49, 1;
	@%p13 bra 	$L__BB14_58;
	and.b32  	%r14, %r49, 7;
	setp.lt.u32 	%p14, %r49, 8;
	mov.b32 	%r76, 0;
	@%p14 bra 	$L__BB14_37;
	and.b32  	%r76, %r49, 2147483640;
	mov.b32 	%r75, 0;
$L__BB14_20:
	.pragma "nounroll";
	shl.b32 	%r60, %r75, 7;
	add.s32 	%r21, %r60, %r6;
	setp.ge.s32 	%p15, %r21, %r4;
	@%p15 bra 	$L__BB14_22;
	mul.wide.u32 	%rd39, %r21, 8;
	add.s64 	%rd40, %rd6, %rd39;
	ld.global.f64 	%fd59, [%rd40];
	max.f64 	%fd60, %fd59, 0d0000000000000000;
	add.s64 	%rd41, %rd7, %rd39;
	st.global.f64 	[%rd41], %fd60;
$L__BB14_22:
	add.s32 	%r61, %r21, 128;
	setp.ge.s32 	%p16, %r61, %r4;
	mul.wide.s32 	%rd42, %r61, 8;
	add.s64 	%rd11, %rd6, %rd42;
	add.s64 	%rd12, %rd7, %rd42;
	@%p16 bra 	$L__BB14_24;
	ld.global.f64 	%fd61, [%rd11];
	max.f64 	%fd62, %fd61, 0d0000000000000000;
	st.global.f64 	[%rd12], %fd62;
$L__BB14_24:
	add.s32 	%r62, %r21, 256;
	setp.ge.s32 	%p17, %r62, %r4;
	@%p17 bra 	$L__BB14_26;
	ld.global.f64 	%fd63, [%rd11+1024];
	max.f64 	%fd64, %fd63, 0d0000000000000000;
	st.global.f64 	[%rd12+1024], %fd64;
$L__BB14_26:
	add.s32 	%r63, %r21, 384;
	setp.ge.s32 	%p18, %r63, %r4;
	@%p18 bra 	$L__BB14_28;
	ld.global.f64 	%fd65, [%rd11+2048];
	max.f64 	%fd66, %fd65, 0d0000000000000000;
	st.global.f64 	[%rd12+2048], %fd66;
$L__BB14_28:
	add.s32 	%r64, %r21, 512;
	setp.ge.s32 	%p19, %r64, %r4;
	@%p19 bra 	$L__BB14_30;
	ld.global.f64 	%fd67, [%rd11+3072];
	max.f64 	%fd68, %fd67, 0d0000000000000000;
	st.global.f64 	[%rd12+3072], %fd68;
$L__BB14_30:
	add.s32 	%r65, %r21, 640;
	setp.ge.s32 	%p20, %r65, %r4;
	@%p20 bra 	$L__BB14_32;
	ld.global.f64 	%fd69, [%rd11+4096];
	max.f64 	%fd70, %fd69, 0d0000000000000000;
	st.global.f64 	[%rd12+4096], %fd70;
$L__BB14_32:
	add.s32 	%r66, %r21, 768;
	setp.ge.s32 	%p21, %r66, %r4;
	@%p21 bra 	$L__BB14_34;
	ld.global.f64 	%fd71, [%rd11+5120];
	max.f64 	%fd72, %fd71, 0d0000000000000000;
	st.global.f64 	[%rd12+5120], %fd72;
$L__BB14_34:
	add.s32 	%r67, %r21, 896;
	setp.ge.s32 	%p22, %r67, %r4;
	@%p22 bra 	$L__BB14_36;
	ld.global.f64 	%fd73, [%rd11+6144];
	max.f64 	%fd74, %fd73, 0d0000000000000000;
	st.global.f64 	[%rd12+6144], %fd74;
$L__BB14_36:
	add.s32 	%r75, %r75, 8;
	setp.ne.s32 	%p23, %r75, %r76;
	@%p23 bra 	$L__BB14_20;
$L__BB14_37:
	setp.eq.s32 	%p24, %r14, 0;
	@%p24 bra 	$L__BB14_58;
	and.b32  	%r24, %r49, 3;
	setp.lt.u32 	%p25, %r14, 4;
	@%p25 bra 	$L__BB14_48;
	shl.b32 	%r68, %r76, 7;
	add.s32 	%r25, %r68, %r6;
	setp.ge.s32 	%p26, %r25, %r4;
	@%p26 bra 	$L__BB14_41;
	mul.wide.s32 	%rd43, %r25, 8;
	add.s64 	%rd44, %rd6, %rd43;
	ld.global.f64 	%fd75, [%rd44];
	max.f64 	%fd76, %fd75, 0d0000000000000000;
	add.s64 	%rd45, %rd7, %rd43;
	st.global.f64 	[%rd45], %fd76;
$L__BB14_41:
	add.s32 	%r26, %r25, 128;
	setp.ge.s32 	%p27, %r26, %r4;
	@%p27 bra 	$L__BB14_43;
	mul.wide.s32 	%rd46, %r26, 8;
	add.s64 	%rd47, %rd6, %rd46;
	ld.global.f64 	%fd77, [%rd47];
	max.f64 	%fd78, %fd77, 0d0000000000000000;
	add.s64 	%rd48, %rd7, %rd46;
	st.global.f64 	[%rd48], %fd78;
$L__BB14_43:
	add.s32 	%r27, %r25, 256;
	setp.ge.s32 	%p28, %r27, %r4;
	@%p28 bra 	$L__BB14_45;
	mul.wide.s32 	%rd49, %r27, 8;
	add.s64 	%rd50, %rd6, %rd49;
	ld.global.f64 	%fd79, [%rd50];
	max.f64 	%fd80, %fd79, 0d0000000000000000;
	add.s64 	%rd51, %rd7, %rd49;
	st.global.f64 	[%rd51], %fd80;
$L__BB14_45:
	add.s32 	%r28, %r25, 384;
	setp.ge.s32 	%p29, %r28, %r4;
	@%p29 bra 	$L__BB14_47;
	mul.wide.s32 	%rd52, %r28, 8;
	add.s64 	%rd53, %rd6, %rd52;
	ld.global.f64 	%fd81, [%rd53];
	max.f64 	%fd82, %fd81, 0d0000000000000000;
	add.s64 	%rd54, %rd7, %rd52;
	st.global.f64 	[%rd54], %fd82;
$L__BB14_47:
	add.s32 	%r76, %r76, 4;
$L__BB14_48:
	setp.eq.s32 	%p30, %r24, 0;
	@%p30 bra 	$L__BB14_58;
	setp.eq.s32 	%p31, %r24, 1;
	@%p31 bra 	$L__BB14_55;
	shl.b32 	%r69, %r76, 7;
	add.s32 	%r31, %r69, %r6;
	setp.ge.s32 	%p32, %r31, %r4;
	@%p32 bra 	$L__BB14_52;
	mul.wide.s32 	%rd55, %r31, 8;
	add.s64 	%rd56, %rd6, %rd55;
	ld.global.f64 	%fd83, [%rd56];
	max.f64 	%fd84, %fd83, 0d0000000000000000;
	add.s64 	%rd57, %rd7, %rd55;
	st.global.f64 	[%rd57], %fd84;
$L__BB14_52:
	add.s32 	%r32, %r31, 128;
	setp.ge.s32 	%p33, %r32, %r4;
	@%p33 bra 	$L__BB14_54;
	mul.wide.s32 	%rd58, %r32, 8;
	add.s64 	%rd59, %rd6, %rd58;
	ld.global.f64 	%fd85, [%rd59];
	max.f64 	%fd86, %fd85, 0d0000000000000000;
	add.s64 	%rd60, %rd7, %rd58;
	st.global.f64 	[%rd60], %fd86;
$L__BB14_54:
	add.s32 	%r76, %r76, 2;
$L__BB14_55:
	and.b32  	%r70, %r49, 1;
	setp.eq.b32 	%p34, %r70, 1;
	not.pred 	%p35, %p34;
	@%p35 bra 	$L__BB14_58;
	shl.b32 	%r71, %r76, 7;
	add.s32 	%r35, %r71, %r6;
	setp.ge.s32 	%p36, %r35, %r4;
	@%p36 bra 	$L__BB14_58;
	mul.wide.s32 	%rd61, %r35, 8;
	add.s64 	%rd62, %rd6, %rd61;
	ld.global.f64 	%fd87, [%rd62];
	max.f64 	%fd88, %fd87, 0d0000000000000000;
	add.s64 	%rd63, %rd7, %rd61;
	st.global.f64 	[%rd63], %fd88;
$L__BB14_58:
	ret;

}
	// .globl	_ZN3cub18CUB_300001_SM_10006detail9transform16transform_kernelINS2_10policy_hubILb1EN4cuda3std3__45tupleIJN6thrust24THRUST_300001_SM_1000_NS6detail15normal_iteratorINSA_10device_ptrIdEEEEEEEE10policy1000El4ReLUSF_JPdEEEvT0_iT1_T2_DpNS2_10kernel_argIT3_EE
.visible .entry _ZN3cub18CUB_300001_SM_10006detail9transform16transform_kernelINS2_10policy_hubILb1EN4cuda3std3__45tupleIJN6thrust24THRUST_300001_SM_1000_NS6detail15normal_iteratorINSA_10device_ptrIdEEEEEEEE10policy1000El4ReLUSF_JPdEEEvT0_iT1_T2_DpNS2_10kernel_argIT3_EE(
	.param .u64 _ZN3cub18CUB_300001_SM_10006detail9transform16transform_kernelINS2_10policy_hubILb1EN4cuda3std3__45tupleIJN6thrust24THRUST_300001_SM_1000_NS6detail15normal_iteratorINSA_10device_ptrIdEEEEEEEE10policy1000El4ReLUSF_JPdEEEvT0_iT1_T2_DpNS2_10kernel_argIT3_EE_param_0,
	.param .u32 _ZN3cub18CUB_300001_SM_10006detail9transform16transform_kernelINS2_10policy_hubILb1EN4cuda3std3__45tupleIJN6thrust24THRUST_300001_SM_1000_NS6detail15normal_iteratorINSA_10device_ptrIdEEEEEEEE10policy1000El4ReLUSF_JPdEEEvT0_iT1_T2_DpNS2_10kernel_argIT3_EE_param_1,
	.param .align 1 .b8 _ZN3cub18CUB_300001_SM_10006detail9transform16transform_kernelINS2_10policy_hubILb1EN4cuda3std3__45tupleIJN6thrust24THRUST_300001_SM_1000_NS6detail15normal_iteratorINSA_10device_ptrIdEEEEEEEE10policy1000El4ReLUSF_JPdEEEvT0_iT1_T2_DpNS2_10kernel_argIT3_EE_param_2[1],
	.param .align 8 .b8 _ZN3cub18CUB_300001_SM_10006detail9transform16transform_kernelINS2_10policy_hubILb1EN4cuda3std3__45tupleIJN6thrust24THRUST_300001_SM_1000_NS6detail15normal_iteratorINSA_10device_ptrIdEEEEEEEE10policy1000El4ReLUSF_JPdEEEvT0_iT1_T2_DpNS2_10kernel_argIT3_EE_param_3[8],
	.param .align 8 .b8 _ZN3cub18CUB_300001_SM_10006detail9transform16transform_kernelINS2_10policy_hubILb1EN4cuda3std3__45tupleIJN6thrust24THRUST_300001_SM_1000_NS6detail15normal_iteratorINSA_10device_ptrIdEEEEEEEE10policy1000El4ReLUSF_JPdEEEvT0_iT1_T2_DpNS2_10kernel_argIT3_EE_param_4[16]
)
.maxntid 128
{
	.reg .pred 	%p<37>;
	.reg .b32 	%r<81>;
	.reg .b64 	%rd<72>;
	.reg .b64 	%fd<89>;

	ld.param.u64 	%rd16, [_ZN3cub18CUB_300001_SM_10006detail9transform16transform_kernelINS2_10policy_hubILb1EN4cuda3std3__45tupleIJN6thrust24THRUST_300001_SM_1000_NS6detail15normal_iteratorINSA_10device_ptrIdEEEEEEEE10policy1000El4ReLUSF_JPdEEEvT0_iT1_T2_DpNS2_10kernel_argIT3_EE_param_0];
	ld.param.u64 	%rd17, [_ZN3cub18CUB_300001_SM_10006detail9transform16transform_kernelINS2_10policy_hubILb1EN4cuda3std3__45tupleIJN6thrust24THRUST_300001_SM_1000_NS6detail15normal_iteratorINSA_10device_ptrIdEEEEEEEE10policy1000El4ReLUSF_JPdEEEvT0_iT1_T2_DpNS2_10kernel_argIT3_EE_param_4];
	ld.param.u64 	%rd18, [_ZN3cub18CUB_300001_SM_10006detail9transform16transform_kernelINS2_10policy_hubILb1EN4cuda3std3__45tupleIJN6thrust24THRUST_300001_SM_1000_NS6detail15normal_iteratorINSA_10device_ptrIdEEEEEEEE10policy1000El4ReLUSF_JPdEEEvT0_iT1_T2_DpNS2_10kernel_argIT3_EE_param_3];
	ld.param.u32 	%r47, [_ZN3cub18CUB_300001_SM_10006detail9transform16transform_kernelINS2_10policy_hubILb1EN4cuda3std3__45tupleIJN6thrust24THRUST_300001_SM_1000_NS6detail15normal_iteratorINSA_10device_ptrIdEEEEEEEE10policy1000El4ReLUSF_JPdEEEvT0_iT1_T2_DpNS2_10kernel_argIT3_EE_param_1];
	cvta.to.global.u64 	%rd1, %rd18;
	cvta.to.global.u64 	%rd2, %rd17;
	shl.b32 	%r1, %r47, 7;
	mov.u32 	%r48, %ctaid.x;
	cvt.u64.u32 	%rd19, %r48;
	cvt.s64.s32 	%rd20, %r1;
	mul.lo.s64 	%rd3, %rd20, %rd19;
	sub.s64 	%rd21, %rd16, %rd3;
	min.s64 	%rd22, %rd21, %rd20;
	cvt.u32.u64 	%r2, %rd22;
	shl.b32 	%r3, %r2, 3;
	mov.u32 	%r4, %tid.x;
	shl.b32 	%r69, %r4, 7;
	setp.ge.s32 	%p1, %r69, %r3;
	@%p1 bra 	$L__BB15_3;
	shl.b64 	%rd23, %rd3, 3;
	add.s64 	%rd24, %rd2, %rd23;
	mul.wide.u32 	%rd25, %r4, 128;
	add.s64 	%rd70, %rd24, %rd25;
$L__BB15_2:
	.pragma "nounroll";
	// begin inline asm
	prefetch.global.L2 [%rd70];
	// end inline asm
	add.s32 	%r69, %r69, 16384;
	add.s64 	%rd70, %rd70, 16384;
	setp.lt.s32 	%p2, %r69, %r3;
	@%p2 bra 	$L__BB15_2;
$L__BB15_3:
	shl.b64 	%rd27, %rd3, 3;
	add.s64 	%rd7, %rd2, %rd27;
	add.s64 	%rd8, %rd1, %rd27;
	setp.eq.s32 	%p3, %r1, %r2;
	@%p3 bra 	$L__BB15_45;
	setp.lt.s32 	%p4, %r47, 1;
	@%p4 bra 	$L__BB15_58;
	and.b32  	%r8, %r47, 7;
	setp.lt.u32 	%p5, %r47, 8;
	mov.b32 	%r78, 0;
	@%p5 bra 	$L__BB15_24;
	and.b32  	%r78, %r47, 2147483640;
	mov.b32 	%r72, 0;
$L__BB15_7:
	.pragma "nounroll";
	shl.b32 	%r51, %r72, 7;
	add.s32 	%r19, %r51, %r4;
	setp.ge.s32 	%p6, %r19, %r2;
	@%p6 bra 	$L__BB15_9;
	mul.wide.u32 	%rd28, %r19, 8;
	add.s64 	%rd29, %rd7, %rd28;
	ld.global.f64 	%fd1, [%rd29];
	max.f64 	%fd2, %fd1, 0d0000000000000000;
	add.s64 	%rd30, %rd8, %rd28;
	st.global.f64 	[%rd30], %fd2;
$L__BB15_9:
	add.s32 	%r52, %r19, 128;
	setp.ge.s32 	%p7, %r52, %r2;
	mul.wide.s32 	%rd31, %r52, 8;
	add.s64 	%rd12, %rd7, %rd31;
	add.s64 	%rd13, %rd8, %rd31;
	@%p7 bra 	$L__BB15_11;
	ld.global.f64 	%fd3, [%rd12];
	max.f64 	%fd4, %fd3, 0d0000000000000000;
	st.global.f64 	[%rd13], %fd4;
$L__BB15_11:
	add.s32 	%r53, %r19, 256;
	setp.ge.s32 	%p8, %r53, %r2;
	@%p8 bra 	$L__BB15_13;
	ld.global.f64 	%fd5, [%rd12+1024];
	max.f64 	%fd6, %fd5, 0d0000000000000000;
	st.global.f64 	[%rd13+1024], %fd6;
$L__BB15_13:
	add.s32 	%r54, %r19, 384;
	setp.ge.s32 	%p9, %r54, %r2;
	@%p9 bra 	$L__BB15_15;
	ld.global.f64 	%fd7, [%rd12+2048];
	max.f64 	%fd8, %fd7, 0d0000000000000000;
	st.global.f64 	[%rd13+2048], %fd8;
$L__BB15_15:
	add.s32 	%r55, %r19, 512;
	setp.ge.s32 	%p10, %r55, %r2;
	@%p10 bra 	$L__BB15_17;
	ld.global.f64 	%fd9, [%rd12+3072];
	max.f64 	%fd10, %fd9, 0d0000000000000000;
	st.global.f64 	[%rd13+3072], %fd10;
$L__BB15_17:
	add.s32 	%r56, %r19, 640;
	setp.ge.s32 	%p11, %r56, %r2;
	@%p11 bra 	$L__BB15_19;
	ld.global.f64 	%fd11, [%rd12+4096];
	max.f64 	%fd12, %fd11, 0d0000000000000000;
	st.global.f64 	[%rd13+4096], %fd12;
$L__BB15_19:
	add.s32 	%r57, %r19, 768;
	setp.ge.s32 	%p12, %r57, %r2;
	@%p12 bra 	$L__BB15_21;
	ld.global.f64 	%fd13, [%rd12+5120];
	max.f64 	%fd14, %fd13, 0d0000000000000000;
	st.global.f64 	[%rd13+5120], %fd14;
$L__BB15_21:
	add.s32 	%r58, %r19, 896;
	setp.ge.s32 	%p13, %r58, %r2;
	@%p13 bra 	$L__BB15_23;
	ld.global.f64 	%fd15, [%rd12+6144];
	max.f64 	%fd16, %fd15, 0d0000000000000000;
	st.global.f64 	[%rd13+6144], %fd16;
$L__BB15_23:
	add.s32 	%r72, %r72, 8;
	setp.eq.s32 	%p14, %r72, %r78;
	@%p14 bra 	$L__BB15_24;
	bra.uni 	$L__BB15_7;
$L__BB15_24:
	setp.eq.s32 	%p15, %r8, 0;
	@%p15 bra 	$L__BB15_58;
	and.b32  	%r35, %r47, 3;
	setp.lt.u32 	%p16, %r8, 4;
	@%p16 bra 	$L__BB15_35;
	shl.b32 	%r59, %r78, 7;
	add.s32 	%r36, %r59, %r4;
	setp.ge.s32 	%p17, %r36, %r2;
	@%p17 bra 	$L__BB15_28;
	mul.wide.s32 	%rd32, %r36, 8;
	add.s64 	%rd33, %rd7, %rd32;
	ld.global.f64 	%fd17, [%rd33];
	max.f64 	%fd18, %fd17, 0d0000000000000000;
	add.s64 	%rd34, %rd8, %rd32;
	st.global.f64 	[%rd34], %fd18;
$L__BB15_28:
	add.s32 	%r37, %r36, 128;
	setp.ge.s32 	%p18, %r37, %r2;
	@%p18 bra 	$L__BB15_30;
	mul.wide.s32 	%rd35, %r37, 8;
	add.s64 	%rd36, %rd7, %rd35;
	ld.global.f64 	%fd19, [%rd36];
	max.f64 	%fd20, %fd19, 0d0000000000000000;
	add.s64 	%rd37, %rd8, %rd35;
	st.global.f64 	[%rd37], %fd20;
$L__BB15_30:
	add.s32 	%r38, %r36, 256;
	setp.ge.s32 	%p19, %r38, %r2;
	@%p19 bra 	$L__BB15_32;
	mul.wide.s32 	%rd38, %r38, 8;
	add.s64 	%rd39, %rd7, %rd38;
	ld.global.f64 	%fd21, [%rd39];
	max.f64 	%fd22, %fd21, 0d0000000000000000;
	add.s64 	%rd40, %rd8, %rd38;
	st.global.f64 	[%rd40], %fd22;
$L__BB15_32:
	add.s32 	%r39, %r36, 384;
	setp.ge.s32 	%p20, %r39, %r2;
	@%p20 bra 	$L__BB15_34;
	mul.wide.s32 	%rd41, %r39, 8;
	add.s64 	%rd42, %rd7, %rd41;
	ld.global.f64 	%fd23, [%rd42];
	max.f64 	%fd24, %fd23, 0d0000000000000000;
	add.s64 	%rd43, %rd8, %rd41;
	st.global.f64 	[%rd43], %fd24;
$L__BB15_34:
	add.s32 	%r78, %r78, 4;
$L__BB15_35:
	setp.eq.s32 	%p21, %r35, 0;
	@%p21 bra 	$L__BB15_58;
	setp.eq.s32 	%p22, %r35, 1;
	@%p22 bra 	$L__BB15_42;
	shl.b32 	%r60, %r78, 7;
	add.s32 	%r42, %r60, %r4;
	setp.ge.s32 	%p23, %r42, %r2;
	@%p23 bra 	$L__BB15_39;
	mul.wide.s32 	%rd44, %r42, 8;
	add.s64 	%rd45, %rd7, %rd44;
	ld.global.f64 	%fd25, [%rd45];
	max.f64 	%fd26, %fd25, 0d0000000000000000;
	add.s64 	%rd46, %rd8, %rd44;
	st.global.f64 	[%rd46], %fd26;
$L__BB15_39:
	add.s32 	%r43, %r42, 128;
	setp.ge.s32 	%p24, %r43, %r2;
	@%p24 bra 	$L__BB15_41;
	mul.wide.s32 	%rd47, %r43, 8;
	add.s64 	%rd48, %rd7, %rd47;
	ld.global.f64 	%fd27, [%rd48];
	max.f64 	%fd28, %fd27, 0d0000000000000000;
	add.s64 	%rd49, %rd8, %rd47;
	st.global.f64 	[%rd49], %fd28;
$L__BB15_41:
	add.s32 	%r78, %r78, 2;
$L__BB15_42:
	and.b32  	%r61, %r47, 1;
	setp.eq.b32 	%p25, %r61, 1;
	not.pred 	%p26, %p25;
	@%p26 bra 	$L__BB15_58;
	shl.b32 	%r62, %r78, 7;
	add.s32 	%r46, %r62, %r4;
	setp.ge.s32 	%p27, %r46, %r2;
	@%p27 bra 	$L__BB15_58;
	mul.wide.s32 	%rd50, %r46, 8;
	add.s64 	%rd51, %rd7, %rd50;
	ld.global.f64 	%fd29, [%rd51];
	max.f64 	%fd30, %fd29, 0d0000000000000000;
	add.s64 	%rd52, %rd8, %rd50;
	st.global.f64 	[%rd52], %fd30;
	bra.uni 	$L__BB15_58;
$L__BB15_45:
	setp.lt.s32 	%p28, %r47, 1;
	@%p28 bra 	$L__BB15_58;
	and.b32  	%r10, %r47, 15;
	setp.lt.u32 	%p29, %r47, 16;
	mov.b32 	%r74, 0;
	@%p29 bra 	$L__BB15_49;
	and.b32  	%r74, %r47, 2147483632;
	neg.s32 	%r71, %r74;
	add.s32 	%r70, %r4, 1152;
	mul.wide.u32 	%rd53, %r4, 8;
	or.b64  	%rd71, %rd53, 8192;
$L__BB15_48:
	.pragma "nounroll";
	mul.wide.s32 	%rd54, %r70, 8;
	add.s64 	%rd55, %rd54, 3072;
	add.s64 	%rd56, %rd7, %rd71;
	ld.global.f64 	%fd31, [%rd56+-8192];
	max.f64 	%fd32, %fd31, 0d0000000000000000;
	add.s64 	%rd57, %rd8, %rd71;
	st.global.f64 	[%rd57+-8192], %fd32;
	ld.global.f64 	%fd33, [%rd56+-7168];
	max.f64 	%fd34, %fd33, 0d0000000000000000;
	st.global.f64 	[%rd57+-7168], %fd34;
	ld.global.f64 	%fd35, [%rd56+-6144];
	max.f64 	%fd36, %fd35, 0d0000000000000000;
	st.global.f64 	[%rd57+-6144], %fd36;
	ld.global.f64 	%fd37, [%rd56+-5120];
	max.f64 	%fd38, %fd37, 0d0000000000000000;
	st.global.f64 	[%rd57+-5120], %fd38;
	ld.global.f64 	%fd39, [%rd56+-4096];
	max.f64 	%fd40, %fd39, 0d0000000000000000;
	st.global.f64 	[%rd57+-4096], %fd40;
	ld.global.f64 	%fd41, [%rd56+-3072];
	max.f64 	%fd42, %fd41, 0d0000000000000000;
	st.global.f64 	[%rd57+-3072], %fd42;
	ld.global.f64 	%fd43, [%rd56+-2048];
	max.f64 	%fd44, %fd43, 0d0000000000000000;
	st.global.f64 	[%rd57+-2048], %fd44;
	ld.global.f64 	%fd45, [%rd56+-1024];
	max.f64 	%fd46, %fd45, 0d0000000000000000;
	st.global.f64 	[%rd57+-1024], %fd46;
	ld.global.f64 	%fd47, [%rd56];
	max.f64 	%fd48, %fd47, 0d0000000000000000;
	st.global.f64 	[%rd57], %fd48;
	add.s64 	%rd58, %rd7, %rd55;
	ld.global.f64 	%fd49, [%rd58+-3072];
	max.f64 	%fd50, %fd49, 0d0000000000000000;
	add.s64 	%rd59, %rd8, %rd55;
	st.global.f64 	[%rd59+-3072], %fd50;
	ld.global.f64 	%fd51, [%rd58+-2048];
	max.f64 	%fd52, %fd51, 0d0000000000000000;
	st.global.f64 	[%rd59+-2048], %fd52;
	ld.global.f64 	%fd53, [%rd58+-1024];
	max.f64 	%fd54, %fd53, 0d0000000000000000;
	st.global.f64 	[%rd59+-1024], %fd54;
	ld.global.f64 	%fd55, [%rd58];
	max.f64 	%fd56, %fd55, 0d0000000000000000;
	st.global.f64 	[%rd59], %fd56;
	ld.global.f64 	%fd57, [%rd58+1024];
	max.f64 	%fd58, %fd57, 0d0000000000000000;
	st.global.f64 	[%rd59+1024], %fd58;
	ld.global.f64 	%fd59, [%rd58+2048];
	max.f64 	%fd60, %fd59, 0d0000000000000000;
	st.global.f64 	[%rd59+2048], %fd60;
	ld.global.f64 	%fd61, [%rd58+3072];
	max.f64 	%fd62, %fd61, 0d0000000000000000;
	st.global.f64 	[%rd59+3072], %fd62;
	add.s32 	%r71, %r71, 16;
	add.s32 	%r70, %r70, 2048;
	add.s64 	%rd71, %rd71, 16384;
	setp.eq.s32 	%p30, %r71, 0;
	@%p30 bra 	$L__BB15_49;
	bra.uni 	$L__BB15_48;
$L__BB15_49:
	setp.eq.s32 	%p31, %r10, 0;
	@%p31 bra 	$L__BB15_58;
	and.b32  	%r22, %r47, 7;
	setp.lt.u32 	%p32, %r10, 8;
	@%p32 bra 	$L__BB15_52;
	shl.b32 	%r64, %r74, 7;
	add.s32 	%r65, %r64, %r4;
	mul.wide.s32 	%rd60, %r65, 8;
	add.s64 	%rd61, %rd7, %rd60;
	ld.global.f64 	%fd63, [%rd61];
	max.f64 	%fd64, %fd63, 0d0000000000000000;
	add.s64 	%rd62, %rd8, %rd60;
	st.global.f64 	[%rd62], %fd64;
	ld.global.f64 	%fd65, [%rd61+1024];
	max.f64 	%fd66, %fd65, 0d0000000000000000;
	st.global.f64 	[%rd62+1024], %fd66;
	ld.global.f64 	%fd67, [%rd61+2048];
	max.f64 	%fd68, %fd67, 0d0000000000000000;
	st.global.f64 	[%rd62+2048], %fd68;
	ld.global.f64 	%fd69, [%rd61+3072];
	max.f64 	%fd70, %fd69, 0d0000000000000000;
	st.global.f64 	[%rd62+3072], %fd70;
	ld.global.f64 	%fd71, [%rd61+4096];
	max.f64 	%fd72, %fd71, 0d0000000000000000;
	st.global.f64 	[%rd62+4096], %fd72;
	ld.global.f64 	%fd73, [%rd61+5120];
	max.f64 	%fd74, %fd73, 0d0000000000000000;
	st.global.f64 	[%rd62+5120], %fd74;
	ld.global.f64 	%fd75, [%rd61+6144];
	max.f64 	%fd76, %fd75, 0d0000000000000000;
	st.global.f64 	[%rd62+6144], %fd76;
	ld.global.f64 	%fd77, [%rd61+7168];
	max.f64 	%fd78, %fd77, 0d0000000000000000;
	st.global.f64 	[%rd62+7168], %fd78;
	add.s32 	%r74, %r74, 8;
$L__BB15_52:
	setp.eq.s32 	%p33, %r22, 0;
	@%p33 bra 	$L__BB15_58;
	and.b32  	%r25, %r47, 3;
	setp.lt.u32 	%p34, %r22, 4;
	@%p34 bra 	$L__BB15_55;
	shl.b32 	%r66, %r74, 7;
	add.s32 	%r67, %r66, %r4;
	mul.wide.s32 	%rd63, %r67, 8;
	add.s64 	%rd64, %rd7, %rd63;
	ld.global.f64 	%fd79, [%rd64];
	max.f64 	%fd80, %fd79, 0d0000000000000000;
	add.s64 	%rd65, %rd8, %rd63;
	st.global.f64 	[%rd65], %fd80;
	ld.global.f64 	%fd81, [%rd64+1024];
	max.f64 	%fd82, %fd81, 0d0000000000000000;
	st.global.f64 	[%rd65+1024], %fd82;
	ld.global.f64 	%fd83, [%rd64+2048];
	max.f64 	%fd84, %fd83, 0d0000000000000000;
	st.global.f64 	[%rd65+2048], %fd84;
	ld.global.f64 	%fd85, [%rd64+3072];
	max.f64 	%fd86, %fd85, 0d0000000000000000;
	st.global.f64 	[%rd65+3072], %fd86;
	add.s32 	%r74, %r74, 4;
$L__BB15_55:
	setp.eq.s32 	%p35, %r25, 0;
	@%p35 bra 	$L__BB15_58;
	shl.b32 	%r68, %r74, 7;
	add.s32 	%r77, %r4, %r68;
	neg.s32 	%r76, %r25;
$L__BB15_57:
	.pragma "nounroll";
	mul.wide.s32 	%rd67, %r77, 8;
	add.s64 	%rd68, %rd8, %rd67;
	add.s64 	%rd69, %rd7, %rd67;
	ld.global.f64 	%fd87, [%rd69];
	max.f64 	%fd88, %fd87, 0d0000000000000000;
	st.global.f64 	[%rd68], %fd88;
	add.s32 	%r77, %r77, 128;
	add.s32 	%r76, %r76, 1;
	setp.eq.s32 	%p36, %r76, 0;
	@%p36 bra 	$L__BB15_58;
	bra.uni 	$L__BB15_57;
$L__BB15_58:
	ret;

}
	// .globl	_ZN3cub18CUB_300001_SM_10006detail9transform16transform_kernelINS2_10policy_hubILb1EN4cuda3std3__45tupleIJN6thrust24THRUST_300001_SM_1000_NS6detail15normal_iteratorINSA_10device_ptrIdEEEEEEEE10policy1000Ei4TanHSF_JPdEEEvT0_iT1_T2_DpNS2_10kernel_argIT3_EE
.visible .entry _ZN3cub18CUB_300001_SM_10006detail9transform16transform_kernelINS2_10policy_hubILb1EN4cuda3std3__45tupleIJN6thrust24THRUST_300001_SM_1000_NS6detail15normal_iteratorINSA_10device_ptrIdEEEEEEEE10policy1000Ei4TanHSF_JPdEEEvT0_iT1_T2_DpNS2_10kernel_argIT3_EE(
	.param .u32 _ZN3cub18CUB_300001_SM_10006detail9transform16transform_kernelINS2_10policy_hubILb1EN4cuda3std3__45tupleIJN6thrust24THRUST_300001_SM_1000_NS6detail15normal_iteratorINSA_10device_ptrIdEEEEEEEE10policy1000Ei4TanHSF_JPdEEEvT0_iT1_T2_DpNS2_10kernel_argIT3_EE_param_0,
	.param .u32 _ZN3cub18CUB_300001_SM_10006detail9transform16transform_kernelINS2_10policy_hubILb1EN4cuda3std3__45tupleIJN6thrust24THRUST_300001_SM_1000_NS6detail15normal_iteratorINSA_10device_ptrIdEEEEEEEE10policy1000Ei4TanHSF_JPdEEEvT0_iT1_T2_DpNS2_10kernel_argIT3_EE_param_1,
	.param .align 1 .b8 _ZN3cub18CUB_300001_SM_10006detail9transform16transform_kernelINS2_10policy_hubILb1EN4cuda3std3__45tupleIJN6thrust24THRUST_300001_SM_1000_NS6detail15normal_iteratorINSA_10device_ptrIdEEEEEEEE10policy1000Ei4TanHSF_JPdEEEvT0_iT1_T2_DpNS2_10kernel_argIT3_EE_param_2[1],
	.param .align 8 .b8 _ZN3cub18CUB_300001_SM_10006detail9transform16transform_kernelINS2_10policy_hubILb1EN4cuda3std3__45tupleIJN6thrust24THRUST_300001_SM_1000_NS6detail15normal_iteratorINSA_10device_ptrIdEEEEEEEE10policy1000Ei4TanHSF_JPdEEEvT0_iT1_T2_DpNS2_10kernel_argIT3_EE_param_3[8],
	.param .align 8 .b8 _ZN3cub18CUB_300001_SM_10006detail9transform16transform_kernelINS2_10policy_hubILb1EN4cuda3std3__45tupleIJN6thrust24THRUST_300001_SM_1000_NS6detail15normal_iteratorINSA_10device_ptrIdEEEEEEEE10policy1000Ei4TanHSF_JPdEEEvT0_iT1_T2_DpNS2_10kernel_argIT3_EE_param_4[16]
)
.maxntid 128
{
	.reg .pred 	%p<29>;
	.reg .b32 	%r<63>;
	.reg .b32 	%f<25>;
	.reg .b64 	%rd<36>;
	.reg .b64 	%fd<277>;

	ld.param.u32 	%r34, [_ZN3cub18CUB_300001_SM_10006detail9transform16transform_kernelINS2_10policy_hubILb1EN4cuda3std3__45tupleIJN6thrust24THRUST_300001_SM_1000_NS6detail15normal_iteratorINSA_10device_ptrIdEEEEEEEE10policy1000Ei4TanHSF_JPdEEEvT0_iT1_T2_DpNS2_10kernel_argIT3_EE_param_0];
	ld.param.u64 	%rd10, [_ZN3cub18CUB_300001_SM_10006detail9transform16transform_kernelINS2_10policy_hubILb1EN4cuda3std3__45tupleIJN6thrust24THRUST_300001_SM_1000_NS6detail15normal_iteratorINSA_10device_ptrIdEEEEEEEE10policy1000Ei4TanHSF_JPdEEEvT0_iT1_T2_DpNS2_10kernel_argIT3_EE_param_4];
	ld.param.u64 	%rd11, [_ZN3cub18CUB_300001_SM_10006detail9transform16transform_kernelINS2_10policy_hubILb1EN4cuda3std3__45tupleIJN6thrust24THRUST_300001_SM_1000_NS6detail15normal_iteratorINSA_10device_ptrIdEEEEEEEE10policy1000Ei4TanHSF_JPdEEEvT0_iT1_T2_DpNS2_10kernel_argIT3_EE_param_3];
	ld.param.u32 	%r33, [_ZN3cub18CUB_300001_SM_10006detail9transform16transform_kernelINS2_10policy_hubILb1EN4cuda3std3__45tupleIJN6thrust24THRUST_300001_SM_1000_NS6detail15normal_iteratorINSA_10device_ptrIdEEEEEEEE10policy1000Ei4TanHSF_JPdEEEvT0_iT1_T2_DpNS2_10kernel_argIT3_EE_param_1];
	cvta.to.global.u64 	%rd1, %rd11;
	cvta.to.global.u64 	%rd2, %rd10;
	shl.b32 	%r1, %r33, 7;
	mov.u32 	%r35, %ctaid.x;
	mul.lo.s32 	%r2, %r1, %r35;
	sub.s32 	%r3, %r34, %r2;
	min.s32 	%r4, %r1, %r3;
	shl.b32 	%r5, %r4, 3;
	mov.u32 	%r6, %tid.x;
	shl.b32 	%r56, %r6, 7;
	setp.ge.s32 	%p1, %r56, %r5;
	@%p1 bra 	$L__BB16_3;
	mul.wide.u32 	%rd12, %r6, 128;
	add.s64 	%rd13, %rd2, %rd12;
	mul.wide.s32 	%rd14, %r2, 8;
	add.s64 	%rd35, %rd13, %rd14;
$L__BB16_2:
	.pragma "nounroll";
	// begin inline asm
	prefetch.global.L2 [%rd35];
	// end inline asm
	add.s32 	%r56, %r56, 16384;
	add.s64 	%rd35, %rd35, 16384;
	setp.lt.s32 	%p2, %r56, %r5;
	@%p2 bra 	$L__BB16_2;
$L__BB16_3:
	mul.wide.s32 	%rd16, %r2, 8;
	add.s64 	%rd6, %rd2, %rd16;
	add.s64 	%rd7, %rd1, %rd16;
	setp.gt.s32 	%p3, %r1, %r3;
	@%p3 bra 	$L__BB16_9;
	setp.lt.s32 	%p4, %r33, 1;
	@%p4 bra 	$L__BB16_41;
	setp.eq.s32 	%p5, %r33, 1;
	mov.b32 	%r62, 0;
	@%p5 bra 	$L__BB16_21;
	and.b32  	%r37, %r33, 2147483646;
	neg.s32 	%r58, %r37;
	mov.u32 	%r57, %r6;
$L__BB16_7:
	mul.wide.s32 	%rd17, %r57, 8;
	add.s64 	%rd8, %rd6, %rd17;
	ld.global.f64 	%fd1, [%rd8];
	{
	.reg .b32 %temp; 
	mov.b64 	{%temp, %r38}, %fd1;
	}
	and.b32  	%r14, %r38, 2147483647;
	{
	.reg .b32 %temp; 
	mov.b64 	{%r39, %temp}, %fd1;
	}
	mov.b64 	%fd2, {%r39, %r14};
	setp.ltu.f64 	%p6, %fd2, 0d3FE4F92224DD2F1A;
	@%p6 bra 	$L__BB16_15;
	add.f64 	%fd31, %fd2, %fd2;
	cvt.rn.f32.f64 	%f1, %fd31;
	mul.f32 	%f2, %f1, 0f3FB8AA3B;
	cvt.rni.f32.f32 	%f3, %f2;
	cvt.f64.f32 	%fd32, %f3;
	fma.rn.f64 	%fd33, %fd32, 0dBFE62E42FEFA39EF, %fd31;
	fma.rn.f64 	%fd34, %fd33, 0d3E5AE904A4741B81, 0d3E928A27F89B6999;
	fma.rn.f64 	%fd35, %fd34, %fd33, 0d3EC71DE715FF7E07;
	fma.rn.f64 	%fd36, %fd35, %fd33, 0d3EFA019A6B0AC45A;
	fma.rn.f64 	%fd37, %fd36, %fd33, 0d3F2A01A017EED94F;
	fma.rn.f64 	%fd38, %fd37, %fd33, 0d3F56C16C17F2A71B;
	fma.rn.f64 	%fd39, %fd38, %fd33, 0d3F811111111173C4;
	fma.rn.f64 	%fd40, %fd39, %fd33, 0d3FA555555555211A;
	fma.rn.f64 	%fd41, %fd40, %fd33, 0d3FC5555555555540;
	fma.rn.f64 	%fd42, %fd41, %fd33, 0d3FE0000000000005;
	mul.f64 	%fd43, %fd33, %fd42;
	fma.rn.f64 	%fd44, %fd43, %fd33, %fd33;
	ex2.approx.ftz.f32 	%f4, %f3;
	cvt.f64.f32 	%fd45, %f4;
	mov.f64 	%fd46, 0d3FF0000000000000;
	sub.f64 	%fd47, %fd46, %fd45;
	neg.f64 	%fd48, %fd44;
	fma.rn.f64 	%fd49, %fd48, %fd45, %fd47;
	mov.f64 	%fd50, 0d4000000000000000;
	sub.f64 	%fd51, %fd50, %fd49;
	rcp.approx.ftz.f64 	%fd52, %fd51;
	neg.f64 	%fd53, %fd51;
	fma.rn.f64 	%fd54, %fd53, %fd52, 0d3FF0000000000000;
	fma.rn.f64 	%fd55, %fd54, %fd54, %fd54;
	fma.rn.f64 	%fd56, %fd55, %fd52, %fd52;
	fma.rn.f64 	%fd57, %fd56, 0dC000000000000000, 0d3FF0000000000000;
	setp.gt.u32 	%p7, %r14, 1077088193;
	selp.f64 	%fd58, 0d3FF0000000000000, %fd57, %p7;
	copysign.f64 	%fd271, %fd1, %fd58;
	bra.uni 	$L__BB16_16;
$L__BB16_9:
	setp.lt.s32 	%p15, %r33, 1;
	@%p15 bra 	$L__BB16_41;
	setp.eq.s32 	%p16, %r33, 1;
	mov.b32 	%r61, 0;
	@%p16 bra 	$L__BB16_33;
	and.b32  	%r47, %r33, 2147483646;
	neg.s32 	%r60, %r47;
	mov.u32 	%r59, %r6;
$L__BB16_12:
	add.s32 	%r20, %r59, 128;
	setp.ge.s32 	%p17, %r59, %r4;
	@%p17 bra 	$L__BB16_26;
	mul.wide.s32 	%rd23, %r59, 8;
	add.s64 	%rd24, %rd6, %rd23;
	ld.global.f64 	%fd11, [%rd24];
	{
	.reg .b32 %temp; 
	mov.b64 	{%temp, %r48}, %fd11;
	}
	and.b32  	%r21, %r48, 2147483647;
	{
	.reg .b32 %temp; 
	mov.b64 	{%r49, %temp}, %fd11;
	}
	mov.b64 	%fd12, {%r49, %r21};
	setp.ltu.f64 	%p18, %fd12, 0d3FE4F92224DD2F1A;
	@%p18 bra 	$L__BB16_24;
	add.f64 	%fd151, %fd12, %fd12;
	cvt.rn.f32.f64 	%f13, %fd151;
	mul.f32 	%f14, %f13, 0f3FB8AA3B;
	cvt.rni.f32.f32 	%f15, %f14;
	cvt.f64.f32 	%fd152, %f15;
	fma.rn.f64 	%fd153, %fd152, 0dBFE62E42FEFA39EF, %fd151;
	fma.rn.f64 	%fd154, %fd153, 0d3E5AE904A4741B81, 0d3E928A27F89B6999;
	fma.rn.f64 	%fd155, %fd154, %fd153, 0d3EC71DE715FF7E07;
	fma.rn.f64 	%fd156, %fd155, %fd153, 0d3EFA019A6B0AC45A;
	fma.rn.f64 	%fd157, %fd156, %fd153, 0d3F2A01A017EED94F;
	fma.rn.f64 	%fd158, %fd157, %fd153, 0d3F56C16C17F2A71B;
	fma.rn.f64 	%fd159, %fd158, %fd153, 0d3F811111111173C4;
	fma.rn.f64 	%fd160, %fd159, %fd153, 0d3FA555555555211A;
	fma.rn.f64 	%fd161, %fd160, %fd153, 0d3FC5555555555540;
	fma.rn.f64 	%fd162, %fd161, %fd153, 0d3FE0000000000005;
	mul.f64 	%fd163, %fd153, %fd162;
	fma.rn.f64 	%fd164, %fd163, %fd153, %fd153;
	ex2.approx.ftz.f32 	%f16, %f15;
	cvt.f64.f32 	%fd165, %f16;
	mov.f64 	%fd166, 0d3FF0000000000000;
	sub.f64 	%fd167, %fd166, %fd165;
	neg.f64 	%fd168, %fd164;
	fma.rn.f64 	%fd169, %fd168, %fd165, %fd167;
	mov.f64 	%fd170, 0d4000000000000000;
	sub.f64 	%fd171, %fd170, %fd169;
	rcp.approx.ftz.f64 	%fd172, %fd171;
	neg.f64 	%fd173, %fd171;
	fma.rn.f64 	%fd174, %fd173, %fd172, 0d3FF0000000000000;
	fma.rn.f64 	%fd175, %fd174, %fd174, %fd174;
	fma.rn.f64 	%fd176, %fd175, %fd172, %fd172;
	fma.rn.f64 	%fd177, %fd176, 0dC000000000000000, 0d3FF0000000000000;
	setp.gt.u32 	%p19, %r21, 1077088193;
	selp.f64 	%fd178, 0d3FF0000000000000, %fd177, %p19;
	copysign.f64 	%fd273, %fd11, %fd178;
	bra.uni 	$L__BB16_25;
$L__BB16_15:
	mul.f64 	%fd59, %fd1, %fd1;
	fma.rn.f64 	%fd60, %fd59, 0dBEF0BC46E2F5E964, 0d3F14359F420AFC3D;
	fma.rn.f64 	%fd61, %fd60, %fd59, 0dBF2DF9F0728C5D84;
	fma.rn.f64 	%fd62, %fd61, %fd59, 0d3F4337D1CEC4F033;
	fma.rn.f64 	%fd63, %fd62, %fd59, 0dBF57D6E9674335B3;
	fma.rn.f64 	%fd64, %fd63, %fd59, 0d3F6D6D000D7AAD3D;
	fma.rn.f64 	%fd65, %fd64, %fd59, 0dBF8226E1F3CF1EF5;
	fma.rn.f64 	%fd66, %fd65, %fd59, 0d3F9664F47EC0C8CF;
	fma.rn.f64 	%fd67, %fd66, %fd59, 0dBFABA1BA1B80AB40;
	fma.rn.f64 	%fd68, %fd67, %fd59, 0d3FC111111110FA4A;
	fma.rn.f64 	%fd69, %fd68, %fd59, 0dBFD5555555555550;
	fma.rn.f64 	%fd70, %fd69, %fd59, 0d0000000000000000;
	fma.rn.f64 	%fd271, %fd70, %fd1, %fd1;
$L__BB16_16:
	add.s64 	%rd9, %rd7, %rd17;
	st.global.f64 	[%rd9], %fd271;
	ld.global.f64 	%fd6, [%rd8+1024];
	{
	.reg .b32 %temp; 
	mov.b64 	{%temp, %r40}, %fd6;
	}
	and.b32  	%r15, %r40, 2147483647;
	{
	.reg .b32 %temp; 
	mov.b64 	{%r41, %temp}, %fd6;
	}
	mov.b64 	%fd7, {%r41, %r15};
	setp.ltu.f64 	%p8, %fd7, 0d3FE4F92224DD2F1A;
	@%p8 bra 	$L__BB16_18;
	add.f64 	%fd71, %fd7, %fd7;
	cvt.rn.f32.f64 	%f5, %fd71;
	mul.f32 	%f6, %f5, 0f3FB8AA3B;
	cvt.rni.f32.f32 	%f7, %f6;
	cvt.f64.f32 	%fd72, %f7;
	fma.rn.f64 	%fd73, %fd72, 0dBFE62E42FEFA39EF, %fd71;
	fma.rn.f64 	%fd74, %fd73, 0d3E5AE904A4741B81, 0d3E928A27F89B6999;
	fma.rn.f64 	%fd75, %fd74, %fd73, 0d3EC71DE715FF7E07;
	fma.rn.f64 	%fd76, %fd75, %fd73, 0d3EFA019A6B0AC45A;
	fma.rn.f64 	%fd77, %fd76, %fd73, 0d3F2A01A017EED94F;
	fma.rn.f64 	%fd78, %fd77, %fd73, 0d3F56C16C17F2A71B;
	fma.rn.f64 	%fd79, %fd78, %fd73, 0d3F811111111173C4;
	fma.rn.f64 	%fd80, %fd79, %fd73, 0d3FA555555555211A;
	fma.rn.f64 	%fd81, %fd80, %fd73, 0d3FC5555555555540;
	fma.rn.f64 	%fd82, %fd81, %fd73, 0d3FE0000000000005;
	mul.f64 	%fd83, %fd73, %fd82;
	fma.rn.f64 	%fd84, %fd83, %fd73, %fd73;
	ex2.approx.ftz.f32 	%f8, %f7;
	cvt.f64.f32 	%fd85, %f8;
	mov.f64 	%fd86, 0d3FF0000000000000;
	sub.f64 	%fd87, %fd86, %fd85;
	neg.f64 	%fd88, %fd84;
	fma.rn.f64 	%fd89, %fd88, %fd85, %fd87;
	mov.f64 	%fd90, 0d4000000000000000;
	sub.f64 	%fd91, %fd90, %fd89;
	rcp.approx.ftz.f64 	%fd92, %fd91;
	neg.f64 	%fd93, %fd91;
	fma.rn.f64 	%fd94, %fd93, %fd92, 0d3FF0000000000000;
	fma.rn.f64 	%fd95, %fd94, %fd94, %fd94;
	fma.rn.f64 	%fd96, %fd95, %fd92, %fd92;
	fma.rn.f64 	%fd97, %fd96, 0dC000000000000000, 0d3FF0000000000000;
	setp.gt.u32 	%p9, %r15, 1077088193;
	selp.f64 	%fd98, 0d3FF0000000000000, %fd97, %p9;
	copysign.f64 	%fd272, %fd6, %fd98;
	bra.uni 	$L__BB16_19;
$L__BB16_18:
	mul.f64 	%fd99, %fd6, %fd6;
	fma.rn.f64 	%fd100, %fd99, 0dBEF0BC46E2F5E964, 0d3F14359F420AFC3D;
	fma.rn.f64 	%fd101, %fd100, %fd99, 0dBF2DF9F0728C5D84;
	fma.rn.f64 	%fd102, %fd101, %fd99, 0d3F4337D1CEC4F033;
	fma.rn.f64 	%fd103, %fd102, %fd99, 0dBF57D6E9674335B3;
	fma.rn.f64 	%fd104, %fd103, %fd99, 0d3F6D6D000D7AAD3D;
	fma.rn.f64 	%fd105, %fd104, %fd99, 0dBF8226E1F3CF1EF5;
	fma.rn.f64 	%fd106, %fd105, %fd99, 0d3F9664F47EC0C8CF;
	fma.rn.f64 	%fd107, %fd106, %fd99, 0dBFABA1BA1B80AB40;
	fma.rn.f64 	%fd108, %fd107, %fd99, 0d3FC111111110FA4A;
	fma.rn.f64 	%fd109, %fd108, %fd99, 0dBFD5555555555550;
	fma.rn.f64 	%fd110, %fd109, %fd99, 0d0000000000000000;
	fma.rn.f64 	%fd272, %fd110, %fd6, %fd6;
$L__BB16_19:
	st.global.f64 	[%rd9+1024], %fd272;
	add.s32 	%r58, %r58, 2;
	add.s32 	%r57, %r57, 256;
	setp.eq.s32 	%p10, %r58, 0;
	@%p10 bra 	$L__BB16_20;
	bra.uni 	$L__BB16_7;
$L__BB16_20:
	and.b32  	%r62, %r1, -256;
$L__BB16_21:
	and.b32  	%r43, %r33, 1;
	setp.eq.b32 	%p11, %r43, 1;
	not.pred 	%p12, %p11;
	@%p12 bra 	$L__BB16_41;
	add.s32 	%r31, %r62, %r6;
	mul.wide.s32 	%rd19, %r31, 8;
	add.s64 	%rd20, %rd6, %rd19;
	ld.global.f64 	%fd26, [%rd20];
	{
	.reg .b32 %temp; 
	mov.b64 	{%temp, %r44}, %fd26;
	}
	and.b32  	%r32, %r44, 2147483647;
	{
	.reg .b32 %temp; 
	mov.b64 	{%r45, %temp}, %fd26;
	}
	mov.b64 	%fd27, {%r45, %r32};
	setp.ltu.f64 	%p13, %fd27, 0d3FE4F92224DD2F1A;
	@%p13 bra 	$L__BB16_39;
	add.f64 	%fd111, %fd27, %fd27;
	cvt.rn.f32.f64 	%f9, %fd111;
	mul.f32 	%f10, %f9, 0f3FB8AA3B;
	cvt.rni.f32.f32 	%f11, %f10;
	cvt.f64.f32 	%fd112, %f11;
	fma.rn.f64 	%fd113, %fd112, 0dBFE62E42FEFA39EF, %fd111;
	fma.rn.f64 	%fd114, %fd113, 0d3E5AE904A4741B81, 0d3E928A27F89B6999;
	fma.rn.f64 	%fd115, %fd114, %fd113, 0d3EC71DE715FF7E07;
	fma.rn.f64 	%fd116, %fd115, %fd113, 0d3EFA019A6B0AC45A;
	fma.rn.f64 	%fd117, %fd116, %fd113, 0d3F2A01A017EED94F;
	fma.rn.f64 	%fd118, %fd117, %fd113, 0d3F56C16C17F2A71B;
	fma.rn.f64 	%fd119, %fd118, %fd113, 0d3F811111111173C4;
	fma.rn.f64 	%fd120, %fd119, %fd113, 0d3FA555555555211A;
	fma.rn.f64 	%fd121, %fd120, %fd113, 0d3FC5555555555540;
	fma.rn.f64 	%fd122, %fd121, %fd113, 0d3FE0000000000005;
	mul.f64 	%fd123, %fd113, %fd122;
	fma.rn.f64 	%fd124, %fd123, %fd113, %fd113;
	ex2.approx.ftz.f32 	%f12, %f11;
	cvt.f64.f32 	%fd125, %f12;
	mov.f64 	%fd126, 0d3FF0000000000000;
	sub.f64 	%fd127, %fd126, %fd125;
	neg.f64 	%fd128, %fd124;
	fma.rn.f64 	%fd129, %fd128, %fd125, %fd127;
	mov.f64 	%fd130, 0d4000000000000000;
	sub.f64 	%fd131, %fd130, %fd129;
	rcp.approx.ftz.f64 	%fd132, %fd131;
	neg.f64 	%fd133, %fd131;
	fma.rn.f64 	%fd134, %fd133, %fd132, 0d3FF0000000000000;
	fma.rn.f64 	%fd135, %fd134, %fd134, %fd134;
	fma.rn.f64 	%fd136, %fd135, %fd132, %fd132;
	fma.rn.f64 	%fd137, %fd136, 0dC000000000000000, 0d3FF0000000000000;
	setp.gt.u32 	%p14, %r32, 1077088193;
	selp.f64 	%fd138, 0d3FF0000000000000, %fd137, %p14;
	copysign.f64 	%fd276, %fd26, %fd138;
	bra.uni 	$L__BB16_40;
$L__BB16_24:
	mul.f64 	%fd179, %fd11, %fd11;
	fma.rn.f64 	%fd180, %fd179, 0dBEF0BC46E2F5E964, 0d3F14359F420AFC3D;
	fma.rn.f64 	%fd181, %fd180, %fd179, 0dBF2DF9F0728C5D84;
	fma.rn.f64 	%fd182, %fd181, %fd179, 0d3F4337D1CEC4F033;
	fma.rn.f64 	%fd183, %fd182, %fd179, 0dBF57D6E9674335B3;
	fma.rn.f64 	%fd184, %fd183, %fd179, 0d3F6D6D000D7AAD3D;
	fma.rn.f64 	%fd185, %fd184, %fd179, 0dBF8226E1F3CF1EF5;
	fma.rn.f64 	%fd186, %fd185, %fd179, 0d3F9664F47EC0C8CF;
	fma.rn.f64 	%fd187, %fd186, %fd179, 0dBFABA1BA1B80AB40;
	fma.rn.f64 	%fd188, %fd187, %fd179, 0d3FC111111110FA4A;
	fma.rn.f64 	%fd189, %fd188, %fd179, 0dBFD5555555555550;
	fma.rn.f64 	%fd190, %fd189, %fd179, 0d0000000000000000;
	fma.rn.f64 	%fd273, %fd190, %fd11, %fd11;
$L__BB16_25:
	add.s64 	%rd26, %rd7, %rd23;
	st.global.f64 	[%rd26], %fd273;
$L__BB16_26:
	setp.ge.s32 	%p20, %r20, %r4;
	@%p20 bra 	$L__BB16_31;
	mul.wide.s32 	%rd27, %r20, 8;
	add.s64 	%rd28, %rd6, %rd27;
	ld.global.f64 	%fd16, [%rd28];
	{
	.reg .b32 %temp; 
	mov.b64 	{%temp, %r50}, %fd16;
	}
	and.b32  	%r22, %r50, 2147483647;
	{
	.reg .b32 %temp; 
	mov.b64 	{%r51, %temp}, %fd16;
	}
	mov.b64 	%fd17, {%r51, %r22};
	setp.ltu.f64 	%p21, %fd17, 0d3FE4F92224DD2F1A;
	@%p21 bra 	$L__BB16_29;
	add.f64 	%fd191, %fd17, %fd17;
	cvt.rn.f32.f64 	%f17, %fd191;
	mul.f32 	%f18, %f17, 0f3FB8AA3B;
	cvt.rni.f32.f32 	%f19, %f18;
	cvt.f64.f32 	%fd192, %f19;
	fma.rn.f64 	%fd193, %fd192, 0dBFE62E42FEFA39EF, %fd191;
	fma.rn.f64 	%fd194, %fd193, 0d3E5AE904A4741B81, 0d3E928A27F89B6999;
	fma.rn.f64 	%fd195, %fd194, %fd193, 0d3EC71DE715FF7E07;
	fma.rn.f64 	%fd196, %fd195, %fd193, 0d3EFA019A6B0AC45A;
	fma.rn.f64 	%fd197, %fd196, %fd193, 0d3F2A01A017EED94F;
	fma.rn.f64 	%fd198, %fd197, %fd193, 0d3F56C16C17F2A71B;
	fma.rn.f64 	%fd199, %fd198, %fd193, 0d3F811111111173C4;
	fma.rn.f64 	%fd200, %fd199, %fd193, 0d3FA555555555211A;
	fma.rn.f64 	%fd201, %fd200, %fd193, 0d3FC5555555555540;
	fma.rn.f64 	%fd202, %fd201, %fd193, 0d3FE0000000000005;
	mul.f64 	%fd203, %fd193, %fd202;
	fma.rn.f64 	%fd204, %fd203, %fd193, %fd193;
	ex2.approx.ftz.f32 	%f20, %f19;
	cvt.f64.f32 	%fd205, %f20;
	mov.f64 	%fd206, 0d3FF0000000000000;
	sub.f64 	%fd207, %fd206, %fd205;
	neg.f64 	%fd208, %fd204;
	fma.rn.f64 	%fd209, %fd208, %fd205, %fd207;
	mov.f64 	%fd210, 0d4000000000000000;
	sub.f64 	%fd211, %fd210, %fd209;
	rcp.approx.ftz.f64 	%fd212, %fd211;
	neg.f64 	%fd213, %fd211;
	fma.rn.f64 	%fd214, %fd213, %fd212, 0d3FF0000000000000;
	fma.rn.f64 	%fd215, %fd214, %fd214, %fd214;
	fma.rn.f64 	%fd216, %fd215, %fd212, %fd212;
	fma.rn.f64 	%fd217, %fd216, 0dC000000000000000, 0d3FF0000000000000;
	setp.gt.u32 	%p22, %r22, 1077088193;
	selp.f64 	%fd218, 0d3FF0000000000000, %fd217, %p22;
	copysign.f64 	%fd274, %fd16, %fd218;
	bra.uni 	$L__BB16_30;
$L__BB16_29:
	mul.f64 	%fd219, %fd16, %fd16;
	fma.rn.f64 	%fd220, %fd219, 0dBEF0BC46E2F5E964, 0d3F14359F420AFC3D;
	fma.rn.f64 	%fd221, %fd220, %fd219, 0dBF2DF9F0728C5D84;
	fma.rn.f64 	%fd222, %fd221, %fd219, 0d3F4337D1CEC4F033;
	fma.rn.f64 	%fd223, %fd222, %fd219, 0dBF57D6E9674335B3;
	fma.rn.f64 	%fd224, %fd223, %fd219, 0d3F6D6D000D7AAD3D;
	fma.rn.f64 	%fd225, %fd224, %fd219, 0dBF8226E1F3CF1EF5;
	fma.rn.f64 	%fd226, %fd225, %fd219, 0d3F9664F47EC0C8CF;
	fma.rn.f64 	%fd227, %fd226, %fd219, 0dBFABA1BA1B80AB40;
	fma.rn.f64 	%fd228, %fd227, %fd219, 0d3FC111111110FA4A;
	fma.rn.f64 	%fd229, %fd228, %fd219, 0dBFD5555555555550;
	fma.rn.f64 	%fd230, %fd229, %fd219, 0d0000000000000000;
	fma.rn.f64 	%fd274, %fd230, %fd16, %fd16;
$L__BB16_30:
	add.s64 	%rd30, %rd7, %rd27;
	st.global.f64 	[%rd30], %fd274;
$L__BB16_31:
	add.s32 	%r60, %r60, 2;
	add.s32 	%r59, %r59, 256;
	setp.ne.s32 	%p23, %r60, 0;
	@%p23 bra 	$L__BB16_12;
	and.b32  	%r61, %r1, -256;
$L__BB16_33:
	and.b32  	%r53, %r33, 1;
	setp.eq.b32 	%p24, %r53, 1;
	not.pred 	%p25, %p24;
	@%p25 bra 	$L__BB16_41;
	add.s32 	%r27, %r61, %r6;
	setp.ge.s32 	%p26, %r27, %r4;
	@%p26 bra 	$L__BB16_41;
	mul.wide.s32 	%rd31, %r27, 8;
	add.s64 	%rd32, %rd6, %rd31;
	ld.global.f64 	%fd21, [%rd32];
	{
	.reg .b32 %temp; 
	mov.b64 	{%temp, %r54}, %fd21;
	}
	and.b32  	%r28, %r54, 2147483647;
	{
	.reg .b32 %temp; 
	mov.b64 	{%r55, %temp}, %fd21;
	}
	mov.b64 	%fd22, {%r55, %r28};
	setp.ltu.f64 	%p27, %fd22, 0d3FE4F92224DD2F1A;
	@%p27 bra 	$L__BB16_37;
	add.f64 	%fd231, %fd22, %fd22;
	cvt.rn.f32.f64 	%f21, %fd231;
	mul.f32 	%f22, %f21, 0f3FB8AA3B;
	cvt.rni.f32.f32 	%f23, %f22;
	cvt.f64.f32 	%fd232, %f23;
	fma.rn.f64 	%fd233, %fd232, 0dBFE62E42FEFA39EF, %fd231;
	fma.rn.f64 	%fd234, %fd233, 0d3E5AE904A4741B81, 0d3E928A27F89B6999;
	fma.rn.f64 	%fd235, %fd234, %fd233, 0d3EC71DE715FF7E07;
	fma.rn.f64 	%fd236, %fd235, %fd233, 0d3EFA019A6B0AC45A;
	fma.rn.f64 	%fd237, %fd236, %fd233, 0d3F2A01A017EED94F;
	fma.rn.f64 	%fd238, %fd237, %fd233, 0d3F56C16C17F2A71B;
	fma.rn.f64 	%fd239, %fd238, %fd233, 0d3F811111111173C4;
	fma.rn.f64 	%fd240, %fd239, %fd233, 0d3FA555555555211A;
	fma.rn.f64 	%fd241, %fd240, %fd233, 0d3FC5555555555540;
	fma.rn.f64 	%fd242, %fd241, %fd233, 0d3FE0000000000005;
	mul.f64 	%fd243, %fd233, %fd242;
	fma.rn.f64 	%fd244, %fd243, %fd233, %fd233;
	ex2.approx.ftz.f32 	%f24, %f23;
	cvt.f64.f32 	%fd245, %f24;
	mov.f64 	%fd246, 0d3FF0000000000000;
	sub.f64 	%fd247, %fd246, %fd245;
	neg.f64 	%fd248, %fd244;
	fma.rn.f64 	%fd249, %fd248, %fd245, %fd247;
	mov.f64 	%fd250, 0d4000000000000000;
	sub.f64 	%fd251, %fd250, %fd249;
	rcp.approx.ftz.f64 	%fd252, %fd251;
	neg.f64 	%fd253, %fd251;
	fma.rn.f64 	%fd254, %fd253, %fd252, 0d3FF0000000000000;
	fma.rn.f64 	%fd255, %fd254, %fd254, %fd254;
	fma.rn.f64 	%fd256, %fd255, %fd252, %fd252;
	fma.rn.f64 	%fd257, %fd256, 0dC000000000000000, 0d3FF0000000000000;
	setp.gt.u32 	%p28, %r28, 1077088193;
	selp.f64 	%fd258, 0d3FF0000000000000, %fd257, %p28;
	copysign.f64 	%fd275, %fd21, %fd258;
	bra.uni 	$L__BB16_38;
$L__BB16_37:
	mul.f64 	%fd259, %fd21, %fd21;
	fma.rn.f64 	%fd260, %fd259, 0dBEF0BC46E2F5E964, 0d3F14359F420AFC3D;
	fma.rn.f64 	%fd261, %fd260, %fd259, 0dBF2DF9F0728C5D84;
	fma.rn.f64 	%fd262, %fd261, %fd259, 0d3F4337D1CEC4F033;
	fma.rn.f64 	%fd263, %fd262, %fd259, 0dBF57D6E9674335B3;
	fma.rn.f64 	%fd264, %fd263, %fd259, 0d3F6D6D000D7AAD3D;
	fma.rn.f64 	%fd265, %fd264, %fd259, 0dBF8226E1F3CF1EF5;
	fma.rn.f64 	%fd266, %fd265, %fd259, 0d3F9664F47EC0C8CF;
	fma.rn.f64 	%fd267, %fd266, %fd259, 0dBFABA1BA1B80AB40;
	fma.rn.f64 	%fd268, %fd267, %fd259, 0d3FC111111110FA4A;
	fma.rn.f64 	%fd269, %fd268, %fd259, 0dBFD5555555555550;
	fma.rn.f64 	%fd270, %fd269, %fd259, 0d0000000000000000;
	fma.rn.f64 	%fd275, %fd270, %fd21, %fd21;
$L__BB16_38:
	add.s64 	%rd34, %rd7, %rd31;
	st.global.f64 	[%rd34], %fd275;
	bra.uni 	$L__BB16_41;
$L__BB16_39:
	mul.f64 	%fd139, %fd26, %fd26;
	fma.rn.f64 	%fd140, %fd139, 0dBEF0BC46E2F5E964, 0d3F14359F420AFC3D;
	fma.rn.f64 	%fd141, %fd140, %fd139, 0dBF2DF9F0728C5D84;
	fma.rn.f64 	%fd142, %fd141, %fd139, 0d3F4337D1CEC4F033;
	fma.rn.f64 	%fd143, %fd142, %fd139, 0dBF57D6E9674335B3;
	fma.rn.f64 	%fd144, %fd143, %fd139, 0d3F6D6D000D7AAD3D;
	fma.rn.f64 	%fd145, %fd144, %fd139, 0dBF8226E1F3CF1EF5;
	fma.rn.f64 	%fd146, %fd145, %fd139, 0d3F9664F47EC0C8CF;
	fma.rn.f64 	%fd147, %fd146, %fd139, 0dBFABA1BA1B80AB40;
	fma.rn.f64 	%fd148, %fd147, %fd139, 0d3FC111111110FA4A;
	fma.rn.f64 	%fd149, %fd148, %fd139, 0dBFD5555555555550;
	fma.rn.f64 	%fd150, %fd149, %fd139, 0d0000000000000000;
	fma.rn.f64 	%fd276, %fd150, %fd26, %fd26;
$L__BB16_40:
	add.s64 	%rd22, %rd7, %rd19;
	st.global.f64 	[%rd22], %fd276;
$L__BB16_41:
	ret;

}
	// .globl	_ZN3cub18CUB_300001_SM_10006detail9transform16transform_kernelINS2_10policy_hubILb1EN4cuda3std3__45tupleIJN6thrust24THRUST_300001_SM_1000_NS6detail15normal_iteratorINSA_10device_ptrIdEEEEEEEE10policy1000El4TanHSF_JPdEEEvT0_iT1_T2_DpNS2_10kernel_argIT3_EE
.visible .entry _ZN3cub18CUB_300001_SM_10006detail9transform16transform_kernelINS2_10policy_hubILb1EN4cuda3std3__45tupleIJN6thrust24THRUST_300001_SM_1000_NS6detail15normal_iteratorINSA_10device_ptrIdEEEEEEEE10policy1000El4TanHSF_JPdEEEvT0_iT1_T2_DpNS2_10kernel_argIT3_EE(
	.param .u64 _ZN3cub18CUB_300001_SM_10006detail9transform16transform_kernelINS2_10policy_hubILb1EN4cuda3std3__45tupleIJN6thrust24THRUST_300001_SM_1000_NS6detail15normal_iteratorINSA_10device_ptrIdEEEEEEEE10policy1000El4TanHSF_JPdEEEvT0_iT1_T2_DpNS2_10kernel_argIT3_EE_param_0,
	.param .u32 _ZN3cub18CUB_300001_SM_10006detail9transform16transform_kernelINS2_10policy_hubILb1EN4cuda3std3__45tupleIJN6thrust24THRUST_300001_SM_1000_NS6detail15normal_iteratorINSA_10device_ptrIdEEEEEEEE10policy1000El4TanHSF_JPdEEEvT0_iT1_T2_DpNS2_10kernel_argIT3_EE_param_1,
	.param .align 1 .b8 _ZN3cub18CUB_300001_SM_10006detail9transform16transform_kernelINS2_10policy_hubILb1EN4cuda3std3__45tupleIJN6thrust24THRUST_300001_SM_1000_NS6detail15normal_iteratorINSA_10device_ptrIdEEEEEEEE10policy1000El4TanHSF_JPdEEEvT0_iT1_T2_DpNS2_10kernel_argIT3_EE_param_2[1],
	.param .align 8 .b8 _ZN3cub18CUB_300001_SM_10006detail9transform16transform_kernelINS2_10policy_hubILb1EN4cuda3std3__45tupleIJN6thrust24THRUST_300001_SM_1000_NS6detail15normal_iteratorINSA_10device_ptrIdEEEEEEEE10policy1000El4TanHSF_JPdEEEvT0_iT1_T2_DpNS2_10kernel_argIT3_EE_param_3[8],
	.param .align 8 .b8 _ZN3cub18CUB_300001_SM_10006detail9transform16transform_kernelINS2_10policy_hubILb1EN4cuda3std3__45tupleIJN6thrust24THRUST_300001_SM_1000_NS6detail15normal_iteratorINSA_10device_ptrIdEEEEEEEE10policy1000El4TanHSF_JPdEEEvT0_iT1_T2_DpNS2_10kernel_argIT3_EE_param_4[16]
)
.maxntid 128
{
	.reg .pred 	%p<29>;
	.reg .b32 	%r<60>;
	.reg .b32 	%f<25>;
	.reg .b64 	%rd<42>;
	.reg .b64 	%fd<277>;

	ld.param.u64 	%rd11, [_ZN3cub18CUB_300001_SM_10006detail9transform16transform_kernelINS2_10policy_hubILb1EN4cuda3std3__45tupleIJN6thrust24THRUST_300001_SM_1000_NS6detail15normal_iteratorINSA_10device_ptrIdEEEEEEEE10policy1000El4TanHSF_JPdEEEvT0_iT1_T2_DpNS2_10kernel_argIT3_EE_param_0];
	ld.param.u64 	%rd12, [_ZN3cub18CUB_300001_SM_10006detail9transform16transform_kernelINS2_10policy_hubILb1EN4cuda3std3__45tupleIJN6thrust24THRUST_300001_SM_1000_NS6detail15normal_iteratorINSA_10device_ptrIdEEEEEEEE10policy1000El4TanHSF_JPdEEEvT0_iT1_T2_DpNS2_10kernel_argIT3_EE_param_4];
	ld.param.u64 	%rd13, [_ZN3cub18CUB_300001_SM_10006detail9transform16transform_kernelINS2_10policy_hubILb1EN4cuda3std3__45tupleIJN6thrust24THRUST_300001_SM_1000_NS6detail15normal_iteratorINSA_10device_ptrIdEEEEEEEE10policy1000El4TanHSF_JPdEEEvT0_iT1_T2_DpNS2_10kernel_argIT3_EE_param_3];
	ld.param.u32 	%r31, [_ZN3cub18CUB_300001_SM_10006detail9transform16transform_kernelINS2_10policy_hubILb1EN4cuda3std3__45tupleIJN6thrust24THRUST_300001_SM_1000_NS6detail15normal_iteratorINSA_10device_ptrIdEEEEEEEE10policy1000El4TanHSF_JPdEEEvT0_iT1_T2_DpNS2_10kernel_argIT3_EE_param_1];
	cvta.to.global.u64 	%rd1, %rd13;
	cvta.to.global.u64 	%rd2, %rd12;
	shl.b32 	%r1, %r31, 7;
	mov.u32 	%r32, %ctaid.x;
	cvt.u64.u32 	%rd14, %r32;
	cvt.s64.s32 	%rd15, %r1;
	mul.lo.s64 	%rd3, %rd15, %rd14;
	sub.s64 	%rd16, %rd11, %rd3;
	min.s64 	%rd17, %rd16, %rd15;
	cvt.u32.u64 	%r2, %rd17;
	shl.b32 	%r3, %r2, 3;
	mov.u32 	%r4, %tid.x;
	shl.b32 	%r53, %r4, 7;
	setp.ge.s32 	%p1, %r53, %r3;
	@%p1 bra 	$L__BB17_3;
	shl.b64 	%rd18, %rd3, 3;
	add.s64 	%rd19, %rd2, %rd18;
	mul.wide.u32 	%rd20, %r4, 128;
	add.s64 	%rd41, %rd19, %rd20;
$L__BB17_2:
	.pragma "nounroll";
	// begin inline asm
	prefetch.global.L2 [%rd41];
	// end inline asm
	add.s32 	%r53, %r53, 16384;
	add.s64 	%rd41, %rd41, 16384;
	setp.lt.s32 	%p2, %r53, %r3;
	@%p2 bra 	$L__BB17_2;
$L__BB17_3:
	shl.b64 	%rd22, %rd3, 3;
	add.s64 	%rd7, %rd2, %rd22;
	add.s64 	%rd8, %rd1, %rd22;
	setp.eq.s32 	%p3, %r1, %r2;
	@%p3 bra 	$L__BB17_10;
	setp.lt.s32 	%p4, %r31, 1;
	@%p4 bra 	$L__BB17_41;
	setp.eq.s32 	%p5, %r31, 1;
	mov.b32 	%r59, 0;
	@%p5 bra 	$L__BB17_33;
	and.b32  	%r34, %r31, 2147483646;
	neg.s32 	%r57, %r34;
	mov.u32 	%r56, %r4;
$L__BB17_7:
	add.s32 	%r18, %r56, 128;
	setp.ge.s32 	%p6, %r56, %r2;
	@%p6 bra 	$L__BB17_26;
	mul.wide.s32 	%rd23, %r56, 8;
	add.s64 	%rd24, %rd7, %rd23;
	ld.global.f64 	%fd11, [%rd24];
	{
	.reg .b32 %temp; 
	mov.b64 	{%temp, %r35}, %fd11;
	}
	and.b32  	%r19, %r35, 2147483647;
	{
	.reg .b32 %temp; 
	mov.b64 	{%r36, %temp}, %fd11;
	}
	mov.b64 	%fd12, {%r36, %r19};
	setp.ltu.f64 	%p7, %fd12, 0d3FE4F92224DD2F1A;
	@%p7 bra 	$L__BB17_24;
	add.f64 	%fd31, %fd12, %fd12;
	cvt.rn.f32.f64 	%f1, %fd31;
	mul.f32 	%f2, %f1, 0f3FB8AA3B;
	cvt.rni.f32.f32 	%f3, %f2;
	cvt.f64.f32 	%fd32, %f3;
	fma.rn.f64 	%fd33, %fd32, 0dBFE62E42FEFA39EF, %fd31;
	fma.rn.f64 	%fd34, %fd33, 0d3E5AE904A4741B81, 0d3E928A27F89B6999;
	fma.rn.f64 	%fd35, %fd34, %fd33, 0d3EC71DE715FF7E07;
	fma.rn.f64 	%fd36, %fd35, %fd33, 0d3EFA019A6B0AC45A;
	fma.rn.f64 	%fd37, %fd36, %fd33, 0d3F2A01A017EED94F;
	fma.rn.f64 	%fd38, %fd37, %fd33, 0d3F56C16C17F2A71B;
	fma.rn.f64 	%fd39, %fd38, %fd33, 0d3F811111111173C4;
	fma.rn.f64 	%fd40, %fd39, %fd33, 0d3FA555555555211A;
	fma.rn.f64 	%fd41, %fd40, %fd33, 0d3FC5555555555540;
	fma.rn.f64 	%fd42, %fd41, %fd33, 0d3FE0000000000005;
	mul.f64 	%fd43, %fd33, %fd42;
	fma.rn.f64 	%fd44, %fd43, %fd33, %fd33;
	ex2.approx.ftz.f32 	%f4, %f3;
	cvt.f64.f32 	%fd45, %f4;
	mov.f64 	%fd46, 0d3FF0000000000000;
	sub.f64 	%fd47, %fd46, %fd45;
	neg.f64 	%fd48, %fd44;
	fma.rn.f64 	%fd49, %fd48, %fd45, %fd47;
	mov.f64 	%fd50, 0d4000000000000000;
	sub.f64 	%fd51, %fd50, %fd49;
	rcp.approx.ftz.f64 	%fd52, %fd51;
	neg.f64 	%fd53, %fd51;
	fma.rn.f64 	%fd54, %fd53, %fd52, 0d3FF0000000000000;
	fma.rn.f64 	%fd55, %fd54, %fd54, %fd54;
	fma.rn.f64 	%fd56, %fd55, %fd52, %fd52;
	fma.rn.f64 	%fd57, %fd56, 0dC000000000000000, 0d3FF0000000000000;
	setp.gt.u32 	%p8, %r19, 1077088193;
	selp.f64 	%fd58, 0d3FF0000000000000, %fd57, %p8;
	copysign.f64 	%fd273, %fd11, %fd58;
	bra.uni 	$L__BB17_25;
$L__BB17_10:
	setp.lt.s32 	%p18, %r31, 1;
	@%p18 bra 	$L__BB17_41;
	setp.eq.s32 	%p19, %r31, 1;
	mov.b32 	%r58, 0;
	@%p19 bra 	$L__BB17_21;
	and.b32  	%r44, %r31, 2147483646;
	neg.s32 	%r55, %r44;
	mov.u32 	%r54, %r4;
$L__BB17_13:
	mul.wide.s32 	%rd35, %r54, 8;
	add.s64 	%rd9, %rd7, %rd35;
	ld.global.f64 	%fd1, [%rd9];
	{
	.reg .b32 %temp; 
	mov.b64 	{%temp, %r45}, %fd1;
	}
	and.b32  	%r12, %r45, 2147483647;
	{
	.reg .b32 %temp; 
	mov.b64 	{%r46, %temp}, %fd1;
	}
	mov.b64 	%fd2, {%r46, %r12};
	setp.ltu.f64 	%p20, %fd2, 0d3FE4F92224DD2F1A;
	@%p20 bra 	$L__BB17_15;
	add.f64 	%fd151, %fd2, %fd2;
	cvt.rn.f32.f64 	%f13, %fd151;
	mul.f32 	%f14, %f13, 0f3FB8AA3B;
	cvt.rni.f32.f32 	%f15, %f14;
	cvt.f64.f32 	%fd152, %f15;
	fma.rn.f64 	%fd153, %fd152, 0dBFE62E42FEFA39EF, %fd151;
	fma.rn.f64 	%fd154, %fd153, 0d3E5AE904A4741B81, 0d3E928A27F89B6999;
	fma.rn.f64 	%fd155, %fd154, %fd153, 0d3EC71DE715FF7E07;
	fma.rn.f64 	%fd156, %fd155, %fd153, 0d3EFA019A6B0AC45A;
	fma.rn.f64 	%fd157, %fd156, %fd153, 0d3F2A01A017EED94F;
	fma.rn.f64 	%fd158, %fd157, %fd153, 0d3F56C16C17F2A71B;
	fma.rn.f64 	%fd159, %fd158, %fd153, 0d3F811111111173C4;
	fma.rn.f64 	%fd160, %fd159, %fd153, 0d3FA555555555211A;
	fma.rn.f64 	%fd161, %fd160, %fd153, 0d3FC5555555555540;
	fma.rn.f64 	%fd162, %fd161, %fd153, 0d3FE0000000000005;
	mul.f64 	%fd163, %fd153, %fd162;
	fma.rn.f64 	%fd164, %fd163, %fd153, %fd153;
	ex2.approx.ftz.f32 	%f16, %f15;
	cvt.f64.f32 	%fd165, %f16;
	mov.f64 	%fd166, 0d3FF0000000000000;
	sub.f64 	%fd167, %fd166, %fd165;
	neg.f64 	%fd168, %fd164;
	fma.rn.f64 	%fd169, %fd168, %fd165, %fd167;
	mov.f64 	%fd170, 0d4000000000000000;
	sub.f64 	%fd171, %fd170, %fd169;
	rcp.approx.ftz.f64 	%fd172, %fd171;
	neg.f64 	%fd173, %fd171;
	fma.rn.f64 	%fd174, %fd173, %fd172, 0d3FF0000000000000;
	fma.rn.f64 	%fd175, %fd174, %fd174, %fd174;
	fma.rn.f64 	%fd176, %fd175, %fd172, %fd172;
	fma.rn.f64 	%fd177, %fd176, 0dC000000000000000, 0d3FF0000000000000;
	setp.gt.u32 	%p21, %r12, 1077088193;
	selp.f64 	%fd178, 0d3FF0000000000000, %fd177, %p21;
	copysign.f64 	%fd271, %fd1, %fd178;
	bra.uni 	$L__BB17_16;
$L__BB17_15:
	mul.f64 	%fd179, %fd1, %fd1;
	fma.rn.f64 	%fd180, %fd179, 0dBEF0BC46E2F5E964, 0d3F14359F420AFC3D;
	fma.rn.f64 	%fd181, %fd180, %fd179, 0dBF2DF9F0728C5D84;
	fma.rn.f64 	%fd182, %fd181, %fd179, 0d3F4337D1CEC4F033;
	fma.rn.f64 	%fd183, %fd182, %fd179, 0dBF57D6E9674335B3;
	fma.rn.f64 	%fd184, %fd183, %fd179, 0d3F6D6D000D7AAD3D;
	fma.rn.f64 	%fd185, %fd184, %fd179, 0dBF8226E1F3CF1EF5;
	fma.rn.f64 	%fd186, %fd185, %fd179, 0d3F9664F47EC0C8CF;
	fma.rn.f64 	%fd187, %fd186, %fd179, 0dBFABA1BA1B80AB40;
	fma.rn.f64 	%fd188, %fd187, %fd179, 0d3FC111111110FA4A;
	fma.rn.f64 	%fd189, %fd188, %fd179, 0dBFD5555555555550;
	fma.rn.f64 	%fd190, %fd189, %fd179, 0d0000000000000000;
	fma.rn.f64 	%fd271, %fd190, %fd1, %fd1;
$L__BB17_16:
	add.s64 	%rd10, %rd8, %rd35;
	st.global.f64 	[%rd10], %fd271;
	ld.global.f64 	%fd6, [%rd9+1024];
	{
	.reg .b32 %temp; 
	mov.b64 	{%temp, %r47}, %fd6;
	}
	and.b32  	%r13, %r47, 2147483647;
	{
	.reg .b32 %temp; 
	mov.b64 	{%r48, %temp}, %fd6;
	}
	mov.b64 	%fd7, {%r48, %r13};
	setp.ltu.f64 	%p22, %fd7, 0d3FE4F92224DD2F1A;
	@%p22 bra 	$L__BB17_18;
	add.f64 	%fd191, %fd7, %fd7;
	cvt.rn.f32.f64 	%f17, %fd191;
	mul.f32 	%f18, %f17, 0f3FB8AA3B;
	cvt.rni.f32.f32 	%f19, %f18;
	cvt.f64.f32 	%fd192, %f19;
	fma.rn.f64 	%fd193, %fd192, 0dBFE62E42FEFA39EF, %fd191;
	fma.rn.f64 	%fd194, %fd193, 0d3E5AE904A4741B81, 0d3E928A27F89B6999;
	fma.rn.f64 	%fd195, %fd194, %fd193, 0d3EC71DE715FF7E07;
	fma.rn.f64 	%fd196, %fd195, %fd193, 0d3EFA019A6B0AC45A;
	fma.rn.f64 	%fd197, %fd196, %fd193, 0d3F2A01A017EED94F;
	fma.rn.f64 	%fd198, %fd197, %fd193, 0d3F56C16C17F2A71B;
	fma.rn.f64 	%fd199, %fd198, %fd193, 0d3F811111111173C4;
	fma.rn.f64 	%fd200, %fd199, %fd193, 0d3FA555555555211A;
	fma.rn.f64 	%fd201, %fd200, %fd193, 0d3FC5555555555540;
	fma.rn.f64 	%fd202, %fd201, %fd193, 0d3FE0000000000005;
	mul.f64 	%fd203, %fd193, %fd202;
	fma.rn.f64 	%fd204, %fd203, %fd193, %fd193;
	ex2.approx.ftz.f32 	%f20, %f19;
	cvt.f64.f32 	%fd205, %f20;
	mov.f64 	%fd206, 0d3FF0000000000000;
	sub.f64 	%fd207, %fd206, %fd205;
	neg.f64 	%fd208, %fd204;
	fma.rn.f64 	%fd209, %fd208, %fd205, %fd207;
	mov.f64 	%fd210, 0d4000000000000000;
	sub.f64 	%fd211, %fd210, %fd209;
	rcp.approx.ftz.f64 	%fd212, %fd211;
	neg.f64 	%fd213, %fd211;
	fma.rn.f64 	%fd214, %fd213, %fd212, 0d3FF0000000000000;
	fma.rn.f64 	%fd215, %fd214, %fd214, %fd214;
	fma.rn.f64 	%fd216, %fd215, %fd212, %fd212;
	fma.rn.f64 	%fd217, %fd216, 0dC000000000000000, 0d3FF0000000000000;
	setp.gt.u32 	%p23, %r13, 1077088193;
	selp.f64 	%fd218, 0d3FF0000000000000, %fd217, %p23;
	copysign.f64 	%fd272, %fd6, %fd218;
	bra.uni 	$L__BB17_19;
$L__BB17_18:
	mul.f64 	%fd219, %fd6, %fd6;
	fma.rn.f64 	%fd220, %fd219, 0dBEF0BC46E2F5E964, 0d3F14359F420AFC3D;
	fma.rn.f64 	%fd221, %fd220, %fd219, 0dBF2DF9F0728C5D84;
	fma.rn.f64 	%fd222, %fd221, %fd219, 0d3F4337D1CEC4F033;
	fma.rn.f64 	%fd223, %fd222, %fd219, 0dBF57D6E9674335B3;
	fma.rn.f64 	%fd224, %fd223, %fd219, 0d3F6D6D000D7AAD3D;
	fma.rn.f64 	%fd225, %fd224, %fd219, 0dBF8226E1F3CF1EF5;
	fma.rn.f64 	%fd226, %fd225, %fd219, 0d3F9664F47EC0C8CF;
	fma.rn.f64 	%fd227, %fd226, %fd219, 0dBFABA1BA1B80AB40;
	fma.rn.f64 	%fd228, %fd227, %fd219, 0d3FC111111110FA4A;
	fma.rn.f64 	%fd229, %fd228, %fd219, 0dBFD5555555555550;
	fma.rn.f64 	%fd230, %fd229, %fd219, 0d0000000000000000;
	fma.rn.f64 	%fd272, %fd230, %fd6, %fd6;
$L__BB17_19:
	st.global.f64 	[%rd10+1024], %fd272;
	add.s32 	%r55, %r55, 2;
	add.s32 	%r54, %r54, 256;
	setp.eq.s32 	%p24, %r55, 0;
	@%p24 bra 	$L__BB17_20;
	bra.uni 	$L__BB17_13;
$L__BB17_20:
	and.b32  	%r58, %r1, -256;
$L__BB17_21:
	and.b32  	%r50, %r31, 1;
	setp.eq.b32 	%p25, %r50, 1;
	not.pred 	%p26, %p25;
	@%p26 bra 	$L__BB17_41;
	add.s32 	%r25, %r58, %r4;
	mul.wide.s32 	%rd37, %r25, 8;
	add.s64 	%rd38, %rd7, %rd37;
	ld.global.f64 	%fd21, [%rd38];
	{
	.reg .b32 %temp; 
	mov.b64 	{%temp, %r51}, %fd21;
	}
	and.b32  	%r26, %r51, 2147483647;
	{
	.reg .b32 %temp; 
	mov.b64 	{%r52, %temp}, %fd21;
	}
	mov.b64 	%fd22, {%r52, %r26};
	setp.ltu.f64 	%p27, %fd22, 0d3FE4F92224DD2F1A;
	@%p27 bra 	$L__BB17_37;
	add.f64 	%fd231, %fd22, %fd22;
	cvt.rn.f32.f64 	%f21, %fd231;
	mul.f32 	%f22, %f21, 0f3FB8AA3B;
	cvt.rni.f32.f32 	%f23, %f22;
	cvt.f64.f32 	%fd232, %f23;
	fma.rn.f64 	%fd233, %fd232, 0dBFE62E42FEFA39EF, %fd231;
	fma.rn.f64 	%fd234, %fd233, 0d3E5AE904A4741B81, 0d3E928A27F89B6999;
	fma.rn.f64 	%fd235, %fd234, %fd233, 0d3EC71DE715FF7E07;
	fma.rn.f64 	%fd236, %fd235, %fd233, 0d3EFA019A6B0AC45A;
	fma.rn.f64 	%fd237, %fd236, %fd233, 0d3F2A01A017EED94F;
	fma.rn.f64 	%fd238, %fd237, %fd233, 0d3F56C16C17F2A71B;
	fma.rn.f64 	%fd239, %fd238, %fd233, 0d3F811111111173C4;
	fma.rn.f64 	%fd240, %fd239, %fd233, 0d3FA555555555211A;
	fma.rn.f64 	%fd241, %fd240, %fd233, 0d3FC5555555555540;
	fma.rn.f64 	%fd242, %fd241, %fd233, 0d3FE0000000000005;
	mul.f64 	%fd243, %fd233, %fd242;
	fma.rn.f64 	%fd244, %fd243, %fd233, %fd233;
	ex2.approx.ftz.f32 	%f24, %f23;
	cvt.f64.f32 	%fd245, %f24;
	mov.f64 	%fd246, 0d3FF0000000000000;
	sub.f64 	%fd247, %fd246, %fd245;
	neg.f64 	%fd248, %fd244;
	fma.rn.f64 	%fd249, %fd248, %fd245, %fd247;
	mov.f64 	%fd250, 0d4000000000000000;
	sub.f64 	%fd251, %fd250, %fd249;
	rcp.approx.ftz.f64 	%fd252, %fd251;
	neg.f64 	%fd253, %fd251;
	fma.rn.f64 	%fd254, %fd253, %fd252, 0d3FF0000000000000;
	fma.rn.f64 	%fd255, %fd254, %fd254, %fd254;
	fma.rn.f64 	%fd256, %fd255, %fd252, %fd252;
	fma.rn.f64 	%fd257, %fd256, 0dC000000000000000, 0d3FF0000000000000;
	setp.gt.u32 	%p28, %r26, 1077088193;
	selp.f64 	%fd258, 0d3FF0000000000000, %fd257, %p28;
	copysign.f64 	%fd275, %fd21, %fd258;
	bra.uni 	$L__BB17_38;
$L__BB17_24:
	mul.f64 	%fd59, %fd11, %fd11;
	fma.rn.f64 	%fd60, %fd59, 0dBEF0BC46E2F5E964, 0d3F14359F420AFC3D;
	fma.rn.f64 	%fd61, %fd60, %fd59, 0dBF2DF9F0728C5D84;
	fma.rn.f64 	%fd62, %fd61, %fd59, 0d3F4337D1CEC4F033;
	fma.rn.f64 	%fd63, %fd62, %fd59, 0dBF57D6E9674335B3;
	fma.rn.f64 	%fd64, %fd63, %fd59, 0d3F6D6D000D7AAD3D;
	fma.rn.f64 	%fd65, %fd64, %fd59, 0dBF8226E1F3CF1EF5;
	fma.rn.f64 	%fd66, %fd65, %fd59, 0d3F9664F47EC0C8CF;
	fma.rn.f64 	%fd67, %fd66, %fd59, 0dBFABA1BA1B80AB40;
	fma.rn.f64 	%fd68, %fd67, %fd59, 0d3FC111111110FA4A;
	fma.rn.f64 	%fd69, %fd68, %fd59, 0dBFD5555555555550;
	fma.rn.f64 	%fd70, %fd69, %fd59, 0d0000000000000000;
	fma.rn.f64 	%fd273, %fd70, %fd11, %fd11;
$L__BB17_25:
	add.s64 	%rd26, %rd8, %rd23;
	st.global.f64 	[%rd26], %fd273;
$L__BB17_26:
	setp.ge.s32 	%p9, %r18, %r2;
	@%p9 bra 	$L__BB17_31;
	mul.wide.s32 	%rd27, %r18, 8;
	add.s64 	%rd28, %rd7, %rd27;
	ld.global.f64 	%fd16, [%rd28];
	{
	.reg .b32 %temp; 
	mov.b64 	{%temp, %r37}, %fd16;
	}
	and.b32  	%r20, %r37, 2147483647;
	{
	.reg .b32 %temp; 
	mov.b64 	{%r38, %temp}, %fd16;
	}
	mov.b64 	%fd17, {%r38, %r20};
	setp.ltu.f64 	%p10, %fd17, 0d3FE4F92224DD2F1A;
	@%p10 bra 	$L__BB17_29;
	add.f64 	%fd71, %fd17, %fd17;
	cvt.rn.f32.f64 	%f5, %fd71;
	mul.f32 	%f6, %f5, 0f3FB8AA3B;
	cvt.rni.f32.f32 	%f7, %f6;
	cvt.f64.f32 	%fd72, %f7;
	fma.rn.f64 	%fd73, %fd72, 0dBFE62E42FEFA39EF, %fd71;
	fma.rn.f64 	%fd74, %fd73, 0d3E5AE904A4741B81, 0d3E928A27F89B6999;
	fma.rn.f64 	%fd75, %fd74, %fd73, 0d3EC71DE715FF7E07;
	fma.rn.f64 	%fd76, %fd75, %fd73, 0d3EFA019A6B0AC45A;
	fma.rn.f64 	%fd77, %fd76, %fd73, 0d3F2A01A017EED94F;
	fma.rn.f64 	%fd78, %fd77, %fd73, 0d3F56C16C17F2A71B;
	fma.rn.f64 	%fd79, %fd78, %fd73, 0d3F811111111173C4;
	fma.rn.f64 	%fd80, %fd79, %fd73, 0d3FA555555555211A;
	fma.rn.f64 	%fd81, %fd80, %fd73, 0d3FC5555555555540;
	fma.rn.f64 	%fd82, %fd81, %fd73, 0d3FE0000000000005;
	mul.f64 	%fd83, %fd73, %fd82;
	fma.rn.f64 	%fd84, %fd83, %fd73, %fd73;
	ex2.approx.ftz.f32 	%f8, %f7;
	cvt.f64.f32 	%fd85, %f8;
	mov.f64 	%fd86, 0d3FF0000000000000;
	sub.f64 	%fd87, %fd86, %fd85;
	neg.f64 	%fd88, %fd84;
	fma.rn.f64 	%fd89, %fd88, %fd85, %fd87;
	mov.f64 	%fd90, 0d4000000000000000;
	sub.f64 	%fd91, %fd90, %fd89;
	rcp.approx.ftz.f64 	%fd92, %fd91;
	neg.f64 	%fd93, %fd91;
	fma.rn.f64 	%fd94, %fd93, %fd92, 0d3FF0000000000000;
	fma.rn.f64 	%fd95, %fd94, %fd94, %fd94;
	fma.rn.f64 	%fd96, %fd95, %fd92, %fd92;
	fma.rn.f64 	%fd97, %fd96, 0dC000000000000000, 0d3FF0000000000000;
	setp.gt.u32 	%p11, %r20, 1077088193;
	selp.f64 	%fd98, 0d3FF0000000000000, %fd97, %p11;
	copysign.f64 	%fd274, %fd16, %fd98;
	bra.uni 	$L__BB17_30;
$L__BB17_29:
	mul.f64 	%fd99, %fd16, %fd16;
	fma.rn.f64 	%fd100, %fd99, 0dBEF0BC46E2F5E964, 0d3F14359F420AFC3D;
	fma.rn.f64 	%fd101, %fd100, %fd99, 0dBF2DF9F0728C5D84;
	fma.rn.f64 	%fd102, %fd101, %fd99, 0d3F4337D1CEC4F033;
	fma.rn.f64 	%fd103, %fd102, %fd99, 0dBF57D6E9674335B3;
	fma.rn.f64 	%fd104, %fd103, %fd99, 0d3F6D6D000D7AAD3D;
	fma.rn.f64 	%fd105, %fd104, %fd99, 0dBF8226E1F3CF1EF5;
	fma.rn.f64 	%fd106, %fd105, %fd99, 0d3F9664F47EC0C8CF;
	fma.rn.f64 	%fd107, %fd106, %fd99, 0dBFABA1BA1B80AB40;
	fma.rn.f64 	%fd108, %fd107, %fd99, 0d3FC111111110FA4A;
	fma.rn.f64 	%fd109, %fd108, %fd99, 0dBFD5555555555550;
	fma.rn.f64 	%fd110, %fd109, %fd99, 0d0000000000000000;
	fma.rn.f64 	%fd274, %fd110, %fd16, %fd16;
$L__BB17_30:
	add.s64 	%rd30, %rd8, %rd27;
	st.global.f64 	[%rd30], %fd274;
$L__BB17_31:
	add.s32 	%r57, %r57, 2;
	add.s32 	%r56, %r56, 256;
	setp.eq.s32 	%p12, %r57, 0;
	@%p12 bra 	$L__BB17_32;
	bra.uni 	$L__BB17_7;
$L__BB17_32:
	and.b32  	%r59, %r1, -256;
$L__BB17_33:
	and.b32  	%r40, %r31, 1;
	setp.eq.b32 	%p13, %r40, 1;
	not.pred 	%p14, %p13;
	@%p14 bra 	$L__BB17_41;
	add.s32 	%r29, %r59, %r4;
	setp.ge.s32 	%p15, %r29, %r2;
	@%p15 bra 	$L__BB17_41;
	mul.wide.s32 	%rd31, %r29, 8;
	add.s64 	%rd32, %rd7, %rd31;
	ld.global.f64 	%fd26, [%rd32];
	{
	.reg .b32 %temp; 
	mov.b64 	{%temp, %r41}, %fd26;
	}
	and.b32  	%r30, %r41, 2147483647;
	{
	.reg .b32 %temp; 
	mov.b64 	{%r42, %temp}, %fd26;
	}
	mov.b64 	%fd27, {%r42, %r30};
	setp.ltu.f64 	%p16, %fd27, 0d3FE4F92224DD2F1A;
	@%p16 bra 	$L__BB17_39;
	add.f64 	%fd111, %fd27, %fd27;
	cvt.rn.f32.f64 	%f9, %fd111;
	mul.f32 	%f10, %f9, 0f3FB8AA3B;
	cvt.rni.f32.f32 	%f11, %f10;
	cvt.f64.f32 	%fd112, %f11;
	fma.rn.f64 	%fd113, %fd112, 0dBFE62E42FEFA39EF, %fd111;
	fma.rn.f64 	%fd114, %fd113, 0d3E5AE904A4741B81, 0d3E928A27F89B6999;
	fma.rn.f64 	%fd115, %fd114, %fd113, 0d3EC71DE715FF7E07;
	fma.rn.f64 	%fd116, %fd115, %fd113, 0d3EFA019A6B0AC45A;
	fma.rn.f64 	%fd117, %fd116, %fd113, 0d3F2A01A017EED94F;
	fma.rn.f64 	%fd118, %fd117, %fd113, 0d3F56C16C17F2A71B;
	fma.rn.f64 	%fd119, %fd118, %fd113, 0d3F811111111173C4;
	fma.rn.f64 	%fd120, %fd119, %fd113, 0d3FA555555555211A;
	fma.rn.f64 	%fd121, %fd120, %fd113, 0d3FC5555555555540;
	fma.rn.f64 	%fd122, %fd121, %fd113, 0d3FE0000000000005;
	mul.f64 	%fd123, %fd113, %fd122;
	fma.rn.f64 	%fd124, %fd123, %fd113, %fd113;
	ex2.approx.ftz.f32 	%f12, %f11;
	cvt.f64.f32 	%fd125, %f12;
	mov.f64 	%fd126, 0d3FF0000000000000;
	sub.f64 	%fd127, %fd126, %fd125;
	neg.f64 	%fd128, %fd124;
	fma.rn.f64 	%fd129, %fd128, %fd125, %fd127;
	mov.f64 	%fd130, 0d4000000000000000;
	sub.f64 	%fd131, %fd130, %fd129;
	rcp.approx.ftz.f64 	%fd132, %fd131;
	neg.f64 	%fd133, %fd131;
	fma.rn.f64 	%fd134, %fd133, %fd132, 0d3FF0000000000000;
	fma.rn.f64 	%fd135, %fd134, %fd134, %fd134;
	fma.rn.f64 	%fd136, %fd135, %fd132, %fd132;
	fma.rn.f64 	%fd137, %fd136, 0dC000000000000000, 0d3FF0000000000000;
	setp.gt.u32 	%p17, %r30, 1077088193;
	selp.f64 	%fd138, 0d3FF0000000000000, %fd137, %p17;
	copysign.f64 	%fd276, %fd26, %fd138;
	bra.uni 	$L__BB17_40;
$L__BB17_37:
	mul.f64 	%fd259, %fd21, %fd21;
	fma.rn.f64 	%fd260, %fd259, 0dBEF0BC46E2F5E964, 0d3F14359F420AFC3D;
	fma.rn.f64 	%fd261, %fd260, %fd259, 0dBF2DF9F0728C5D84;
	fma.rn.f64 	%fd262, %fd261, %fd259, 0d3F4337D1CEC4F033;
	fma.rn.f64 	%fd263, %fd262, %fd259, 0dBF57D6E9674335B3;
	fma.rn.f64 	%fd264, %fd263, %fd259, 0d3F6D6D000D7AAD3D;
	fma.rn.f64 	%fd265, %fd264, %fd259, 0dBF8226E1F3CF1EF5;
	fma.rn.f64 	%fd266, %fd265, %fd259, 0d3F9664F47EC0C8CF;
	fma.rn.f64 	%fd267, %fd266, %fd259, 0dBFABA1BA1B80AB40;
	fma.rn.f64 	%fd268, %fd267, %fd259, 0d3FC111111110FA4A;
	fma.rn.f64 	%fd269, %fd268, %fd259, 0dBFD5555555555550;
	fma.rn.f64 	%fd270, %fd269, %fd259, 0d0000000000000000;
	fma.rn.f64 	%fd275, %fd270, %fd21, %fd21;
$L__BB17_38:
	add.s64 	%rd40, %rd8, %rd37;
	st.global.f64 	[%rd40], %fd275;
	bra.uni 	$L__BB17_41;
$L__BB17_39:
	mul.f64 	%fd139, %fd26, %fd26;
	fma.rn.f64 	%fd140, %fd139, 0dBEF0BC46E2F5E964, 0d3F14359F420AFC3D;
	fma.rn.f64 	%fd141, %fd140, %fd139, 0dBF2DF9F0728C5D84;
	fma.rn.f64 	%fd142, %fd141, %fd139, 0d3F4337D1CEC4F033;
	fma.rn.f64 	%fd143, %fd142, %fd139, 0dBF57D6E9674335B3;
	fma.rn.f64 	%fd144, %fd143, %fd139, 0d3F6D6D000D7AAD3D;
	fma.rn.f64 	%fd145, %fd144, %fd139, 0dBF8226E1F3CF1EF5;
	fma.rn.f64 	%fd146, %fd145, %fd139, 0d3F9664F47EC0C8CF;
	fma.rn.f64 	%fd147, %fd146, %fd139, 0dBFABA1BA1B80AB40;
	fma.rn.f64 	%fd148, %fd147, %fd139, 0d3FC111111110FA4A;
	fma.rn.f64 	%fd149, %fd148, %fd139, 0dBFD5555555555550;
	fma.rn.f64 	%fd150, %fd149, %fd139, 0d0000000000000000;
	fma.rn.f64 	%fd276, %fd150, %fd26, %fd26;
$L__BB17_40:
	add.s64 	%rd34, %rd8, %rd31;
	st.global.f64 	[%rd34], %fd276;
$L__BB17_41:
	ret;

}
	// .globl	_ZN3cub18CUB_300001_SM_10006detail9transform16transform_kernelINS2_10policy_hubILb1EN4cuda3std3__45tupleIJN6thrust24THRUST_300001_SM_1000_NS6detail15normal_iteratorINSA_10device_ptrIdEEEEEEEE10policy1000Ei7SigmoidSF_JPdEEEvT0_iT1_T2_DpNS2_10kernel_argIT3_EE
.visible .entry _ZN3cub18CUB_300001_SM_10006detail9transform16transform_kernelINS2_10policy_hubILb1EN4cuda3std3__45tupleIJN6thrust24THRUST_300001_SM_1000_NS6detail15normal_iteratorINSA_10device_ptrIdEEEEEEEE10policy1000Ei7SigmoidSF_JPdEEEvT0_iT1_T2_DpNS2_10kernel_argIT3_EE(
	.param .u32 _ZN3cub18CUB_300001_SM_10006detail9transform16transform_kernelINS2_10policy_hubILb1EN4cuda3std3__45tupleIJN6thrust24THRUST_300001_SM_1000_NS6detail15normal_iteratorINSA_10device_ptrIdEEEEEEEE10policy1000Ei7SigmoidSF_JPdEEEvT0_iT1_T2_DpNS2_10kernel_argIT3_EE_param_0,
	.param .u32 _ZN3cub18CUB_300001_SM_10006detail9transform16transform_kernelINS2_10policy_hubILb1EN4cuda3std3__45tupleIJN6thrust24THRUST_300001_SM_1000_NS6detail15normal_iteratorINSA_10device_ptrIdEEEEEEEE10policy1000Ei7SigmoidSF_JPdEEEvT0_iT1_T2_DpNS2_10kernel_argIT3_EE_param_1,
	.param .align 1 .b8 _ZN3cub18CUB_300001_SM_10006detail9transform16transform_kernelINS2_10policy_hubILb1EN4cuda3std3__45tupleIJN6thrust24THRUST_300001_SM_1000_NS6detail15normal_iteratorINSA_10device_ptrIdEEEEEEEE10policy1000Ei7SigmoidSF_JPdEEEvT0_iT1_T2_DpNS2_10kernel_argIT3_EE_param_2[1],
	.param .align 8 .b8 _ZN3cub18CUB_300001_SM_10006detail9transform16transform_kernelINS2_10policy_hubILb1EN4cuda3std3__45tupleIJN6thrust24THRUST_300001_SM_1000_NS6detail15normal_iteratorINSA_10device_ptrIdEEEEEEEE10policy1000Ei7SigmoidSF_JPdEEEvT0_iT1_T2_DpNS2_10kernel_argIT3_EE_param_3[8],
	.param .align 8 .b8 _ZN3cub18CUB_300001_SM_10006detail9transform16transform_kernelINS2_10policy_hubILb1EN4cuda3std3__45tupleIJN6thrust24THRUST_300001_SM_1000_NS6detail15normal_iteratorINSA_10device_ptrIdEEEEEEEE10policy1000Ei7SigmoidSF_JPdEEEvT0_iT1_T2_DpNS2_10kernel_argIT3_EE_param_4[16]
)
.maxntid 128
{
	.reg .pred 	%p<35>;
	.reg .b32 	%r<135>;
	.reg .b32 	%f<13>;
	.reg .b64 	%rd<36>;
	.reg .b64 	%fd<175>;

	ld.param.u32 	%r46, [_ZN3cub18CUB_300001_SM_10006detail9transform16transform_kernelINS2_10policy_hubILb1EN4cuda3std3__45tupleIJN6thrust24THRUST_300001_SM_1000_NS6detail15normal_iteratorINSA_10device_ptrIdEEEEEEEE10policy1000Ei7SigmoidSF_JPdEEEvT0_iT1_T2_DpNS2_10kernel_argIT3_EE_param_0];
	ld.param.u64 	%rd10, [_ZN3cub18CUB_300001_SM_10006detail9transform16transform_kernelINS2_10policy_hubILb1EN4cuda3std3__45tupleIJN6thrust24THRUST_300001_SM_1000_NS6detail15normal_iteratorINSA_10device_ptrIdEEEEEEEE10policy1000Ei7SigmoidSF_JPdEEEvT0_iT1_T2_DpNS2_10kernel_argIT3_EE_param_4];
	ld.param.u64 	%rd11, [_ZN3cub18CUB_300001_SM_10006detail9transform16transform_kernelINS2_10policy_hubILb1EN4cuda3std3__45tupleIJN6thrust24THRUST_300001_SM_1000_NS6detail15normal_iteratorINSA_10device_ptrIdEEEEEEEE10policy1000Ei7SigmoidSF_JPdEEEvT0_iT1_T2_DpNS2_10kernel_argIT3_EE_param_3];
	ld.param.u32 	%r45, [_ZN3cub18CUB_300001_SM_10006detail9transform16transform_kernelINS2_10policy_hubILb1EN4cuda3std3__45tupleIJN6thrust24THRUST_300001_SM_1000_NS6detail15normal_iteratorINSA_10device_ptrIdEEEEEEEE10policy1000Ei7SigmoidSF_JPdEEEvT0_iT1_T2_DpNS2_10kernel_argIT3_EE_param_1];
	cvta.to.global.u64 	%rd1, %rd11;
	cvta.to.global.u64 	%rd2, %rd10;
	shl.b32 	%r1, %r45, 7;
	mov.u32 	%r47, %ctaid.x;
	mul.lo.s32 	%r2, %r1, %r47;
	sub.s32 	%r3, %r46, %r2;
	min.s32 	%r4, %r1, %r3;
	shl.b32 	%r5, %r4, 3;
	mov.u32 	%r6, %tid.x;
	shl.b32 	%r128, %r6, 7;
	setp.ge.s32 	%p1, %r128, %r5;
	@%p1 bra 	$L__BB18_3;
	mul.wide.u32 	%rd12, %r6, 128;
	add.s64 	%rd13, %rd2, %rd12;
	mul.wide.s32 	%rd14, %r2, 8;
	add.s64 	%rd35, %rd13, %rd14;
$L__BB18_2:
	.pragma "nounroll";
	// begin inline asm
	prefetch.global.L2 [%rd35];
	// end inline asm
	add.s32 	%r128, %r128, 16384;
	add.s64 	%rd35, %rd35, 16384;
	setp.lt.s32 	%p2, %r128, %r5;
	@%p2 bra 	$L__BB18_2;
$L__BB18_3:
	mul.wide.s32 	%rd16, %r2, 8;
	add.s64 	%rd6, %rd2, %rd16;
	add.s64 	%rd7, %rd1, %rd16;
	setp.gt.s32 	%p3, %r1, %r3;
	@%p3 bra 	$L__BB18_13;
	setp.lt.s32 	%p4, %r45, 1;
	@%p4 bra 	$L__BB18_41;
	setp.eq.s32 	%p5, %r45, 1;
	mov.b32 	%r134, 0;
	@%p5 bra 	$L__BB18_36;
	and.b32  	%r49, %r45, 2147483646;
	neg.s32 	%r130, %r49;
	mov.u32 	%r129, %r6;
$L__BB18_7:
	mul.wide.s32 	%rd17, %r129, 8;
	add.s64 	%rd8, %rd6, %rd17;
	ld.global.f64 	%fd1, [%rd8];
	neg.f64 	%fd31, %fd1;
	fma.rn.f64 	%fd32, %fd1, 0dBFF71547652B82FE, 0d4338000000000000;
	{
	.reg .b32 %temp; 
	mov.b64 	{%r14, %temp}, %fd32;
	}
	mov.f64 	%fd33, 0dC338000000000000;
	add.rn.f64 	%fd34, %fd32, %fd33;
	fma.rn.f64 	%fd35, %fd34, 0dBFE62E42FEFA39EF, %fd31;
	fma.rn.f64 	%fd36, %fd34, 0dBC7ABC9E3B39803F, %fd35;
	fma.rn.f64 	%fd37, %fd36, 0d3E5ADE1569CE2BDF, 0d3E928AF3FCA213EA;
	fma.rn.f64 	%fd38, %fd37, %fd36, 0d3EC71DEE62401315;
	fma.rn.f64 	%fd39, %fd38, %fd36, 0d3EFA01997C89EB71;
	fma.rn.f64 	%fd40, %fd39, %fd36, 0d3F2A01A014761F65;
	fma.rn.f64 	%fd41, %fd40, %fd36, 0d3F56C16C1852B7AF;
	fma.rn.f64 	%fd42, %fd41, %fd36, 0d3F81111111122322;
	fma.rn.f64 	%fd43, %fd42, %fd36, 0d3FA55555555502A1;
	fma.rn.f64 	%fd44, %fd43, %fd36, 0d3FC5555555555511;
	fma.rn.f64 	%fd45, %fd44, %fd36, 0d3FE000000000000B;
	fma.rn.f64 	%fd46, %fd45, %fd36, 0d3FF0000000000000;
	fma.rn.f64 	%fd47, %fd46, %fd36, 0d3FF0000000000000;
	{
	.reg .b32 %temp; 
	mov.b64 	{%r15, %temp}, %fd47;
	}
	{
	.reg .b32 %temp; 
	mov.b64 	{%temp, %r16}, %fd47;
	}
	shl.b32 	%r50, %r14, 20;
	add.s32 	%r51, %r50, %r16;
	mov.b64 	%fd169, {%r15, %r51};
	{
	.reg .b32 %temp; 
	mov.b64 	{%temp, %r52}, %fd31;
	}
	mov.b32 	%f7, %r52;
	abs.f32 	%f1, %f7;
	setp.lt.f32 	%p6, %f1, 0f4086232B;
	@%p6 bra 	$L__BB18_10;
	setp.gt.f64 	%p7, %fd1, 0d0000000000000000;
	mov.f64 	%fd48, 0d7FF0000000000000;
	sub.f64 	%fd49, %fd48, %fd1;
	selp.f64 	%fd169, 0d0000000000000000, %fd49, %p7;
	setp.geu.f32 	%p8, %f1, 0f40874800;
	@%p8 bra 	$L__BB18_10;
	shr.u32 	%r53, %r14, 31;
	add.s32 	%r54, %r14, %r53;
	shr.s32 	%r55, %r54, 1;
	shl.b32 	%r56, %r55, 20;
	add.s32 	%r57, %r16, %r56;
	mov.b64 	%fd50, {%r15, %r57};
	sub.s32 	%r58, %r14, %r55;
	shl.b32 	%r59, %r58, 20;
	add.s32 	%r60, %r59, 1072693248;
	mov.b32 	%r61, 0;
	mov.b64 	%fd51, {%r61, %r60};
	mul.f64 	%fd169, %fd51, %fd50;
$L__BB18_10:
	add.f64 	%fd52, %fd169, 0d3FF0000000000000;
	rcp.rn.f64 	%fd53, %fd52;
	add.s64 	%rd9, %rd7, %rd17;
	st.global.f64 	[%rd9], %fd53;
	ld.global.f64 	%fd6, [%rd8+1024];
	neg.f64 	%fd54, %fd6;
	fma.rn.f64 	%fd55, %fd6, 0dBFF71547652B82FE, 0d4338000000000000;
	{
	.reg .b32 %temp; 
	mov.b64 	{%r17, %temp}, %fd55;
	}
	mov.f64 	%fd56, 0dC338000000000000;
	add.rn.f64 	%fd57, %fd55, %fd56;
	fma.rn.f64 	%fd58, %fd57, 0dBFE62E42FEFA39EF, %fd54;
	fma.rn.f64 	%fd59, %fd57, 0dBC7ABC9E3B39803F, %fd58;
	fma.rn.f64 	%fd60, %fd59, 0d3E5ADE1569CE2BDF, 0d3E928AF3FCA213EA;
	fma.rn.f64 	%fd61, %fd60, %fd59, 0d3EC71DEE62401315;
	fma.rn.f64 	%fd62, %fd61, %fd59, 0d3EFA01997C89EB71;
	fma.rn.f64 	%fd63, %fd62, %fd59, 0d3F2A01A014761F65;
	fma.rn.f64 	%fd64, %fd63, %fd59, 0d3F56C16C1852B7AF;
	fma.rn.f64 	%fd65, %fd64, %fd59, 0d3F81111111122322;
	fma.rn.f64 	%fd66, %fd65, %fd59, 0d3FA55555555502A1;
	fma.rn.f64 	%fd67, %fd66, %fd59, 0d3FC5555555555511;
	fma.rn.f64 	%fd68, %fd67, %fd59, 0d3FE000000000000B;
	fma.rn.f64 	%fd69, %fd68, %fd59, 0d3FF0000000000000;
	fma.rn.f64 	%fd70, %fd69, %fd59, 0d3FF0000000000000;
	{
	.reg .b32 %temp; 
	mov.b64 	{%r18, %temp}, %fd70;
	}
	{
	.reg .b32 %temp; 
	mov.b64 	{%temp, %r19}, %fd70;
	}
	shl.b32 	%r62, %r17, 20;
	add.s32 	%r63, %r62, %r19;
	mov.b64 	%fd170, {%r18, %r63};
	{
	.reg .b32 %temp; 
	mov.b64 	{%temp, %r64}, %fd54;
	}
	mov.b32 	%f8, %r64;
	abs.f32 	%f2, %f8;
	setp.lt.f32 	%p9, %f2, 0f4086232B;
	@%p9 bra 	$L__BB18_34;
	setp.gt.f64 	%p10, %fd6, 0d0000000000000000;
	mov.f64 	%fd71, 0d7FF0000000000000;
	sub.f64 	%fd72, %fd71, %fd6;
	selp.f64 	%fd170, 0d0000000000000000, %fd72, %p10;
	setp.geu.f32 	%p11, %f2, 0f40874800;
	@%p11 bra 	$L__BB18_34;
	shr.u32 	%r65, %r17, 31;
	add.s32 	%r66, %r17, %r65;
	shr.s32 	%r67, %r66, 1;
	shl.b32 	%r68, %r67, 20;
	add.s32 	%r69, %r19, %r68;
	mov.b64 	%fd73, {%r18, %r69};
	sub.s32 	%r70, %r17, %r67;
	shl.b32 	%r71, %r70, 20;
	add.s32 	%r72, %r71, 1072693248;
	mov.b32 	%r73, 0;
	mov.b64 	%fd74, {%r73, %r72};
	mul.f64 	%fd170, %fd74, %fd73;
	bra.uni 	$L__BB18_34;
$L__BB18_13:
	setp.lt.s32 	%p18, %r45, 1;
	@%p18 bra 	$L__BB18_41;
	setp.eq.s32 	%p19, %r45, 1;
	mov.b32 	%r133, 0;
	@%p19 bra 	$L__BB18_28;
	and.b32  	%r89, %r45, 2147483646;
	neg.s32 	%r132, %r89;
	mov.u32 	%r131, %r6;
$L__BB18_16:
	add.s32 	%r24, %r131, 128;
	setp.ge.s32 	%p20, %r131, %r4;
	@%p20 bra 	$L__BB18_21;
	mul.wide.s32 	%rd23, %r131, 8;
	add.s64 	%rd24, %rd6, %rd23;
	ld.global.f64 	%fd11, [%rd24];
	neg.f64 	%fd100, %fd11;
	fma.rn.f64 	%fd101, %fd11, 0dBFF71547652B82FE, 0d4338000000000000;
	{
	.reg .b32 %temp; 
	mov.b64 	{%r25, %temp}, %fd101;
	}
	mov.f64 	%fd102, 0dC338000000000000;
	add.rn.f64 	%fd103, %fd101, %fd102;
	fma.rn.f64 	%fd104, %fd103, 0dBFE62E42FEFA39EF, %fd100;
	fma.rn.f64 	%fd105, %fd103, 0dBC7ABC9E3B39803F, %fd104;
	fma.rn.f64 	%fd106, %fd105, 0d3E5ADE1569CE2BDF, 0d3E928AF3FCA213EA;
	fma.rn.f64 	%fd107, %fd106, %fd105, 0d3EC71DEE62401315;
	fma.rn.f64 	%fd108, %fd107, %fd105, 0d3EFA01997C89EB71;
	fma.rn.f64 	%fd109, %fd108, %fd105, 0d3F2A01A014761F65;
	fma.rn.f64 	%fd110, %fd109, %fd105, 0d3F56C16C1852B7AF;
	fma.rn.f64 	%fd111, %fd110, %fd105, 0d3F81111111122322;
	fma.rn.f64 	%fd112, %fd111, %fd105, 0d3FA55555555502A1;
	fma.rn.f64 	%fd113, %fd112, %fd105, 0d3FC5555555555511;
	fma.rn.f64 	%fd114, %fd113, %fd105, 0d3FE000000000000B;
	fma.rn.f64 	%fd115, %fd114, %fd105, 0d3FF0000000000000;
	fma.rn.f64 	%fd116, %fd115, %fd105, 0d3FF0000000000000;
	{
	.reg .b32 %temp; 
	mov.b64 	{%r26, %temp}, %fd116;
	}
	{
	.reg .b32 %temp; 
	mov.b64 	{%temp, %r27}, %fd116;
	}
	shl.b32 	%r90, %r25, 20;
	add.s32 	%r91, %r90, %r27;
	mov.b64 	%fd171, {%r26, %r91};
	{
	.reg .b32 %temp; 
	mov.b64 	{%temp, %r92}, %fd100;
	}
	mov.b32 	%f10, %r92;
	abs.f32 	%f3, %f10;
	setp.lt.f32 	%p21, %f3, 0f4086232B;
	@%p21 bra 	$L__BB18_20;
	setp.gt.f64 	%p22, %fd11, 0d0000000000000000;
	mov.f64 	%fd117, 0d7FF0000000000000;
	sub.f64 	%fd118, %fd117, %fd11;
	selp.f64 	%fd171, 0d0000000000000000, %fd118, %p22;
	setp.geu.f32 	%p23, %f3, 0f40874800;
	@%p23 bra 	$L__BB18_20;
	shr.u32 	%r93, %r25, 31;
	add.s32 	%r94, %r25, %r93;
	shr.s32 	%r95, %r94, 1;
	shl.b32 	%r96, %r95, 20;
	add.s32 	%r97, %r27, %r96;
	mov.b64 	%fd119, {%r26, %r97};
	sub.s32 	%r98, %r25, %r95;
	shl.b32 	%r99, %r98, 20;
	add.s32 	%r100, %r99, 1072693248;
	mov.b32 	%r101, 0;
	mov.b64 	%fd120, {%r101, %r100};
	mul.f64 	%fd171, %fd120, %fd119;
$L__BB18_20:
	add.f64 	%fd121, %fd171, 0d3FF0000000000000;
	rcp.rn.f64 	%fd122, %fd121;
	add.s64 	%rd26, %rd7, %rd23;
	st.global.f64 	[%rd26], %fd122;
$L__BB18_21:
	setp.ge.s32 	%p24, %r24, %r4;
	@%p24 bra 	$L__BB18_26;
	mul.wide.s32 	%rd27, %r24, 8;
	add.s64 	%rd28, %rd6, %rd27;
	ld.global.f64 	%fd16, [%rd28];
	neg.f64 	%fd123, %fd16;
	fma.rn.f64 	%fd124, %fd16, 0dBFF71547652B82FE, 0d4338000000000000;
	{
	.reg .b32 %temp; 
	mov.b64 	{%r28, %temp}, %fd124;
	}
	mov.f64 	%fd125, 0dC338000000000000;
	add.rn.f64 	%fd126, %fd124, %fd125;
	fma.rn.f64 	%fd127, %fd126, 0dBFE62E42FEFA39EF, %fd123;
	fma.rn.f64 	%fd128, %fd126, 0dBC7ABC9E3B39803F, %fd127;
	fma.rn.f64 	%fd129, %fd128, 0d3E5ADE1569CE2BDF, 0d3E928AF3FCA213EA;
	fma.rn.f64 	%fd130, %fd129, %fd128, 0d3EC71DEE62401315;
	fma.rn.f64 	%fd131, %fd130, %fd128, 0d3EFA01997C89EB71;
	fma.rn.f64 	%fd132, %fd131, %fd128, 0d3F2A01A014761F65;
	fma.rn.f64 	%fd133, %fd132, %fd128, 0d3F56C16C1852B7AF;
	fma.rn.f64 	%fd134, %fd133, %fd128, 0d3F81111111122322;
	fma.rn.f64 	%fd135, %fd134, %fd128, 0d3FA55555555502A1;
	fma.rn.f64 	%fd136, %fd135, %fd128, 0d3FC5555555555511;
	fma.rn.f64 	%fd137, %fd136, %fd128, 0d3FE000000000000B;
	fma.rn.f64 	%fd138, %fd137, %fd128, 0d3FF0000000000000;
	fma.rn.f64 	%fd139, %fd138, %fd128, 0d3FF0000000000000;
	{
	.reg .b32 %temp; 
	mov.b64 	{%r29, %temp}, %fd139;
	}
	{
	.reg .b32 %temp; 
	mov.b64 	{%temp, %r30}, %fd139;
	}
	shl.b32 	%r102, %r28, 20;
	add.s32 	%r103, %r102, %r30;
	mov.b64 	%fd172, {%r29, %r103};
	{
	.reg .b32 %temp; 
	mov.b64 	{%temp, %r104}, %fd123;
	}
	mov.b32 	%f11, %r104;
	abs.f32 	%f4, %f11;
	setp.lt.f32 	%p25, %f4, 0f4086232B;
	@%p25 bra 	$L__BB18_25;
	setp.gt.f64 	%p26, %fd16, 0d0000000000000000;
	mov.f64 	%fd140, 0d7FF0000000000000;
	sub.f64 	%fd141, %fd140, %fd16;
	selp.f64 	%fd172, 0d0000000000000000, %fd141, %p26;
	setp.geu.f32 	%p27, %f4, 0f40874800;
	@%p27 bra 	$L__BB18_25;
	shr.u32 	%r105, %r28, 31;
	add.s32 	%r106, %r28, %r105;
	shr.s32 	%r107, %r106, 1;
	shl.b32 	%r108, %r107, 20;
	add.s32 	%r109, %r30, %r108;
	mov.b64 	%fd142, {%r29, %r109};
	sub.s32 	%r110, %r28, %r107;
	shl.b32 	%r111, %r110, 20;
	add.s32 	%r112, %r111, 1072693248;
	mov.b32 	%r113, 0;
	mov.b64 	%fd143, {%r113, %r112};
	mul.f64 	%fd172, %fd143, %fd142;
$L__BB18_25:
	add.f64 	%fd144, %fd172, 0d3FF0000000000000;
	rcp.rn.f64 	%fd145, %fd144;
	add.s64 	%rd30, %rd7, %rd27;
	st.global.f64 	[%rd30], %fd145;
$L__BB18_26:
	add.s32 	%r132, %r132, 2;
	add.s32 	%r131, %r131, 256;
	setp.ne.s32 	%p28, %r132, 0;
	@%p28 bra 	$L__BB18_16;
	and.b32  	%r133, %r1, -256;
$L__BB18_28:
	and.b32  	%r115, %r45, 1;
	setp.eq.b32 	%p29, %r115, 1;
	not.pred 	%p30, %p29;
	@%p30 bra 	$L__BB18_41;
	add.s32 	%r35, %r133, %r6;
	setp.ge.s32 	%p31, %r35, %r4;
	@%p31 bra 	$L__BB18_41;
	mul.wide.s32 	%rd31, %r35, 8;
	add.s64 	%rd32, %rd6, %rd31;
	ld.global.f64 	%fd21, [%rd32];
	neg.f64 	%fd146, %fd21;
	fma.rn.f64 	%fd147, %fd21, 0dBFF71547652B82FE, 0d4338000000000000;
	{
	.reg .b32 %temp; 
	mov.b64 	{%r36, %temp}, %fd147;
	}
	mov.f64 	%fd148, 0dC338000000000000;
	add.rn.f64 	%fd149, %fd147, %fd148;
	fma.rn.f64 	%fd150, %fd149, 0dBFE62E42FEFA39EF, %fd146;
	fma.rn.f64 	%fd151, %fd149, 0dBC7ABC9E3B39803F, %fd150;
	fma.rn.f64 	%fd152, %fd151, 0d3E5ADE1569CE2BDF, 0d3E928AF3FCA213EA;
	fma.rn.f64 	%fd153, %fd152, %fd151, 0d3EC71DEE62401315;
	fma.rn.f64 	%fd154, %fd153, %fd151, 0d3EFA01997C89EB71;
	fma.rn.f64 	%fd155, %fd154, %fd151, 0d3F2A01A014761F65;
	fma.rn.f64 	%fd156, %fd155, %fd151, 0d3F56C16C1852B7AF;
	fma.rn.f64 	%fd157, %fd156, %fd151, 0d3F81111111122322;
	fma.rn.f64 	%fd158, %fd157, %fd151, 0d3FA55555555502A1;
	fma.rn.f64 	%fd159, %fd158, %fd151, 0d3FC5555555555511;
	fma.rn.f64 	%fd160, %fd159, %fd151, 0d3FE000000000000B;
	fma.rn.f64 	%fd161, %fd160, %fd151, 0d3FF0000000000000;
	fma.rn.f64 	%fd162, %fd161, %fd151, 0d3FF0000000000000;
	{
	.reg .b32 %temp; 
	mov.b64 	{%r37, %temp}, %fd162;
	}
	{
	.reg .b32 %temp; 
	mov.b64 	{%temp, %r38}, %fd162;
	}
	shl.b32 	%r116, %r36, 20;
	add.s32 	%r117, %r116, %r38;
	mov.b64 	%fd173, {%r37, %r117};
	{
	.reg .b32 %temp; 
	mov.b64 	{%temp, %r118}, %fd146;
	}
	mov.b32 	%f12, %r118;
	abs.f32 	%f5, %f12;
	setp.lt.f32 	%p32, %f5, 0f4086232B;
	@%p32 bra 	$L__BB18_33;
	setp.gt.f64 	%p33, %fd21, 0d0000000000000000;
	mov.f64 	%fd163, 0d7FF0000000000000;
	sub.f64 	%fd164, %fd163, %fd21;
	selp.f64 	%fd173, 0d0000000000000000, %fd164, %p33;
	setp.geu.f32 	%p34, %f5, 0f40874800;
	@%p34 bra 	$L__BB18_33;
	shr.u32 	%r119, %r36, 31;
	add.s32 	%r120, %r36, %r119;
	shr.s32 	%r121, %r120, 1;
	shl.b32 	%r122, %r121, 20;
	add.s32 	%r123, %r38, %r122;
	mov.b64 	%fd165, {%r37, %r123};
	sub.s32 	%r124, %r36, %r121;
	shl.b32 	%r125, %r124, 20;
	add.s32 	%r126, %r125, 1072693248;
	mov.b32 	%r127, 0;
	mov.b64 	%fd166, {%r127, %r126};
	mul.f64 	%fd173, %fd166, %fd165;
$L__BB18_33:
	add.f64 	%fd167, %fd173, 0d3FF0000000000000;
	rcp.rn.f64 	%fd168, %fd167;
	add.s64 	%rd34, %rd7, %rd31;
	st.global.f64 	[%rd34], %fd168;
	bra.uni 	$L__BB18_41;
$L__BB18_34:
	add.f64 	%fd75, %fd170, 0d3FF0000000000000;
	rcp.rn.f64 	%fd76, %fd75;
	st.global.f64 	[%rd9+1024], %fd76;
	add.s32 	%r130, %r130, 2;
	add.s32 	%r129, %r129, 256;
	setp.eq.s32 	%p12, %r130, 0;
	@%p12 bra 	$L__BB18_35;
	bra.uni 	$L__BB18_7;
$L__BB18_35:
	and.b32  	%r134, %r1, -256;
$L__BB18_36:
	and.b32  	%r75, %r45, 1;
	setp.eq.b32 	%p13, %r75, 1;
	not.pred 	%p14, %p13;
	@%p14 bra 	$L__BB18_41;
	add.s32 	%r41, %r134, %r6;
	mul.wide.s32 	%rd19, %r41, 8;
	add.s64 	%rd20, %rd6, %rd19;
	ld.global.f64 	%fd26, [%rd20];
	neg.f64 	%fd77, %fd26;
	fma.rn.f64 	%fd78, %fd26, 0dBFF71547652B82FE, 0d4338000000000000;
	{
	.reg .b32 %temp; 
	mov.b64 	{%r42, %temp}, %fd78;
	}
	mov.f64 	%fd79, 0dC338000000000000;
	add.rn.f64 	%fd80, %fd78, %fd79;
	fma.rn.f64 	%fd81, %fd80, 0dBFE62E42FEFA39EF, %fd77;
	fma.rn.f64 	%fd82, %fd80, 0dBC7ABC9E3B39803F, %fd81;
	fma.rn.f64 	%fd83, %fd82, 0d3E5ADE1569CE2BDF, 0d3E928AF3FCA213EA;
	fma.rn.f64 	%fd84, %fd83, %fd82, 0d3EC71DEE62401315;
	fma.rn.f64 	%fd85, %fd84, %fd82, 0d3EFA01997C89EB71;
	fma.rn.f64 	%fd86, %fd85, %fd82, 0d3F2A01A014761F65;
	fma.rn.f64 	%fd87, %fd86, %fd82, 0d3F56C16C1852B7AF;
	fma.rn.f64 	%fd88, %fd87, %fd82, 0d3F81111111122322;
	fma.rn.f64 	%fd89, %fd88, %fd82, 0d3FA55555555502A1;
	fma.rn.f64 	%fd90, %fd89, %fd82, 0d3FC5555555555511;
	fma.rn.f64 	%fd91, %fd90, %fd82, 0d3FE000000000000B;
	fma.rn.f64 	%fd92, %fd91, %fd82, 0d3FF0000000000000;
	fma.rn.f64 	%fd93, %fd92, %fd82, 0d3FF0000000000000;
	{
	.reg .b32 %temp; 
	mov.b64 	{%r43, %temp}, %fd93;
	}
	{
	.reg .b32 %temp; 
	mov.b64 	{%temp, %r44}, %fd93;
	}
	shl.b32 	%r76, %r42, 20;
	add.s32 	%r77, %r76, %r44;
	mov.b64 	%fd174, {%r43, %r77};
	{
	.reg .b32 %temp; 
	mov.b64 	{%temp, %r78}, %fd77;
	}
	mov.b32 	%f9, %r78;
	abs.f32 	%f6, %f9;
	setp.lt.f32 	%p15, %f6, 0f4086232B;
	@%p15 bra 	$L__BB18_40;
	setp.gt.f64 	%p16, %fd26, 0d0000000000000000;
	mov.f64 	%fd94, 0d7FF0000000000000;
	sub.f64 	%fd95, %fd94, %fd26;
	selp.f64 	%fd174, 0d0000000000000000, %fd95, %p16;
	setp.geu.f32 	%p17, %f6, 0f40874800;
	@%p17 bra 	$L__BB18_40;
	shr.u32 	%r79, %r42, 31;
	add.s32 	%r80, %r42, %r79;
	shr.s32 	%r81, %r80, 1;
	shl.b32 	%r82, %r81, 20;
	add.s32 	%r83, %r44, %r82;
	mov.b64 	%fd96, {%r43, %r83};
	sub.s32 	%r84, %r42, %r81;
	shl.b32 	%r85, %r84, 20;
	add.s32 	%r86, %r85, 1072693248;
	mov.b32 	%r87, 0;
	mov.b64 	%fd97, {%r87, %r86};
	mul.f64 	%fd174, %fd97, %fd96;
$L__BB18_40:
	add.f64 	%fd98, %fd174, 0d3FF0000000000000;
	rcp.rn.f64 	%fd99, %fd98;
	add.s64 	%rd22, %rd7, %rd19;
	st.global.f64 	[%rd22], %fd99;
$L__BB18_41:
	ret;

}
	// .globl	_ZN3cub18CUB_300001_SM_10006detail9transform16transform_kernelINS2_10policy_hubILb1EN4cuda3std3__45tupleIJN6thrust24THRUST_300001_SM_1000_NS6detail15normal_iteratorINSA_10device_ptrIdEEEEEEEE10policy1000El7SigmoidSF_JPdEEEvT0_iT1_T2_DpNS2_10kernel_argIT3_EE
.visible .entry _ZN3cub18CUB_300001_SM_10006detail9transform16transform_kernelINS2_10policy_hubILb1EN4cuda3std3__45tupleIJN6thrust24THRUST_300001_SM_1000_NS6detail15normal_iteratorINSA_10device_ptrIdEEEEEEEE10policy1000El7SigmoidSF_JPdEEEvT0_iT1_T2_DpNS2_10kernel_argIT3_EE(
	.param .u64 _ZN3cub18CUB_300001_SM_10006detail9transform16transform_kernelINS2_10policy_hubILb1EN4cuda3std3__45tupleIJN6thrust24THRUST_300001_SM_1000_NS6detail15normal_iteratorINSA_10device_ptrIdEEEEEEEE10policy1000El7SigmoidSF_JPdEEEvT0_iT1_T2_DpNS2_10kernel_argIT3_EE_param_0,
	.param .u32 _ZN3cub18CUB_300001_SM_10006detail9transform16transform_kernelINS2_10policy_hubILb1EN4cuda3std3__45tupleIJN6thrust24THRUST_300001_SM_1000_NS6detail15normal_iteratorINSA_10device_ptrIdEEEEEEEE10policy1000El7SigmoidSF_JPdEEEvT0_iT1_T2_DpNS2_10kernel_argIT3_EE_param_1,
	.param .align 1 .b8 _ZN3cub18CUB_300001_SM_10006detail9transform16transform_kernelINS2_10policy_hubILb1EN4cuda3std3__45tupleIJN6thrust24THRUST_300001_SM_1000_NS6detail15normal_iteratorINSA_10device_ptrIdEEEEEEEE10policy1000El7SigmoidSF_JPdEEEvT0_iT1_T2_DpNS2_10kernel_argIT3_EE_param_2[1],
	.param .align 8 .b8 _ZN3cub18CUB_300001_SM_10006detail9transform16transform_kernelINS2_10policy_hubILb1EN4cuda3std3__45tupleIJN6thrust24THRUST_300001_SM_1000_NS6detail15normal_iteratorINSA_10device_ptrIdEEEEEEEE10policy1000El7SigmoidSF_JPdEEEvT0_iT1_T2_DpNS2_10kernel_argIT3_EE_param_3[8],
	.param .align 8 .b8 _ZN3cub18CUB_300001_SM_10006detail9transform16transform_kernelINS2_10policy_hubILb1EN4cuda3std3__45tupleIJN6thrust24THRUST_300001_SM_1000_NS6detail15normal_iteratorINSA_10device_ptrIdEEEEEEEE10policy1000El7SigmoidSF_JPdEEEvT0_iT1_T2_DpNS2_10kernel_argIT3_EE_param_4[16]
)
.maxntid 128
{
	.reg .pred 	%p<35>;
	.reg .b32 	%r<132>;
	.reg .b32 	%f<13>;
	.reg .b64 	%rd<42>;
	.reg .b64 	%fd<175>;

	ld.param.u64 	%rd11, [_ZN3cub18CUB_300001_SM_10006detail9transform16transform_kernelINS2_10policy_hubILb1EN4cuda3std3__45tupleIJN6thrust24THRUST_300001_SM_1000_NS6detail15normal_iteratorINSA_10device_ptrIdEEEEEEEE10policy1000El7SigmoidSF_JPdEEEvT0_iT1_T2_DpNS2_10kernel_argIT3_EE_param_0];
	ld.param.u64 	%rd12, [_ZN3cub18CUB_300001_SM_10006detail9transform16transform_kernelINS2_10policy_hubILb1EN4cuda3std3__45tupleIJN6thrust24THRUST_300001_SM_1000_NS6detail15normal_iteratorINSA_10device_ptrIdEEEEEEEE10policy1000El7SigmoidSF_JPdEEEvT0_iT1_T2_DpNS2_10kernel_argIT3_EE_param_4];
	ld.param.u64 	%rd13, [_ZN3cub18CUB_300001_SM_10006detail9transform16transform_kernelINS2_10policy_hubILb1EN4cuda3std3__45tupleIJN6thrust24THRUST_300001_SM_1000_NS6detail15normal_iteratorINSA_10device_ptrIdEEEEEEEE10policy1000El7SigmoidSF_JPdEEEvT0_iT1_T2_DpNS2_10kernel_argIT3_EE_param_3];
	ld.param.u32 	%r43, [_ZN3cub18CUB_300001_SM_10006detail9transform16transform_kernelINS2_10policy_hubILb1EN4cuda3std3__45tupleIJN6thrust24THRUST_300001_SM_1000_NS6detail15normal_iteratorINSA_10device_ptrIdEEEEEEEE10policy1000El7SigmoidSF_JPdEEEvT0_iT1_T2_DpNS2_10kernel_argIT3_EE_param_1];
	cvta.to.global.u64 	%rd1, %rd13;
	cvta.to.global.u64 	%rd2, %rd12;
	shl.b32 	%r1, %r43, 7;
	mov.u32 	%r44, %ctaid.x;
	cvt.u64.u32 	%rd14, %r44;
	cvt.s64.s32 	%rd15, %r1;
	mul.lo.s64 	%rd3, %rd15, %rd14;
	sub.s64 	%rd16, %rd11, %rd3;
	min.s64 	%rd17, %rd16, %rd15;
	cvt.u32.u64 	%r2, %rd17;
	shl.b32 	%r3, %r2, 3;
	mov.u32 	%r4, %tid.x;
	shl.b32 	%r125, %r4, 7;
	setp.ge.s32 	%p1, %r125, %r3;
	@%p1 bra 	$L__BB19_3;
	shl.b64 	%rd18, %rd3, 3;
	add.s64 	%rd19, %rd2, %rd18;
	mul.wide.u32 	%rd20, %r4, 128;
	add.s64 	%rd41, %rd19, %rd20;
$L__BB19_2:
	.pragma "nounroll";
	// begin inline asm
	prefetch.global.L2 [%rd41];
	// end inline asm
	add.s32 	%r125, %r125, 16384;
	add.s64 	%rd41, %rd41, 16384;
	setp.lt.s32 	%p2, %r125, %r3;
	@%p2 bra 	$L__BB19_2;
$L__BB19_3:
	shl.b64 	%rd22, %rd3, 3;
	add.s64 	%rd7, %rd2, %rd22;
	add.s64 	%rd8, %rd1, %rd22;
	setp.eq.s32 	%p3, %r1, %r2;
	@%p3 bra 	$L__BB19_17;
	setp.lt.s32 	%p4, %r43, 1;
	@%p4 bra 	$L__BB19_41;
	setp.eq.s32 	%p5, %r43, 1;
	mov.b32 	%r131, 0;
	@%p5 bra 	$L__BB19_35;
	and.b32  	%r46, %r43, 2147483646;
	neg.s32 	%r129, %r46;
	mov.u32 	%r128, %r4;
$L__BB19_7:
	add.s32 	%r22, %r128, 128;
	setp.ge.s32 	%p6, %r128, %r2;
	@%p6 bra 	$L__BB19_12;
	mul.wide.s32 	%rd23, %r128, 8;
	add.s64 	%rd24, %rd7, %rd23;
	ld.global.f64 	%fd11, [%rd24];
	neg.f64 	%fd31, %fd11;
	fma.rn.f64 	%fd32, %fd11, 0dBFF71547652B82FE, 0d4338000000000000;
	{
	.reg .b32 %temp; 
	mov.b64 	{%r23, %temp}, %fd32;
	}
	mov.f64 	%fd33, 0dC338000000000000;
	add.rn.f64 	%fd34, %fd32, %fd33;
	fma.rn.f64 	%fd35, %fd34, 0dBFE62E42FEFA39EF, %fd31;
	fma.rn.f64 	%fd36, %fd34, 0dBC7ABC9E3B39803F, %fd35;
	fma.rn.f64 	%fd37, %fd36, 0d3E5ADE1569CE2BDF, 0d3E928AF3FCA213EA;
	fma.rn.f64 	%fd38, %fd37, %fd36, 0d3EC71DEE62401315;
	fma.rn.f64 	%fd39, %fd38, %fd36, 0d3EFA01997C89EB71;
	fma.rn.f64 	%fd40, %fd39, %fd36, 0d3F2A01A014761F65;
	fma.rn.f64 	%fd41, %fd40, %fd36, 0d3F56C16C1852B7AF;
	fma.rn.f64 	%fd42, %fd41, %fd36, 0d3F81111111122322;
	fma.rn.f64 	%fd43, %fd42, %fd36, 0d3FA55555555502A1;
	fma.rn.f64 	%fd44, %fd43, %fd36, 0d3FC5555555555511;
	fma.rn.f64 	%fd45, %fd44, %fd36, 0d3FE000000000000B;
	fma.rn.f64 	%fd46, %fd45, %fd36, 0d3FF0000000000000;
	fma.rn.f64 	%fd47, %fd46, %fd36, 0d3FF0000000000000;
	{
	.reg .b32 %temp; 
	mov.b64 	{%r24, %temp}, %fd47;
	}
	{
	.reg .b32 %temp; 
	mov.b64 	{%temp, %r25}, %fd47;
	}
	shl.b32 	%r47, %r23, 20;
	add.s32 	%r48, %r47, %r25;
	mov.b64 	%fd171, {%r24, %r48};
	{
	.reg .b32 %temp; 
	mov.b64 	{%temp, %r49}, %fd31;
	}
	mov.b32 	%f7, %r49;
	abs.f32 	%f3, %f7;
	setp.lt.f32 	%p7, %f3, 0f4086232B;
	@%p7 bra 	$L__BB19_11;
	setp.gt.f64 	%p8, %fd11, 0d0000000000000000;
	mov.f64 	%fd48, 0d7FF0000000000000;
	sub.f64 	%fd49, %fd48, %fd11;
	selp.f64 	%fd171, 0d0000000000000000, %fd49, %p8;
	setp.geu.f32 	%p9, %f3, 0f40874800;
	@%p9 bra 	$L__BB19_11;
	shr.u32 	%r50, %r23, 31;
	add.s32 	%r51, %r23, %r50;
	shr.s32 	%r52, %r51, 1;
	shl.b32 	%r53, %r52, 20;
	add.s32 	%r54, %r25, %r53;
	mov.b64 	%fd50, {%r24, %r54};
	sub.s32 	%r55, %r23, %r52;
	shl.b32 	%r56, %r55, 20;
	add.s32 	%r57, %r56, 1072693248;
	mov.b32 	%r58, 0;
	mov.b64 	%fd51, {%r58, %r57};
	mul.f64 	%fd171, %fd51, %fd50;
$L__BB19_11:
	add.f64 	%fd52, %fd171, 0d3FF0000000000000;
	rcp.rn.f64 	%fd53, %fd52;
	add.s64 	%rd26, %rd8, %rd23;
	st.global.f64 	[%rd26], %fd53;
$L__BB19_12:
	setp.ge.s32 	%p10, %r22, %r2;
	@%p10 bra 	$L__BB19_33;
	mul.wide.s32 	%rd27, %r22, 8;
	add.s64 	%rd28, %rd7, %rd27;
	ld.global.f64 	%fd16, [%rd28];
	neg.f64 	%fd54, %fd16;
	fma.rn.f64 	%fd55, %fd16, 0dBFF71547652B82FE, 0d4338000000000000;
	{
	.reg .b32 %temp; 
	mov.b64 	{%r26, %temp}, %fd55;
	}
	mov.f64 	%fd56, 0dC338000000000000;
	add.rn.f64 	%fd57, %fd55, %fd56;
	fma.rn.f64 	%fd58, %fd57, 0dBFE62E42FEFA39EF, %fd54;
	fma.rn.f64 	%fd59, %fd57, 0dBC7ABC9E3B39803F, %fd58;
	fma.rn.f64 	%fd60, %fd59, 0d3E5ADE1569CE2BDF, 0d3E928AF3FCA213EA;
	fma.rn.f64 	%fd61, %fd60, %fd59, 0d3EC71DEE62401315;
	fma.rn.f64 	%fd62, %fd61, %fd59, 0d3EFA01997C89EB71;
	fma.rn.f64 	%fd63, %fd62, %fd59, 0d3F2A01A014761F65;
	fma.rn.f64 	%fd64, %fd63, %fd59, 0d3F56C16C1852B7AF;
	fma.rn.f64 	%fd65, %fd64, %fd59, 0d3F81111111122322;
	fma.rn.f64 	%fd66, %fd65, %fd59, 0d3FA55555555502A1;
	fma.rn.f64 	%fd67, %fd66, %fd59, 0d3FC5555555555511;
	fma.rn.f64 	%fd68, %fd67, %fd59, 0d3FE000000000000B;
	fma.rn.f64 	%fd69, %fd68, %fd59, 0d3FF0000000000000;
	fma.rn.f64 	%fd70, %fd69, %fd59, 0d3FF0000000000000;
	{
	.reg .b32 %temp; 
	mov.b64 	{%r27, %temp}, %fd70;
	}
	{
	.reg .b32 %temp; 
	mov.b64 	{%temp, %r28}, %fd70;
	}
	shl.b32 	%r59, %r26, 20;
	add.s32 	%r60, %r59, %r28;
	mov.b64 	%fd172, {%r27, %r60};
	{
	.reg .b32 %temp; 
	mov.b64 	{%temp, %r61}, %fd54;
	}
	mov.b32 	%f8, %r61;
	abs.f32 	%f4, %f8;
	setp.lt.f32 	%p11, %f4, 0f4086232B;
	@%p11 bra 	$L__BB19_16;
	setp.gt.f64 	%p12, %fd16, 0d0000000000000000;
	mov.f64 	%fd71, 0d7FF0000000000000;
	sub.f64 	%fd72, %fd71, %fd16;
	selp.f64 	%fd172, 0d0000000000000000, %fd72, %p12;
	setp.geu.f32 	%p13, %f4, 0f40874800;
	@%p13 bra 	$L__BB19_16;
	shr.u32 	%r62, %r26, 31;
	add.s32 	%r63, %r26, %r62;
	shr.s32 	%r64, %r63, 1;
	shl.b32 	%r65, %r64, 20;
	add.s32 	%r66, %r28, %r65;
	mov.b64 	%fd73, {%r27, %r66};
	sub.s32 	%r67, %r26, %r64;
	shl.b32 	%r68, %r67, 20;
	add.s32 	%r69, %r68, 1072693248;
	mov.b32 	%r70, 0;
	mov.b64 	%fd74, {%r70, %r69};
	mul.f64 	%fd172, %fd74, %fd73;
$L__BB19_16:
	add.f64 	%fd75, %fd172, 0d3FF0000000000000;
	rcp.rn.f64 	%fd76, %fd75;
	add.s64 	%rd30, %rd8, %rd27;
	st.global.f64 	[%rd30], %fd76;
	bra.uni 	$L__BB19_33;
$L__BB19_17:
	setp.lt.s32 	%p21, %r43, 1;
	@%p21 bra 	$L__BB19_41;
	setp.eq.s32 	%p22, %r43, 1;
	mov.b32 	%r130, 0;
	@%p22 bra 	$L__BB19_28;
	and.b32  	%r86, %r43, 2147483646;
	neg.s32 	%r127, %r86;
	mov.u32 	%r126, %r4;
$L__BB19_20:
	mul.wide.s32 	%rd35, %r126, 8;
	add.s64 	%rd9, %rd7, %rd35;
	ld.global.f64 	%fd1, [%rd9];
	neg.f64 	%fd100, %fd1;
	fma.rn.f64 	%fd101, %fd1, 0dBFF71547652B82FE, 0d4338000000000000;
	{
	.reg .b32 %temp; 
	mov.b64 	{%r12, %temp}, %fd101;
	}
	mov.f64 	%fd102, 0dC338000000000000;
	add.rn.f64 	%fd103, %fd101, %fd102;
	fma.rn.f64 	%fd104, %fd103, 0dBFE62E42FEFA39EF, %fd100;
	fma.rn.f64 	%fd105, %fd103, 0dBC7ABC9E3B39803F, %fd104;
	fma.rn.f64 	%fd106, %fd105, 0d3E5ADE1569CE2BDF, 0d3E928AF3FCA213EA;
	fma.rn.f64 	%fd107, %fd106, %fd105, 0d3EC71DEE62401315;
	fma.rn.f64 	%fd108, %fd107, %fd105, 0d3EFA01997C89EB71;
	fma.rn.f64 	%fd109, %fd108, %fd105, 0d3F2A01A014761F65;
	fma.rn.f64 	%fd110, %fd109, %fd105, 0d3F56C16C1852B7AF;
	fma.rn.f64 	%fd111, %fd110, %fd105, 0d3F81111111122322;
	fma.rn.f64 	%fd112, %fd111, %fd105, 0d3FA55555555502A1;
	fma.rn.f64 	%fd113, %fd112, %fd105, 0d3FC5555555555511;
	fma.rn.f64 	%fd114, %fd113, %fd105, 0d3FE000000000000B;
	fma.rn.f64 	%fd115, %fd114, %fd105, 0d3FF0000000000000;
	fma.rn.f64 	%fd116, %fd115, %fd105, 0d3FF0000000000000;
	{
	.reg .b32 %temp; 
	mov.b64 	{%r13, %temp}, %fd116;
	}
	{
	.reg .b32 %temp; 
	mov.b64 	{%temp, %r14}, %fd116;
	}
	shl.b32 	%r87, %r12, 20;
	add.s32 	%r88, %r87, %r14;
	mov.b64 	%fd169, {%r13, %r88};
	{
	.reg .b32 %temp; 
	mov.b64 	{%temp, %r89}, %fd100;
	}
	mov.b32 	%f10, %r89;
	abs.f32 	%f1, %f10;
	setp.lt.f32 	%p23, %f1, 0f4086232B;
	@%p23 bra 	$L__BB19_23;
	setp.gt.f64 	%p24, %fd1, 0d0000000000000000;
	mov.f64 	%fd117, 0d7FF0000000000000;
	sub.f64 	%fd118, %fd117, %fd1;
	selp.f64 	%fd169, 0d0000000000000000, %fd118, %p24;
	setp.geu.f32 	%p25, %f1, 0f40874800;
	@%p25 bra 	$L__BB19_23;
	shr.u32 	%r90, %r12, 31;
	add.s32 	%r91, %r12, %r90;
	shr.s32 	%r92, %r91, 1;
	shl.b32 	%r93, %r92, 20;
	add.s32 	%r94, %r14, %r93;
	mov.b64 	%fd119, {%r13, %r94};
	sub.s32 	%r95, %r12, %r92;
	shl.b32 	%r96, %r95, 20;
	add.s32 	%r97, %r96, 1072693248;
	mov.b32 	%r98, 0;
	mov.b64 	%fd120, {%r98, %r97};
	mul.f64 	%fd169, %fd120, %fd119;
$L__BB19_23:
	add.f64 	%fd121, %fd169, 0d3FF0000000000000;
	rcp.rn.f64 	%fd122, %fd121;
	add.s64 	%rd10, %rd8, %rd35;
	st.global.f64 	[%rd10], %fd122;
	ld.global.f64 	%fd6, [%rd9+1024];
	neg.f64 	%fd123, %fd6;
	fma.rn.f64 	%fd124, %fd6, 0dBFF71547652B82FE, 0d4338000000000000;
	{
	.reg .b32 %temp; 
	mov.b64 	{%r15, %temp}, %fd124;
	}
	mov.f64 	%fd125, 0dC338000000000000;
	add.rn.f64 	%fd126, %fd124, %fd125;
	fma.rn.f64 	%fd127, %fd126, 0dBFE62E42FEFA39EF, %fd123;
	fma.rn.f64 	%fd128, %fd126, 0dBC7ABC9E3B39803F, %fd127;
	fma.rn.f64 	%fd129, %fd128, 0d3E5ADE1569CE2BDF, 0d3E928AF3FCA213EA;
	fma.rn.f64 	%fd130, %fd129, %fd128, 0d3EC71DEE62401315;
	fma.rn.f64 	%fd131, %fd130, %fd128, 0d3EFA01997C89EB71;
	fma.rn.f64 	%fd132, %fd131, %fd128, 0d3F2A01A014761F65;
	fma.rn.f64 	%fd133, %fd132, %fd128, 0d3F56C16C1852B7AF;
	fma.rn.f64 	%fd134, %fd133, %fd128, 0d3F81111111122322;
	fma.rn.f64 	%fd135, %fd134, %fd128, 0d3FA55555555502A1;
	fma.rn.f64 	%fd136, %fd135, %fd128, 0d3FC5555555555511;
	fma.rn.f64 	%fd137, %fd136, %fd128, 0d3FE000000000000B;
	fma.rn.f64 	%fd138, %fd137, %fd128, 0d3FF0000000000000;
	fma.rn.f64 	%fd139, %fd138, %fd128, 0d3FF0000000000000;
	{
	.reg .b32 %temp; 
	mov.b64 	{%r16, %temp}, %fd139;
	}
	{
	.reg .b32 %temp; 
	mov.b64 	{%temp, %r17}, %fd139;
	}
	shl.b32 	%r99, %r15, 20;
	add.s32 	%r100, %r99, %r17;
	mov.b64 	%fd170, {%r16, %r100};
	{
	.reg .b32 %temp; 
	mov.b64 	{%temp, %r101}, %fd123;
	}
	mov.b32 	%f11, %r101;
	abs.f32 	%f2, %f11;
	setp.lt.f32 	%p26, %f2, 0f4086232B;
	@%p26 bra 	$L__BB19_26;
	setp.gt.f64 	%p27, %fd6, 0d0000000000000000;
	mov.f64 	%fd140, 0d7FF0000000000000;
	sub.f64 	%fd141, %fd140, %fd6;
	selp.f64 	%fd170, 0d0000000000000000, %fd141, %p27;
	setp.geu.f32 	%p28, %f2, 0f40874800;
	@%p28 bra 	$L__BB19_26;
	shr.u32 	%r102, %r15, 31;
	add.s32 	%r103, %r15, %r102;
	shr.s32 	%r104, %r103, 1;
	shl.b32 	%r105, %r104, 20;
	add.s32 	%r106, %r17, %r105;
	mov.b64 	%fd142, {%r16, %r106};
	sub.s32 	%r107, %r15, %r104;
	shl.b32 	%r108, %r107, 20;
	add.s32 	%r109, %r108, 1072693248;
	mov.b32 	%r110, 0;
	mov.b64 	%fd143, {%r110, %r109};
	mul.f64 	%fd170, %fd143, %fd142;
$L__BB19_26:
	add.f64 	%fd144, %fd170, 0d3FF0000000000000;
	rcp.rn.f64 	%fd145, %fd144;
	st.global.f64 	[%rd10+1024], %fd145;
	add.s32 	%r127, %r127, 2;
	add.s32 	%r126, %r126, 256;
	setp.eq.s32 	%p29, %r127, 0;
	@%p29 bra 	$L__BB19_27;
	bra.uni 	$L__BB19_20;
$L__BB19_27:
	and.b32  	%r130, %r1, -256;
$L__BB19_28:
	and.b32  	%r112, %r43, 1;
	setp.eq.b32 	%p30, %r112, 1;
	not.pred 	%p31, %p30;
	@%p31 bra 	$L__BB19_41;
	add.s32 	%r33, %r130, %r4;
	mul.wide.s32 	%rd37, %r33, 8;
	add.s64 	%rd38, %rd7, %rd37;
	ld.global.f64 	%fd21, [%rd38];
	neg.f64 	%fd146, %fd21;
	fma.rn.f64 	%fd147, %fd21, 0dBFF71547652B82FE, 0d4338000000000000;
	{
	.reg .b32 %temp; 
	mov.b64 	{%r34, %temp}, %fd147;
	}
	mov.f64 	%fd148, 0dC338000000000000;
	add.rn.f64 	%fd149, %fd147, %fd148;
	fma.rn.f64 	%fd150, %fd149, 0dBFE62E42FEFA39EF, %fd146;
	fma.rn.f64 	%fd151, %fd149, 0dBC7ABC9E3B39803F, %fd150;
	fma.rn.f64 	%fd152, %fd151, 0d3E5ADE1569CE2BDF, 0d3E928AF3FCA213EA;
	fma.rn.f64 	%fd153, %fd152, %fd151, 0d3EC71DEE62401315;
	fma.rn.f64 	%fd154, %fd153, %fd151, 0d3EFA01997C89EB71;
	fma.rn.f64 	%fd155, %fd154, %fd151, 0d3F2A01A014761F65;
	fma.rn.f64 	%fd156, %fd155, %fd151, 0d3F56C16C1852B7AF;
	fma.rn.f64 	%fd157, %fd156, %fd151, 0d3F81111111122322;
	fma.rn.f64 	%fd158, %fd157, %fd151, 0d3FA55555555502A1;
	fma.rn.f64 	%fd159, %fd158, %fd151, 0d3FC5555555555511;
	fma.rn.f64 	%fd160, %fd159, %fd151, 0d3FE000000000000B;
	fma.rn.f64 	%fd161, %fd160, %fd151, 0d3FF0000000000000;
	fma.rn.f64 	%fd162, %fd161, %fd151, 0d3FF0000000000000;
	{
	.reg .b32 %temp; 
	mov.b64 	{%r35, %temp}, %fd162;
	}
	{
	.reg .b32 %temp; 
	mov.b64 	{%temp, %r36}, %fd162;
	}
	shl.b32 	%r113, %r34, 20;
	add.s32 	%r114, %r113, %r36;
	mov.b64 	%fd173, {%r35, %r114};
	{
	.reg .b32 %temp; 
	mov.b64 	{%temp, %r115}, %fd146;
	}
	mov.b32 	%f12, %r115;
	abs.f32 	%f5, %f12;
	setp.lt.f32 	%p32, %f5, 0f4086232B;
	@%p32 bra 	$L__BB19_32;
	setp.gt.f64 	%p33, %fd21, 0d0000000000000000;
	mov.f64 	%fd163, 0d7FF0000000000000;
	sub.f64 	%fd164, %fd163, %fd21;
	selp.f64 	%fd173, 0d0000000000000000, %fd164, %p33;
	setp.geu.f32 	%p34, %f5, 0f40874800;
	@%p34 bra 	$L__BB19_32;
	shr.u32 	%r116, %r34, 31;
	add.s32 	%r117, %r34, %r116;
	shr.s32 	%r118, %r117, 1;
	shl.b32 	%r119, %r118, 20;
	add.s32 	%r120, %r36, %r119;
	mov.b64 	%fd165, {%r35, %r120};
	sub.s32 	%r121, %r34, %r118;
	shl.b32 	%r122, %r121, 20;
	add.s32 	%r123, %r122, 1072693248;
	mov.b32 	%r124, 0;
	mov.b64 	%fd166, {%r124, %r123};
	mul.f64 	%fd173, %fd166, %fd165;
$L__BB19_32:
	add.f64 	%fd167, %fd173, 0d3FF0000000000000;
	rcp.rn.f64 	%fd168, %fd167;
	add.s64 	%rd40, %rd8, %rd37;
	st.global.f64 	[%rd40], %fd168;
	bra.uni 	$L__BB19_41;
$L__BB19_33:
	add.s32 	%r129, %r129, 2;
	add.s32 	%r128, %r128, 256;
	setp.eq.s32 	%p14, %r129, 0;
	@%p14 bra 	$L__BB19_34;
	bra.uni 	$L__BB19_7;
$L__BB19_34:
	and.b32  	%r131, %r1, -256;
$L__BB19_35:
	and.b32  	%r72, %r43, 1;
	setp.eq.b32 	%p15, %r72, 1;
	not.pred 	%p16, %p15;
	@%p16 bra 	$L__BB19_41;
	add.s32 	%r39, %r131, %r4;
	setp.ge.s32 	%p17, %r39, %r2;
	@%p17 bra 	$L__BB19_41;
	mul.wide.s32 	%rd31, %r39, 8;
	add.s64 	%rd32, %rd7, %rd31;
	ld.global.f64 	%fd26, [%rd32];
	neg.f64 	%fd77, %fd26;
	fma.rn.f64 	%fd78, %fd26, 0dBFF71547652B82FE, 0d4338000000000000;
	{
	.reg .b32 %temp; 
	mov.b64 	{%r40, %temp}, %fd78;
	}
	mov.f64 	%fd79, 0dC338000000000000;
	add.rn.f64 	%fd80, %fd78, %fd79;
	fma.rn.f64 	%fd81, %fd80, 0dBFE62E42FEFA39EF, %fd77;
	fma.rn.f64 	%fd82, %fd80, 0dBC7ABC9E3B39803F, %fd81;
	fma.rn.f64 	%fd83, %fd82, 0d3E5ADE1569CE2BDF, 0d3E928AF3FCA213EA;
	fma.rn.f64 	%fd84, %fd83, %fd82, 0d3EC71DEE62401315;
	fma.rn.f64 	%fd85, %fd84, %fd82, 0d3EFA01997C89EB71;
	fma.rn.f64 	%fd86, %fd85, %fd82, 0d3F2A01A014761F65;
	fma.rn.f64 	%fd87, %fd86, %fd82, 0d3F56C16C1852B7AF;
	fma.rn.f64 	%fd88, %fd87, %fd82, 0d3F81111111122322;
	fma.rn.f64 	%fd89, %fd88, %fd82, 0d3FA55555555502A1;
	fma.rn.f64 	%fd90, %fd89, %fd82, 0d3FC5555555555511;
	fma.rn.f64 	%fd91, %fd90, %fd82, 0d3FE000000000000B;
	fma.rn.f64 	%fd92, %fd91, %fd82, 0d3FF0000000000000;
	fma.rn.f64 	%fd93, %fd92, %fd82, 0d3FF0000000000000;
	{
	.reg .b32 %temp; 
	mov.b64 	{%r41, %temp}, %fd93;
	}
	{
	.reg .b32 %temp; 
	mov.b64 	{%temp, %r42}, %fd93;
	}
	shl.b32 	%r73, %r40, 20;
	add.s32 	%r74, %r73, %r42;
	mov.b64 	%fd174, {%r41, %r74};
	{
	.reg .b32 %temp; 
	mov.b64 	{%temp, %r75}, %fd77;
	}
	mov.b32 	%f9, %r75;
	abs.f32 	%f6, %f9;
	setp.lt.f32 	%p18, %f6, 0f4086232B;
	@%p18 bra 	$L__BB19_40;
	setp.gt.f64 	%p19, %fd26, 0d0000000000000000;
	mov.f64 	%fd94, 0d7FF0000000000000;
	sub.f64 	%fd95, %fd94, %fd26;
	selp.f64 	%fd174, 0d0000000000000000, %fd95, %p19;
	setp.geu.f32 	%p20, %f6, 0f40874800;
	@%p20 bra 	$L__BB19_40;
	shr.u32 	%r76, %r40, 31;
	add.s32 	%r77, %r40, %r76;
	shr.s32 	%r78, %r77, 1;
	shl.b32 	%r79, %r78, 20;
	add.s32 	%r80, %r42, %r79;
	mov.b64 	%fd96, {%r41, %r80};
	sub.s32 	%r81, %r40, %r78;
	shl.b32 	%r82, %r81, 20;
	add.s32 	%r83, %r82, 1072693248;
	mov.b32 	%r84, 0;
	mov.b64 	%fd97, {%r84, %r83};
	mul.f64 	%fd174, %fd97, %fd96;
$L__BB19_40:
	add.f64 	%fd98, %fd174, 0d3FF0000000000000;
	rcp.rn.f64 	%fd99, %fd98;
	add.s64 	%rd34, %rd8, %rd31;
	st.global.f64 	[%rd34], %fd99;
$L__BB19_41:
	ret;

}
	// .globl	_ZN3cub18CUB_300001_SM_10006detail9transform16transform_kernelINS2_10policy_hubILb1EN4cuda3std3__45tupleIJN6thrust24THRUST_300001_SM_1000_NS6detail15normal_iteratorINSA_10device_ptrIdEEEEEEEE10policy1000Ei8GradReLUSF_JPdEEEvT0_iT1_T2_DpNS2_10kernel_argIT3_EE
.visible .entry _ZN3cub18CUB_300001_SM_10006detail9transform16transform_kernelINS2_10policy_hubILb1EN4cuda3std3__45tupleIJN6thrust24THRUST_300001_SM_1000_NS6detail15normal_iteratorINSA_10device_ptrIdEEEEEEEE10policy1000Ei8GradReLUSF_JPdEEEvT0_iT1_T2_DpNS2_10kernel_argIT3_EE(
	.param .u32 _ZN3cub18CUB_300001_SM_10006detail9transform16transform_kernelINS2_10policy_hubILb1EN4cuda3std3__45tupleIJN6thrust24THRUST_300001_SM_1000_NS6detail15normal_iteratorINSA_10device_ptrIdEEEEEEEE10policy1000Ei8GradReLUSF_JPdEEEvT0_iT1_T2_DpNS2_10kernel_argIT3_EE_param_0,
	.param .u32 _ZN3cub18CUB_300001_SM_10006detail9transform16transform_kernelINS2_10policy_hubILb1EN4cuda3std3__45tupleIJN6thrust24THRUST_300001_SM_1000_NS6detail15normal_iteratorINSA_10device_ptrIdEEEEEEEE10policy1000Ei8GradReLUSF_JPdEEEvT0_iT1_T2_DpNS2_10kernel_argIT3_EE_param_1,
	.param .align 1 .b8 _ZN3cub18CUB_300001_SM_10006detail9transform16transform_kernelINS2_10policy_hubILb1EN4cuda3std3__45tupleIJN6thrust24THRUST_300001_SM_1000_NS6detail15normal_iteratorINSA_10device_ptrIdEEEEEEEE10policy1000Ei8GradReLUSF_JPdEEEvT0_iT1_T2_DpNS2_10kernel_argIT3_EE_param_2[1],
	.param .align 8 .b8 _ZN3cub18CUB_300001_SM_10006detail9transform16transform_kernelINS2_10policy_hubILb1EN4cuda3std3__45tupleIJN6thrust24THRUST_300001_SM_1000_NS6detail15normal_iteratorINSA_10device_ptrIdEEEEEEEE10policy1000Ei8GradReLUSF_JPdEEEvT0_iT1_T2_DpNS2_10kernel_argIT3_EE_param_3[8],
	.param .align 8 .b8 _ZN3cub18CUB_300001_SM_10006detail9transform16transform_kernelINS2_10policy_hubILb1EN4cuda3std3__45tupleIJN6thrust24THRUST_300001_SM_1000_NS6detail15normal_iteratorINSA_10device_ptrIdEEEEEEEE10policy1000Ei8GradReLUSF_JPdEEEvT0_iT1_T2_DpNS2_10kernel_argIT3_EE_param_4[16]
)
.maxntid 128
{
	.reg .pred 	%p<81>;
	.reg .b32 	%r<84>;
	.reg .b64 	%rd<65>;
	.reg .b64 	%fd<89>;

	ld.param.u32 	%r50, [_ZN3cub18CUB_300001_SM_10006detail9transform16transform_kernelINS2_10policy_hubILb1EN4cuda3std3__45tupleIJN6thrust24THRUST_300001_SM_1000_NS6detail15normal_iteratorINSA_10device_ptrIdEEEEEEEE10policy1000Ei8GradReLUSF_JPdEEEvT0_iT1_T2_DpNS2_10kernel_argIT3_EE_param_0];
	ld.param.u64 	%rd15, [_ZN3cub18CUB_300001_SM_10006detail9transform16transform_kernelINS2_10policy_hubILb1EN4cuda3std3__45tupleIJN6thrust24THRUST_300001_SM_1000_NS6detail15normal_iteratorINSA_10device_ptrIdEEEEEEEE10policy1000Ei8GradReLUSF_JPdEEEvT0_iT1_T2_DpNS2_10kernel_argIT3_EE_param_4];
	ld.param.u64 	%rd16, [_ZN3cub18CUB_300001_SM_10006detail9transform16transform_kernelINS2_10policy_hubILb1EN4cuda3std3__45tupleIJN6thrust24THRUST_300001_SM_1000_NS6detail15normal_iteratorINSA_10device_ptrIdEEEEEEEE10policy1000Ei8GradReLUSF_JPdEEEvT0_iT1_T2_DpNS2_10kernel_argIT3_EE_param_3];
	ld.param.u32 	%r49, [_ZN3cub18CUB_300001_SM_10006detail9transform16transform_kernelINS2_10policy_hubILb1EN4cuda3std3__45tupleIJN6thrust24THRUST_300001_SM_1000_NS6detail15normal_iteratorINSA_10device_ptrIdEEEEEEEE10policy1000Ei8GradReLUSF_JPdEEEvT0_iT1_T2_DpNS2_10kernel_argIT3_EE_param_1];
	cvta.to.global.u64 	%rd1, %rd16;
	cvta.to.global.u64 	%rd2, %rd15;
	shl.b32 	%r1, %r49, 7;
	mov.u32 	%r51, %ctaid.x;
	mul.lo.s32 	%r2, %r1, %r51;
	sub.s32 	%r3, %r50, %r2;
	min.s32 	%r4, %r1, %r3;
	shl.b32 	%r5, %r4, 3;
	mov.u32 	%r6, %tid.x;
	shl.b32 	%r72, %r6, 7;
	setp.ge.s32 	%p1, %r72, %r5;
	@%p1 bra 	$L__BB20_3;
	mul.wide.u32 	%rd17, %r6, 128;
	add.s64 	%rd18, %rd2, %rd17;
	mul.wide.s32 	%rd19, %r2, 8;
	add.s64 	%rd63, %rd18, %rd19;
$L__BB20_2:
	.pragma "nounroll";
	// begin inline asm
	prefetch.global.L2 [%rd63];
	// end inline asm
	add.s32 	%r72, %r72, 16384;
	add.s64 	%rd63, %rd63, 16384;
	setp.lt.s32 	%p2, %r72, %r5;
	@%p2 bra 	$L__BB20_2;
$L__BB20_3:
	mul.wide.s32 	%rd21, %r2, 8;
	add.s64 	%rd6, %rd2, %rd21;
	add.s64 	%rd7, %rd1, %rd21;
	setp.gt.s32 	%p3, %r1, %r3;
	@%p3 bra 	$L__BB20_17;
	setp.lt.s32 	%p4, %r49, 1;
	@%p4 bra 	$L__BB20_58;
	and.b32  	%r10, %r49, 15;
	setp.lt.u32 	%p5, %r49, 16;
	mov.b32 	%r79, 0;
	@%p5 bra 	$L__BB20_8;
	and.b32  	%r79, %r49, 2147483632;
	neg.s32 	%r74, %r79;
	add.s32 	%r73, %r6, 1152;
	mul.wide.u32 	%rd64, %r6, 8;
$L__BB20_7:
	.pragma "nounroll";
	mul.wide.s32 	%rd22, %r73, 8;
	add.s64 	%rd23, %rd22, 3072;
	add.s64 	%rd24, %rd6, %rd64;
	ld.global.f64 	%fd1, [%rd24];
	setp.gt.f64 	%p6, %fd1, 0d0000000000000000;
	selp.f64 	%fd2, 0d3FF0000000000000, 0d0000000000000000, %p6;
	add.s64 	%rd25, %rd7, %rd64;
	st.global.f64 	[%rd25], %fd2;
	ld.global.f64 	%fd3, [%rd24+1024];
	setp.gt.f64 	%p7, %fd3, 0d0000000000000000;
	selp.f64 	%fd4, 0d3FF0000000000000, 0d0000000000000000, %p7;
	st.global.f64 	[%rd25+1024], %fd4;
	ld.global.f64 	%fd5, [%rd24+2048];
	setp.gt.f64 	%p8, %fd5, 0d0000000000000000;
	selp.f64 	%fd6, 0d3FF0000000000000, 0d0000000000000000, %p8;
	st.global.f64 	[%rd25+2048], %fd6;
	ld.global.f64 	%fd7, [%rd24+3072];
	setp.gt.f64 	%p9, %fd7, 0d0000000000000000;
	selp.f64 	%fd8, 0d3FF0000000000000, 0d0000000000000000, %p9;
	st.global.f64 	[%rd25+3072], %fd8;
	ld.global.f64 	%fd9, [%rd24+4096];
	setp.gt.f64 	%p10, %fd9, 0d0000000000000000;
	selp.f64 	%fd10, 0d3FF0000000000000, 0d0000000000000000, %p10;
	st.global.f64 	[%rd25+4096], %fd10;
	ld.global.f64 	%fd11, [%rd24+5120];
	setp.gt.f64 	%p11, %fd11, 0d0000000000000000;
	selp.f64 	%fd12, 0d3FF0000000000000, 0d0000000000000000, %p11;
	st.global.f64 	[%rd25+5120], %fd12;
	ld.global.f64 	%fd13, [%rd24+6144];
	setp.gt.f64 	%p12, %fd13, 0d0000000000000000;
	selp.f64 	%fd14, 0d3FF0000000000000, 0d0000000000000000, %p12;
	st.global.f64 	[%rd25+6144], %fd14;
	ld.global.f64 	%fd15, [%rd24+7168];
	setp.gt.f64 	%p13, %fd15, 0d0000000000000000;
	selp.f64 	%fd16, 0d3FF0000000000000, 0d0000000000000000, %p13;
	st.global.f64 	[%rd25+7168], %fd16;
	ld.global.f64 	%fd17, [%rd24+8192];
	setp.gt.f64 	%p14, %fd17, 0d0000000000000000;
	selp.f64 	%fd18, 0d3FF0000000000000, 0d0000000000000000, %p14;
	st.global.f64 	[%rd25+8192], %fd18;
	add.s64 	%rd26, %rd6, %rd23;
	ld.global.f64 	%fd19, [%rd26+-3072];
	setp.gt.f64 	%p15, %fd19, 0d0000000000000000;
	selp.f64 	%fd20, 0d3FF0000000000000, 0d0000000000000000, %p15;
	add.s64 	%rd27, %rd7, %rd23;
	st.global.f64 	[%rd27+-3072], %fd20;
	ld.global.f64 	%fd21, [%rd26+-2048];
	setp.gt.f64 	%p16, %fd21, 0d0000000000000000;
	selp.f64 	%fd22, 0d3FF0000000000000, 0d0000000000000000, %p16;
	st.global.f64 	[%rd27+-2048], %fd22;
	ld.global.f64 	%fd23, [%rd26+-1024];
	setp.gt.f64 	%p17, %fd23, 0d0000000000000000;
	selp.f64 	%fd24, 0d3FF0000000000000, 0d0000000000000000, %p17;
	st.global.f64 	[%rd27+-1024], %fd24;
	ld.global.f64 	%fd25, [%rd26];
	setp.gt.f64 	%p18, %fd25, 0d0000000000000000;
	selp.f64 	%fd26, 0d3FF0000000000000, 0d0000000000000000, %p18;
	st.global.f64 	[%rd27], %fd26;
	ld.global.f64 	%fd27, [%rd26+1024];
	setp.gt.f64 	%p19, %fd27, 0d0000000000000000;
	selp.f64 	%fd28, 0d3FF0000000000000, 0d0000000000000000, %p19;
	st.global.f64 	[%rd27+1024], %fd28;
	ld.global.f64 	%fd29, [%rd26+2048];
	setp.gt.f64 	%p20, %fd29, 0d0000000000000000;
	selp.f64 	%fd30, 0d3FF0000000000000, 0d0000000000000000, %p20;
	st.global.f64 	[%rd27+2048], %fd30;
	ld.global.f64 	%fd31, [%rd26+3072];
	setp.gt.f64 	%p21, %fd31, 0d0000000000000000;
	selp.f64 	%fd32, 0d3FF0000000000000, 0d0000000000000000, %p21;
	st.global.f64 	[%rd27+3072], %fd32;
	add.s32 	%r74, %r74, 16;
	add.s32 	%r73, %r73, 2048;
	add.s64 	%rd64, %rd64, 16384;
	setp.eq.s32 	%p22, %r74, 0;
	@%p22 bra 	$L__BB20_8;
	bra.uni 	$L__BB20_7;
$L__BB20_8:
	setp.eq.s32 	%p23, %r10, 0;
	@%p23 bra 	$L__BB20_58;
	and.b32  	%r37, %r49, 7;
	setp.lt.u32 	%p24, %r10, 8;
	@%p24 bra 	$L__BB20_11;
	shl.b32 	%r53, %r79, 7;
	add.s32 	%r54, %r53, %r6;
	mul.wide.s32 	%rd28, %r54, 8;
	add.s64 	%rd29, %rd6, %rd28;
	ld.global.f64 	%fd33, [%rd29];
	setp.gt.f64 	%p25, %fd33, 0d0000000000000000;
	selp.f64 	%fd34, 0d3FF0000000000000, 0d0000000000000000, %p25;
	add.s64 	%rd30, %rd7, %rd28;
	st.global.f64 	[%rd30], %fd34;
	ld.global.f64 	%fd35, [%rd29+1024];
	setp.gt.f64 	%p26, %fd35, 0d0000000000000000;
	selp.f64 	%fd36, 0d3FF0000000000000, 0d0000000000000000, %p26;
	st.global.f64 	[%rd30+1024], %fd36;
	ld.global.f64 	%fd37, [%rd29+2048];
	setp.gt.f64 	%p27, %fd37, 0d0000000000000000;
	selp.f64 	%fd38, 0d3FF0000000000000, 0d0000000000000000, %p27;
	st.global.f64 	[%rd30+2048], %fd38;
	ld.global.f64 	%fd39, [%rd29+3072];
	setp.gt.f64 	%p28, %fd39, 0d0000000000000000;
	selp.f64 	%fd40, 0d3FF0000000000000, 0d0000000000000000, %p28;
	st.global.f64 	[%rd30+3072], %fd40;
	ld.global.f64 	%fd41, [%rd29+4096];
	setp.gt.f64 	%p29, %fd41, 0d0000000000000000;
	selp.f64 	%fd42, 0d3FF0000000000000, 0d0000000000000000, %p29;
	st.global.f64 	[%rd30+4096], %fd42;
	ld.global.f64 	%fd43, [%rd29+5120];
	setp.gt.f64 	%p30, %fd43, 0d0000000000000000;
	selp.f64 	%fd44, 0d3FF0000000000000, 0d0000000000000000, %p30;
	st.global.f64 	[%rd30+5120], %fd44;
	ld.global.f64 	%fd45, [%rd29+6144];
	setp.gt.f64 	%p31, %fd45, 0d0000000000000000;
	selp.f64 	%fd46, 0d3FF0000000000000, 0d0000000000000000, %p31;
	st.global.f64 	[%rd30+6144], %fd46;
	ld.global.f64 	%fd47, [%rd29+7168];
	setp.gt.f64 	%p32, %fd47, 0d0000000000000000;
	selp.f64 	%fd48, 0d3FF0000000000000, 0d0000000000000000, %p32;
	st.global.f64 	[%rd30+7168], %fd48;
	add.s32 	%r79, %r79, 8;
$L__BB20_11:
	setp.eq.s32 	%p33, %r37, 0;
	@%p33 bra 	$L__BB20_58;
	and.b32  	%r40, %r49, 3;
	setp.lt.u32 	%p34, %r37, 4;
	@%p34 bra 	$L__BB20_14;
	shl.b32 	%r55, %r79, 7;
	add.s32 	%r56, %r55, %r6;
	mul.wide.s32 	%rd31, %r56, 8;
	add.s64 	%rd32, %rd6, %rd31;
	ld.global.f64 	%fd49, [%rd32];
	setp.gt.f64 	%p35, %fd49, 0d0000000000000000;
	selp.f64 	%fd50, 0d3FF0000000000000, 0d0000000000000000, %p35;
	add.s64 	%rd33, %rd7, %rd31;
	st.global.f64 	[%rd33], %fd50;
	ld.global.f64 	%fd51, [%rd32+1024];
	setp.gt.f64 	%p36, %fd51, 0d0000000000000000;
	selp.f64 	%fd52, 0d3FF0000000000000, 0d0000000000000000, %p36;
	st.global.f64 	[%rd33+1024], %fd52;
	ld.global.f64 	%fd53, [%rd32+2048];
	setp.gt.f64 	%p37, %fd53, 0d0000000000000000;
	selp.f64 	%fd54, 0d3FF0000000000000, 0d0000000000000000, %p37;
	st.global.f64 	[%rd33+2048], %fd54;
	ld.global.f64 	%fd55, [%rd32+3072];
	setp.gt.f64 	%p38, %fd55, 0d0000000000000000;
	selp.f64 	%fd56, 0d3FF0000000000000, 0d0000000000000000, %p38;
	st.global.f64 	[%rd33+3072], %fd56;
	add.s32 	%r79, %r79, 4;
$L__BB20_14:
	setp.eq.s32 	%p39, %r40, 0;
	@%p39 bra 	$L__BB20_58;
	shl.b32 	%r57, %r79, 7;
	add.s32 	%r83, %r6, %r57;
	neg.s32 	%r82, %r40;
$L__BB20_16:
	.pragma "nounroll";
	mul.wide.s32 	%rd35, %r83, 8;
	add.s64 	%rd36, %rd7, %rd35;
	add.s64 	%rd37, %rd6, %rd35;
	ld.global.f64 	%fd57, [%rd37];
	setp.gt.f64 	%p40, %fd57, 0d0000000000000000;
	selp.f64 	%fd58, 0d3FF0000000000000, 0d0000000000000000, %p40;
	st.global.f64 	[%rd36], %fd58;
	add.s32 	%r83, %r83, 128;
	add.s32 	%r82, %r82, 1;
	setp.ne.s32 	%p41, %r82, 0;
	@%p41 bra 	$L__BB20_16;
	bra.uni 	$L__BB20_58;
$L__BB20_17:
	setp.lt.s32 	%p42, %r49, 1;
	@%p42 bra 	$L__BB20_58;
	and.b32  	%r14, %r49, 7;
	setp.lt.u32 	%p43, %r49, 8;
	mov.b32 	%r76, 0;
	@%p43 bra 	$L__BB20_37;
	and.b32  	%r76, %r49, 2147483640;
	mov.b32 	%r75, 0;
$L__BB20_20:
	.pragma "nounroll";
	shl.b32 	%r60, %r75, 7;
	add.s32 	%r21, %r60, %r6;
	setp.ge.s32 	%p44, %r21, %r4;
	@%p44 bra 	$L__BB20_22;
	mul.wide.u32 	%rd38, %r21, 8;
	add.s64 	%rd39, %rd6, %rd38;
	ld.global.f64 	%fd59, [%rd39];
	setp.gt.f64 	%p45, %fd59, 0d0000000000000000;
	selp.f64 	%fd60, 0d3FF0000000000000, 0d0000000000000000, %p45;
	add.s64 	%rd40, %rd7, %rd38;
	st.global.f64 	[%rd40], %fd60;
$L__BB20_22:
	add.s32 	%r61, %r21, 128;
	setp.ge.s32 	%p46, %r61, %r4;
	mul.wide.s32 	%rd41, %r61, 8;
	add.s64 	%rd11, %rd6, %rd41;
	add.s64 	%rd12, %rd7, %rd41;
	@%p46 bra 	$L__BB20_24;
	ld.global.f64 	%fd61, [%rd11];
	setp.gt.f64 	%p47, %fd61, 0d0000000000000000;
	selp.f64 	%fd62, 0d3FF0000000000000, 0d0000000000000000, %p47;
	st.global.f64 	[%rd12], %fd62;
$L__BB20_24:
	add.s32 	%r62, %r21, 256;
	setp.ge.s32 	%p48, %r62, %r4;
	@%p48 bra 	$L__BB20_26;
	ld.global.f64 	%fd63, [%rd11+1024];
	setp.gt.f64 	%p49, %fd63, 0d0000000000000000;
	selp.f64 	%fd64, 0d3FF0000000000000, 0d0000000000000000, %p49;
	st.global.f64 	[%rd12+1024], %fd64;
$L__BB20_26:
	add.s32 	%r63, %r21, 384;
	setp.ge.s32 	%p50, %r63, %r4;
	@%p50 bra 	$L__BB20_28;
	ld.global.f64 	%fd65, [%rd11+2048];
	setp.gt.f64 	%p51, %fd65, 0d0000000000000000;
	selp.f64 	%fd66, 0d3FF0000000000000, 0d0000000000000000, %p51;
	st.global.f64 	[%rd12+2048], %fd66;
$L__BB20_28:
	add.s32 	%r64, %r21, 512;
	setp.ge.s32 	%p52, %r64, %r4;
	@%p52 bra 	$L__BB20_30;
	ld.global.f64 	%fd67, [%rd11+3072];
	setp.gt.f64 	%p53, %fd67, 0d0000000000000000;
	selp.f64 	%fd68, 0d3FF0000000000000, 0d0000000000000000, %p53;
	st.global.f64 	[%rd12+3072], %fd68;
$L__BB20_30:
	add.s32 	%r65, %r21, 640;
	setp.ge.s32 	%p54, %r65, %r4;
	@%p54 bra 	$L__BB20_32;
	ld.global.f64 	%fd69, [%rd11+4096];
	setp.gt.f64 	%p55, %fd69, 0d0000000000000000;
	selp.f64 	%fd70, 0d3FF0000000000000, 0d0000000000000000, %p55;
	st.global.f64 	[%rd12+4096], %fd70;
$L__BB20_32:
	add.s32 	%r66, %r21, 768;
	setp.ge.s32 	%p56, %r66, %r4;
	@%p56 bra 	$L__BB20_34;
	ld.global.f64 	%fd71, [%rd11+5120];
	setp.gt.f64 	%p57, %fd71, 0d0000000000000000;
	selp.f64 	%fd72, 0d3FF0000000000000, 0d0000000000000000, %p57;
	st.global.f64 	[%rd12+5120], %fd72;
$L__BB20_34:
	add.s32 	%r67, %r21, 896;
	setp.ge.s32 	%p58, %r67, %r4;
	@%p58 bra 	$L__BB20_36;
	ld.global.f64 	%fd73, [%rd11+6144];
	setp.gt.f64 	%p59, %fd73, 0d0000000000000000;
	selp.f64 	%fd74, 0d3FF0000000000000, 0d0000000000000000, %p59;
	st.global.f64 	[%rd12+6144], %fd74;
$L__BB20_36:
	add.s32 	%r75, %r75, 8;
	setp.ne.s32 	%p60, %r75, %r76;
	@%p60 bra 	$L__BB20_20;
$L__BB20_37:
	setp.eq.s32 	%p61, %r14, 0;
	@%p61 bra 	$L__BB20_58;
	and.b32  	%r24, %r49, 3;
	setp.lt.u32 	%p62, %r14, 4;
	@%p62 bra 	$L__BB20_48;
	shl.b32 	%r68, %r76, 7;
	add.s32 	%r25, %r68, %r6;
	setp.ge.s32 	%p63, %r25, %r4;
	@%p63 bra 	$L__BB20_41;
	mul.wide.s32 	%rd42, %r25, 8;
	add.s64 	%rd43, %rd6, %rd42;
	ld.global.f64 	%fd75, [%rd43];
	setp.gt.f64 	%p64, %fd75, 0d0000000000000000;
	selp.f64 	%fd76, 0d3FF0000000000000, 0d0000000000000000, %p64;
	add.s64 	%rd44, %rd7, %rd42;
	st.global.f64 	[%rd44], %fd76;
$L__BB20_41:
	add.s32 	%r26, %r25, 128;
	setp.ge.s32 	%p65, %r26, %r4;
	@%p65 bra 	$L__BB20_43;
	mul.wide.s32 	%rd45, %r26, 8;
	add.s64 	%rd46, %rd6, %rd45;
	ld.global.f64 	%fd77, [%rd46];
	setp.gt.f64 	%p66, %fd77, 0d0000000000000000;
	selp.f64 	%fd78, 0d3FF0000000000000, 0d0000000000000000, %p66;
	add.s64 	%rd47, %rd7, %rd45;
	st.global.f64 	[%rd47], %fd78;
$L__BB20_43:
	add.s32 	%r27, %r25, 256;
	setp.ge.s32 	%p67, %r27, %r4;
	@%p67 bra 	$L__BB20_45;
	mul.wide.s32 	%rd48, %r27, 8;
	add.s64 	%rd49, %rd6, %rd48;
	ld.global.f64 	%fd79, [%rd49];
	setp.gt.f64 	%p68, %fd79, 0d0000000000000000;
	selp.f64 	%fd80, 0d3FF0000000000000, 0d0000000000000000, %p68;
	add.s64 	%rd50, %rd7, %rd48;
	st.global.f64 	[%rd50], %fd80;
$L__BB20_45:
	add.s32 	%r28, %r25, 384;
	setp.ge.s32 	%p69, %r28, %r4;
	@%p69 bra 	$L__BB20_47;
	mul.wide.s32 	%rd51, %r28, 8;
	add.s64 	%rd52, %rd6, %rd51;
	ld.global.f64 	%fd81, [%rd52];
	setp.gt.f64 	%p70, %fd81, 0d0000000000000000;
	selp.f64 	%fd82, 0d3FF0000000000000, 0d0000000000000000, %p70;
	add.s64 	%rd53, %rd7, %rd51;
	st.global.f64 	[%rd53], %fd82;
$L__BB20_47:
	add.s32 	%r76, %r76, 4;
$L__BB20_48:
	setp.eq.s32 	%p71, %r24, 0;
	@%p71 bra 	$L__BB20_58;
	setp.eq.s32 	%p72, %r24, 1;
	@%p72 bra 	$L__BB20_55;
	shl.b32 	%r69, %r76, 7;
	add.s32 	%r31, %r69, %r6;
	setp.ge.s32 	%p73, %r31, %r4;
	@%p73 bra 	$L__BB20_52;
	mul.wide.s32 	%rd54, %r31, 8;
	add.s64 	%rd55, %rd6, %rd54;
	ld.global.f64 	%fd83, [%rd55];
	setp.gt.f64 	%p74, %fd83, 0d0000000000000000;
	selp.f64 	%fd84, 0d3FF0000000000000, 0d0000000000000000, %p74;
	add.s64 	%rd56, %rd7, %rd54;
	st.global.f64 	[%rd56], %fd84;
$L__BB20_52:
	add.s32 	%r32, %r31, 128;
	setp.ge.s32 	%p75, %r32, %r4;
	@%p75 bra 	$L__BB20_54;
	mul.wide.s32 	%rd57, %r32, 8;
	add.s64 	%rd58, %rd6, %rd57;
	ld.global.f64 	%fd85, [%rd58];
	setp.gt.f64 	%p76, %fd85, 0d0000000000000000;
	selp.f64 	%fd86, 0d3FF0000000000000, 0d0000000000000000, %p76;
	add.s64 	%rd59, %rd7, %rd57;
	st.global.f64 	[%rd59], %fd86;
$L__BB20_54:
	add.s32 	%r76, %r76, 2;
$L__BB20_55:
	and.b32  	%r70, %r49, 1;
	setp.eq.b32 	%p77, %r70, 1;
	not.pred 	%p78, %p77;
	@%p78 bra 	$L__BB20_58;
	shl.b32 	%r71, %r76, 7;
	add.s32 	%r35, %r71, %r6;
	setp.ge.s32 	%p79, %r35, %r4;
	@%p79 bra 	$L__BB20_58;
	mul.wide.s32 	%rd60, %r35, 8;
	add.s64 	%rd61, %rd6, %rd60;
	ld.global.f64 	%fd87, [%rd61];
	setp.gt.f64 	%p80, %fd87, 0d0000000000000000;
	selp.f64 	%fd88, 0d3FF0000000000000, 0d0000000000000000, %p80;
	add.s64 	%rd62, %rd7, %rd60;
	st.global.f64 	[%rd62], %fd88;
$L__BB20_58:
	ret;

}
	// .globl	_ZN3cub18CUB_300001_SM_10006detail9transform16transform_kernelINS2_10policy_hubILb1EN4cuda3std3__45tupleIJN6thrust24THRUST_300001_SM_1000_NS6detail15normal_iteratorINSA_10device_ptrIdEEEEEEEE10policy1000El8GradReLUSF_JPdEEEvT0_iT1_T2_DpNS2_10kernel_argIT3_EE
.visible .entry _ZN3cub18CUB_300001_SM_10006detail9transform16transform_kernelINS2_10policy_hubILb1EN4cuda3std3__45tupleIJN6thrust24THRUST_300001_SM_1000_NS6detail15normal_iteratorINSA_10device_ptrIdEEEEEEEE10policy1000El8GradReLUSF_JPdEEEvT0_iT1_T2_DpNS2_10kernel_argIT3_EE(
	.param .u64 _ZN3cub18CUB_300001_SM_10006detail9transform16transform_kernelINS2_10policy_hubILb1EN4cuda3std3__45tupleIJN6thrust24THRUST_300001_SM_1000_NS6detail15normal_iteratorINSA_10device_ptrIdEEEEEEEE10policy1000El8GradReLUSF_JPdEEEvT0_iT1_T2_DpNS2_10kernel_argIT3_EE_param_0,
	.param .u32 _ZN3cub18CUB_300001_SM_10006detail9transform16transform_kernelINS2_10policy_hubILb1EN4cuda3std3__45tupleIJN6thrust24THRUST_300001_SM_1000_NS6detail15normal_iteratorINSA_10device_ptrIdEEEEEEEE10policy1000El8GradReLUSF_JPdEEEvT0_iT1_T2_DpNS2_10kernel_argIT3_EE_param_1,
	.param .align 1 .b8 _ZN3cub18CUB_300001_SM_10006detail9transform16transform_kernelINS2_10policy_hubILb1EN4cuda3std3__45tupleIJN6thrust24THRUST_300001_SM_1000_NS6detail15normal_iteratorINSA_10device_ptrIdEEEEEEEE10policy1000El8GradReLUSF_JPdEEEvT0_iT1_T2_DpNS2_10kernel_argIT3_EE_param_2[1],
	.param .align 8 .b8 _ZN3cub18CUB_300001_SM_10006detail9transform16transform_kernelINS2_10policy_hubILb1EN4cuda3std3__45tupleIJN6thrust24THRUST_300001_SM_1000_NS6detail15normal_iteratorINSA_10device_ptrIdEEEEEEEE10policy1000El8GradReLUSF_JPdEEEvT0_iT1_T2_DpNS2_10kernel_argIT3_EE_param_3[8],
	.param .align 8 .b8 _ZN3cub18CUB_300001_SM_10006detail9transform16transform_kernelINS2_10policy_hubILb1EN4cuda3std3__45tupleIJN6thrust24THRUST_300001_SM_1000_NS6detail15normal_iteratorINSA_10device_ptrIdEEEEEEEE10policy1000El8GradReLUSF_JPdEEEvT0_iT1_T2_DpNS2_10kernel_argIT3_EE_param_4[16]
)
.maxntid 128
{
	.reg .pred 	%p<81>;
	.reg .b32 	%r<81>;
	.reg .b64 	%rd<71>;
	.reg .b64 	%fd<89>;

	ld.param.u64 	%rd16, [_ZN3cub18CUB_300001_SM_10006detail9transform16transform_kernelINS2_10policy_hubILb1EN4cuda3std3__45tupleIJN6thrust24THRUST_300001_SM_1000_NS6detail15normal_iteratorINSA_10device_ptrIdEEEEEEEE10policy1000El8GradReLUSF_JPdEEEvT0_iT1_T2_DpNS2_10kernel_argIT3_EE_param_0];
	ld.param.u64 	%rd17, [_ZN3cub18CUB_300001_SM_10006detail9transform16transform_kernelINS2_10policy_hubILb1EN4cuda3std3__45tupleIJN6thrust24THRUST_300001_SM_1000_NS6detail15normal_iteratorINSA_10device_ptrIdEEEEEEEE10policy1000El8GradReLUSF_JPdEEEvT0_iT1_T2_DpNS2_10kernel_argIT3_EE_param_4];
	ld.param.u64 	%rd18, [_ZN3cub18CUB_300001_SM_10006detail9transform16transform_kernelINS2_10policy_hubILb1EN4cuda3std3__45tupleIJN6thrust24THRUST_300001_SM_1000_NS6detail15normal_iteratorINSA_10device_ptrIdEEEEEEEE10policy1000El8GradReLUSF_JPdEEEvT0_iT1_T2_DpNS2_10kernel_argIT3_EE_param_3];
	ld.param.u32 	%r47, [_ZN3cub18CUB_300001_SM_10006detail9transform16transform_kernelINS2_10policy_hubILb1EN4cuda3std3__45tupleIJN6thrust24THRUST_300001_SM_1000_NS6detail15normal_iteratorINSA_10device_ptrIdEEEEEEEE10policy1000El8GradReLUSF_JPdEEEvT0_iT1_T2_DpNS2_10kernel_argIT3_EE_param_1];
	cvta.to.global.u64 	%rd1, %rd18;
	cvta.to.global.u64 	%rd2, %rd17;
	shl.b32 	%r1, %r47, 7;
	mov.u32 	%r48, %ctaid.x;
	cvt.u64.u32 	%rd19, %r48;
	cvt.s64.s32 	%rd20, %r1;
	mul.lo.s64 	%rd3, %rd20, %rd19;
	sub.s64 	%rd21, %rd16, %rd3;
	min.s64 	%rd22, %rd21, %rd20;
	cvt.u32.u64 	%r2, %rd22;
	shl.b32 	%r3, %r2, 3;
	mov.u32 	%r4, %tid.x;
	shl.b32 	%r69, %r4, 7;
	setp.ge.s32 	%p1, %r69, %r3;
	@%p1 bra 	$L__BB21_3;
	shl.b64 	%rd23, %rd3, 3;
	add.s64 	%rd24, %rd2, %rd23;
	mul.wide.u32 	%rd25, %r4, 128;
	add.s64 	%rd69, %rd24, %rd25;
$L__BB21_2:
	.pragma "nounroll";
	// begin inline asm
	prefetch.global.L2 [%rd69];
	// end inline asm
	add.s32 	%r69, %r69, 16384;
	add.s64 	%rd69, %rd69, 16384;
	setp.lt.s32 	%p2, %r69, %r3;
	@%p2 bra 	$L__BB21_2;
$L__BB21_3:
	shl.b64 	%rd27, %rd3, 3;
	add.s64 	%rd7, %rd2, %rd27;
	add.s64 	%rd8, %rd1, %rd27;
	setp.eq.s32 	%p3, %r1, %r2;
	@%p3 bra 	$L__BB21_45;
	setp.lt.s32 	%p4, %r47, 1;
	@%p4 bra 	$L__BB21_58;
	and.b32  	%r8, %r47, 7;
	setp.lt.u32 	%p5, %r47, 8;
	mov.b32 	%r78, 0;
	@%p5 bra 	$L__BB21_24;
	and.b32  	%r78, %r47, 2147483640;
	mov.b32 	%r72, 0;
$L__BB21_7:
	.pragma "nounroll";
	shl.b32 	%r51, %r72, 7;
	add.s32 	%r19, %r51, %r4;
	setp.ge.s32 	%p6, %r19, %r2;
	@%p6 bra 	$L__BB21_9;
	mul.wide.u32 	%rd28, %r19, 8;
	add.s64 	%rd29, %rd7, %rd28;
	ld.global.f64 	%fd1, [%rd29];
	setp.gt.f64 	%p7, %fd1, 0d0000000000000000;
	selp.f64 	%fd2, 0d3FF0000000000000, 0d0000000000000000, %p7;
	add.s64 	%rd30, %rd8, %rd28;
	st.global.f64 	[%rd30], %fd2;
$L__BB21_9:
	add.s32 	%r52, %r19, 128;
	setp.ge.s32 	%p8, %r52, %r2;
	mul.wide.s32 	%rd31, %r52, 8;
	add.s64 	%rd12, %rd7, %rd31;
	add.s64 	%rd13, %rd8, %rd31;
	@%p8 bra 	$L__BB21_11;
	ld.global.f64 	%fd3, [%rd12];
	setp.gt.f64 	%p9, %fd3, 0d0000000000000000;
	selp.f64 	%fd4, 0d3FF0000000000000, 0d0000000000000000, %p9;
	st.global.f64 	[%rd13], %fd4;
$L__BB21_11:
	add.s32 	%r53, %r19, 256;
	setp.ge.s32 	%p10, %r53, %r2;
	@%p10 bra 	$L__BB21_13;
	ld.global.f64 	%fd5, [%rd12+1024];
	setp.gt.f64 	%p11, %fd5, 0d0000000000000000;
	selp.f64 	%fd6, 0d3FF0000000000000, 0d0000000000000000, %p11;
	st.global.f64 	[%rd13+1024], %fd6;
$L__BB21_13:
	add.s32 	%r54, %r19, 384;
	setp.ge.s32 	%p12, %r54, %r2;
	@%p12 bra 	$L__BB21_15;
	ld.global.f64 	%fd7, [%rd12+2048];
	setp.gt.f64 	%p13, %fd7, 0d0000000000000000;
	selp.f64 	%fd8, 0d3FF0000000000000, 0d0000000000000000, %p13;
	st.global.f64 	[%rd13+2048], %fd8;
$L__BB21_15:
	add.s32 	%r55, %r19, 512;
	setp.ge.s32 	%p14, %r55, %r2;
	@%p14 bra 	$L__BB21_17;
	ld.global.f64 	%fd9, [%rd12+3072];
	setp.gt.f64 	%p15, %fd9, 0d0000000000000000;
	selp.f64 	%fd10, 0d3FF0000000000000, 0d0000000000000000, %p15;
	st.global.f64 	[%rd13+3072], %fd10;
$L__BB21_17:
	add.s32 	%r56, %r19, 640;
	setp.ge.s32 	%p16, %r56, %r2;
	@%p16 bra 	$L__BB21_19;
	ld.global.f64 	%fd11, [%rd12+4096];
	setp.gt.f64 	%p17, %fd11, 0d0000000000000000;
	selp.f64 	%fd12, 0d3FF0000000000000, 0d0000000000000000, %p17;
	st.global.f64 	[%rd13+4096], %fd12;
$L__BB21_19:
	add.s32 	%r57, %r19, 768;
	setp.ge.s32 	%p18, %r57, %r2;
	@%p18 bra 	$L__BB21_21;
	ld.global.f64 	%fd13, [%rd12+5120];
	setp.gt.f64 	%p19, %fd13, 0d0000000000000000;
	selp.f64 	%fd14, 0d3FF0000000000000, 0d0000000000000000, %p19;
	st.global.f64 	[%rd13+5120], %fd14;
$L__BB21_21:
	add.s32 	%r58, %r19, 896;
	setp.ge.s32 	%p20, %r58, %r2;
	@%p20 bra 	$L__BB21_23;
	ld.global.f64 	%fd15, [%rd12+6144];
	setp.gt.f64 	%p21, %fd15, 0d0000000000000000;
	selp.f64 	%fd16, 0d3FF0000000000000, 0d0000000000000000, %p21;
	st.global.f64 	[%rd13+6144], %fd16;
$L__BB21_23:
	add.s32 	%r72, %r72, 8;
	setp.eq.s32 	%p22, %r72, %r78;
	@%p22 bra 	$L__BB21_24;
	bra.uni 	$L__BB21_7;
$L__BB21_24:
	setp.eq.s32 	%p23, %r8, 0;
	@%p23 bra 	$L__BB21_58;
	and.b32  	%r35, %r47, 3;
	setp.lt.u32 	%p24, %r8, 4;
	@%p24 bra 	$L__BB21_35;
	shl.b32 	%r59, %r78, 7;
	add.s32 	%r36, %r59, %r4;
	setp.ge.s32 	%p25, %r36, %r2;
	@%p25 bra 	$L__BB21_28;
	mul.wide.s32 	%rd32, %r36, 8;
	add.s64 	%rd33, %rd7, %rd32;
	ld.global.f64 	%fd17, [%rd33];
	setp.gt.f64 	%p26, %fd17, 0d0000000000000000;
	selp.f64 	%fd18, 0d3FF0000000000000, 0d0000000000000000, %p26;
	add.s64 	%rd34, %rd8, %rd32;
	st.global.f64 	[%rd34], %fd18;
$L__BB21_28:
	add.s32 	%r37, %r36, 128;
	setp.ge.s32 	%p27, %r37, %r2;
	@%p27 bra 	$L__BB21_30;
	mul.wide.s32 	%rd35, %r37, 8;
	add.s64 	%rd36, %rd7, %rd35;
	ld.global.f64 	%fd19, [%rd36];
	setp.gt.f64 	%p28, %fd19, 0d0000000000000000;
	selp.f64 	%fd20, 0d3FF0000000000000, 0d0000000000000000, %p28;
	add.s64 	%rd37, %rd8, %rd35;
	st.global.f64 	[%rd37], %fd20;
$L__BB21_30:
	add.s32 	%r38, %r36, 256;
	setp.ge.s32 	%p29, %r38, %r2;
	@%p29 bra 	$L__BB21_32;
	mul.wide.s32 	%rd38, %r38, 8;
	add.s64 	%rd39, %rd7, %rd38;
	ld.global.f64 	%fd21, [%rd39];
	setp.gt.f64 	%p30, %fd21, 0d0000000000000000;
	selp.f64 	%fd22, 0d3FF0000000000000, 0d0000000000000000, %p30;
	add.s64 	%rd40, %rd8, %rd38;
	st.global.f64 	[%rd40], %fd22;
$L__BB21_32:
	add.s32 	%r39, %r36, 384;
	setp.ge.s32 	%p31, %r39, %r2;
	@%p31 bra 	$L__BB21_34;
	mul.wide.s32 	%rd41, %r39, 8;
	add.s64 	%rd42, %rd7, %rd41;
	ld.global.f64 	%fd23, [%rd42];
	setp.gt.f64 	%p32, %fd23, 0d0000000000000000;
	selp.f64 	%fd24, 0d3FF0000000000000, 0d0000000000000000, %p32;
	add.s64 	%rd43, %rd8, %rd41;
	st.global.f64 	[%rd43], %fd24;
$L__BB21_34:
	add.s32 	%r78, %r78, 4;
$L__BB21_35:
	setp.eq.s32 	%p33, %r35, 0;
	@%p33 bra 	$L__BB21_58;
	setp.eq.s32 	%p34, %r35, 1;
	@%p34 bra 	$L__BB21_42;
	shl.b32 	%r60, %r78, 7;
	add.s32 	%r42, %r60, %r4;
	setp.ge.s32 	%p35, %r42, %r2;
	@%p35 bra 	$L__BB21_39;
	mul.wide.s32 	%rd44, %r42, 8;
	add.s64 	%rd45, %rd7, %rd44;
	ld.global.f64 	%fd25, [%rd45];
	setp.gt.f64 	%p36, %fd25, 0d0000000000000000;
	selp.f64 	%fd26, 0d3FF0000000000000, 0d0000000000000000, %p36;
	add.s64 	%rd46, %rd8, %rd44;
	st.global.f64 	[%rd46], %fd26;
$L__BB21_39:
	add.s32 	%r43, %r42, 128;
	setp.ge.s32 	%p37, %r43, %r2;
	@%p37 bra 	$L__BB21_41;
	mul.wide.s32 	%rd47, %r43, 8;
	add.s64 	%rd48, %rd7, %rd47;
	ld.global.f64 	%fd27, [%rd48];
	setp.gt.f64 	%p38, %fd27, 0d0000000000000000;
	selp.f64 	%fd28, 0d3FF0000000000000, 0d0000000000000000, %p38;
	add.s64 	%rd49, %rd8, %rd47;
	st.global.f64 	[%rd49], %fd28;
$L__BB21_41:
	add.s32 	%r78, %r78, 2;
$L__BB21_42:
	and.b32  	%r61, %r47, 1;
	setp.eq.b32 	%p39, %r61, 1;
	not.pred 	%p40, %p39;
	@%p40 bra 	$L__BB21_58;
	shl.b32 	%r62, %r78, 7;
	add.s32 	%r46, %r62, %r4;
	setp.ge.s32 	%p41, %r46, %r2;
	@%p41 bra 	$L__BB21_58;
	mul.wide.s32 	%rd50, %r46, 8;
	add.s64 	%rd51, %rd7, %rd50;
	ld.global.f64 	%fd29, [%rd51];
	setp.gt.f64 	%p42, %fd29, 0d0000000000000000;
	selp.f64 	%fd30, 0d3FF0000000000000, 0d0000000000000000, %p42;
	add.s64 	%rd52, %rd8, %rd50;
	st.global.f64 	[%rd52], %fd30;
	bra.uni 	$L__BB21_58;
$L__BB21_45:
	setp.lt.s32 	%p43, %r47, 1;
	@%p43 bra 	$L__BB21_58;
	and.b32  	%r10, %r47, 15;
	setp.lt.u32 	%p44, %r47, 16;
	mov.b32 	%r74, 0;
	@%p44 bra 	$L__BB21_49;
	and.b32  	%r74, %r47, 2147483632;
	neg.s32 	%r71, %r74;
	add.s32 	%r70, %r4, 1152;
	mul.wide.u32 	%rd70, %r4, 8;
$L__BB21_48:
	.pragma "nounroll";
	mul.wide.s32 	%rd53, %r70, 8;
	add.s64 	%rd54, %rd53, 3072;
	add.s64 	%rd55, %rd7, %rd70;
	ld.global.f64 	%fd31, [%rd55];
	setp.gt.f64 	%p45, %fd31, 0d0000000000000000;
	selp.f64 	%fd32, 0d3FF0000000000000, 0d0000000000000000, %p45;
	add.s64 	%rd56, %rd8, %rd70;
	st.global.f64 	[%rd56], %fd32;
	ld.global.f64 	%fd33, [%rd55+1024];
	setp.gt.f64 	%p46, %fd33, 0d0000000000000000;
	selp.f64 	%fd34, 0d3FF0000000000000, 0d0000000000000000, %p46;
	st.global.f64 	[%rd56+1024], %fd34;
	ld.global.f64 	%fd35, [%rd55+2048];
	setp.gt.f64 	%p47, %fd35, 0d0000000000000000;
	selp.f64 	%fd36, 0d3FF0000000000000, 0d0000000000000000, %p47;
	st.global.f64 	[%rd56+2048], %fd36;
	ld.global.f64 	%fd37, [%rd55+3072];
	setp.gt.f64 	%p48, %fd37, 0d0000000000000000;
	selp.f64 	%fd38, 0d3FF0000000000000, 0d0000000000000000, %p48;
	st.global.f64 	[%rd56+3072], %fd38;
	ld.global.f64 	%fd39, [%rd55+4096];
	setp.gt.f64 	%p49, %fd39, 0d0000000000000000;
	selp.f64 	%fd40, 0d3FF0000000000000, 0d0000000000000000, %p49;
	st.global.f64 	[%rd56+4096], %fd40;
	ld.global.f64 	%fd41, [%rd55+5120];
	setp.gt.f64 	%p50, %fd41, 0d0000000000000000;
	selp.f64 	%fd42, 0d3FF0000000000000, 0d0000000000000000, %p50;
	st.global.f64 	[%rd56+5120], %fd42;
	ld.global.f64 	%fd43, [%rd55+6144];
	setp.gt.f64 	%p51, %fd43, 0d0000000000000000;
	selp.f64 	%fd44, 0d3FF0000000000000, 0d0000000000000000, %p51;
	st.global.f64 	[%rd56+6144], %fd44;
	ld.global.f64 	%fd45, [%rd55+7168];
	setp.gt.f64 	%p52, %fd45, 0d0000000000000000;
	selp.f64 	%fd46, 0d3FF0000000000000, 0d0000000000000000, %p52;
	st.global.f64 	[%rd56+7168], %fd46;
	ld.global.f64 	%fd47, [%rd55+8192];
	setp.gt.f64 	%p53, %fd47, 0d0000000000000000;
	selp.f64 	%fd48, 0d3FF0000000000000, 0d0000000000000000, %p53;
	st.global.f64 	[%rd56+8192], %fd48;
	add.s64 	%rd57, %rd7, %rd54;
	ld.global.f64 	%fd49, [%rd57+-3072];
	setp.gt.f64 	%p54, %fd49, 0d0000000000000000;
	selp.f64 	%fd50, 0d3FF0000000000000, 0d0000000000000000, %p54;
	add.s64 	%rd58, %rd8, %rd54;
	st.global.f64 	[%rd58+-3072], %fd50;
	ld.global.f64 	%fd51, [%rd57+-2048];
	setp.gt.f64 	%p55, %fd51, 0d0000000000000000;
	selp.f64 	%fd52, 0d3FF0000000000000, 0d0000000000000000, %p55;
	st.global.f64 	[%rd58+-2048], %fd52;
	ld.global.f64 	%fd53, [%rd57+-1024];
	setp.gt.f64 	%p56, %fd53, 0d0000000000000000;
	selp.f64 	%fd54, 0d3FF0000000000000, 0d0000000000000000, %p56;
	st.global.f64 	[%rd58+-1024], %fd54;
	ld.global.f64 	%fd55, [%rd57];
	setp.gt.f64 	%p57, %fd55, 0d0000000000000000;
	selp.f64 	%fd56, 0d3FF0000000000000, 0d0000000000000000, %p57;
	st.global.f64 	[%rd58], %fd56;
	ld.global.f64 	%fd57, [%rd57+1024];
	setp.gt.f64 	%p58, %fd57, 0d0000000000000000;
	selp.f64 	%fd58, 0d3FF0000000000000, 0d0000000000000000, %p58;
	st.global.f64 	[%rd58+1024], %fd58;
	ld.global.f64 	%fd59, [%rd57+2048];
	setp.gt.f64 	%p59, %fd59, 0d0000000000000000;
	selp.f64 	%fd60, 0d3FF0000000000000, 0d0000000000000000, %p59;
	st.global.f64 	[%rd58+2048], %fd60;
	ld.global.f64 	%fd61, [%rd57+3072];
	setp.gt.f64 	%p60, %fd61, 0d0000000000000000;
	selp.f64 	%fd62, 0d3FF0000000000000, 0d0000000000000000, %p60;
	st.global.f64 	[%rd58+3072], %fd62;
	add.s32 	%r71, %r71, 16;
	add.s32 	%r70, %r70, 2048;
	add.s64 	%rd70, %rd70, 16384;
	setp.eq.s32 	%p61, %r71, 0;
	@%p61 bra 	$L__BB21_49;
	bra.uni 	$L__BB21_48;
$L__BB21_49:
	setp.eq.s32 	%p62, %r10, 0;
	@%p62 bra 	$L__BB21_58;
	and.b32  	%r22, %r47, 7;
	setp.lt.u32 	%p63, %r10, 8;
	@%p63 bra 	$L__BB21_52;
	shl.b32 	%r64, %r74, 7;
	add.s32 	%r65, %r64, %r4;
	mul.wide.s32 	%rd59, %r65, 8;
	add.s64 	%rd60, %rd7, %rd59;
	ld.global.f64 	%fd63, [%rd60];
	setp.gt.f64 	%p64, %fd63, 0d0000000000000000;
	selp.f64 	%fd64, 0d3FF0000000000000, 0d0000000000000000, %p64;
	add.s64 	%rd61, %rd8, %rd59;
	st.global.f64 	[%rd61], %fd64;
	ld.global.f64 	%fd65, [%rd60+1024];
	setp.gt.f64 	%p65, %fd65, 0d0000000000000000;
	selp.f64 	%fd66, 0d3FF0000000000000, 0d0000000000000000, %p65;
	st.global.f64 	[%rd61+1024], %fd66;
	ld.global.f64 	%fd67, [%rd60+2048];
	setp.gt.f64 	%p66, %fd67, 0d0000000000000000;
	selp.f64 	%fd68, 0d3FF0000000000000, 0d0000000000000000, %p66;
	st.global.f64 	[%rd61+2048], %fd68;
	ld.global.f64 	%fd69, [%rd60+3072];
	setp.gt.f64 	%p67, %fd69, 0d0000000000000000;
	selp.f64 	%fd70, 0d3FF0000000000000, 0d0000000000000000, %p67;
	st.global.f64 	[%rd61+3072], %fd70;
	ld.global.f64 	%fd71, [%rd60+4096];
	setp.gt.f64 	%p68, %fd71, 0d0000000000000000;
	selp.f64 	%fd72, 0d3FF0000000000000, 0d0000000000000000, %p68;
	st.global.f64 	[%rd61+4096], %fd72;
	ld.global.f64 	%fd73, [%rd60+5120];
	setp.gt.f64 	%p69, %fd73, 0d0000000000000000;
	selp.f64 	%fd74, 0d3FF0000000000000, 0d0000000000000000, %p69;
	st.global.f64 	[%rd61+5120], %fd74;
	ld.global.f64 	%fd75, [%rd60+6144];
	setp.gt.f64 	%p70, %fd75, 0d0000000000000000;
	selp.f64 	%fd76, 0d3FF0000000000000, 0d0000000000000000, %p70;
	st.global.f64 	[%rd61+6144], %fd76;
	ld.global.f64 	%fd77, [%rd60+7168];
	setp.gt.f64 	%p71, %fd77, 0d0000000000000000;
	selp.f64 	%fd78, 0d3FF0000000000000, 0d0000000000000000, %p71;
	st.global.f64 	[%rd61+7168], %fd78;
	add.s32 	%r74, %r74, 8;
$L__BB21_52:
	setp.eq.s32 	%p72, %r22, 0;
	@%p72 bra 	$L__BB21_58;
	and.b32  	%r25, %r47, 3;
	setp.lt.u32 	%p73, %r22, 4;
	@%p73 bra 	$L__BB21_55;
	shl.b32 	%r66, %r74, 7;
	add.s32 	%r67, %r66, %r4;
	mul.wide.s32 	%rd62, %r67, 8;
	add.s64 	%rd63, %rd7, %rd62;
	ld.global.f64 	%fd79, [%rd63];
	setp.gt.f64 	%p74, %fd79, 0d0000000000000000;
	selp.f64 	%fd80, 0d3FF0000000000000, 0d0000000000000000, %p74;
	add.s64 	%rd64, %rd8, %rd62;
	st.global.f64 	[%rd64], %fd80;
	ld.global.f64 	%fd81, [%rd63+1024];
	setp.gt.f64 	%p75, %fd81, 0d0000000000000000;
	selp.f64 	%fd82, 0d3FF0000000000000, 0d0000000000000000, %p75;
	st.global.f64 	[%rd64+1024], %fd82;
	ld.global.f64 	%fd83, [%rd63+2048];
	setp.gt.f64 	%p76, %fd83, 0d0000000000000000;
	selp.f64 	%fd84, 0d3FF0000000000000, 0d0000000000000000, %p76;
	st.global.f64 	[%rd64+2048], %fd84;
	ld.global.f64 	%fd85, [%rd63+3072];
	setp.gt.f64 	%p77, %fd85, 0d0000000000000000;
	selp.f64 	%fd86, 0d3FF0000000000000, 0d0000000000000000, %p77;
	st.global.f64 	[%rd64+3072], %fd86;
	add.s32 	%r74, %r74, 4;
$L__BB21_55:
	setp.eq.s32 	%p78, %r25, 0;
	@%p78 bra 	$L__BB21_58;
	shl.b32 	%r68, %r74, 7;
	add.s32 	%r77, %r4, %r68;
	neg.s32 	%r76, %r25;
$L__BB21_57:
	.pragma "nounroll";
	mul.wide.s32 	%rd66, %r77, 8;
	add.s64 	%rd67, %rd8, %rd66;
	add.s64 	%rd68, %rd7, %rd66;
	ld.global.f64 	%fd87, [%rd68];
	setp.gt.f64 	%p79, %fd87, 0d0000000000000000;
	selp.f64 	%fd88, 0d3FF0000000000000, 0d0000000000000000, %p79;
	st.global.f64 	[%rd67], %fd88;
	add.s32 	%r77, %r77, 128;
	add.s32 	%r76, %r76, 1;
	setp.eq.s32 	%p80, %r76, 0;
	@%p80 bra 	$L__BB21_58;
	bra.uni 	$L__BB21_57;
$L__BB21_58:
	ret;

}
	// .globl	_ZN3cub18CUB_300001_SM_10006detail9transform16transform_kernelINS2_10policy_hubILb1EN4cuda3std3__45tupleIJN6thrust24THRUST_300001_SM_1000_NS6detail15normal_iteratorINSA_10device_ptrIdEEEEEEEE10policy1000Ei11GradSigmoidSF_JPdEEEvT0_iT1_T2_DpNS2_10kernel_argIT3_EE
.visible .entry _ZN3cub18CUB_300001_SM_10006detail9transform16transform_kernelINS2_10policy_hubILb1EN4cuda3std3__45tupleIJN6thrust24THRUST_300001_SM_1000_NS6detail15normal_iteratorINSA_10device_ptrIdEEEEEEEE10policy1000Ei11GradSigmoidSF_JPdEEEvT0_iT1_T2_DpNS2_10kernel_argIT3_EE(
	.param .u32 _ZN3cub18CUB_300001_SM_10006detail9transform16transform_kernelINS2_10policy_hubILb1EN4cuda3std3__45tupleIJN6thrust24THRUST_300001_SM_1000_NS6detail15normal_iteratorINSA_10device_ptrIdEEEEEEEE10policy1000Ei11GradSigmoidSF_JPdEEEvT0_iT1_T2_DpNS2_10kernel_argIT3_EE_param_0,
	.param .u32 _ZN3cub18CUB_300001_SM_10006detail9transform16transform_kernelINS2_10policy_hubILb1EN4cuda3std3__45tupleIJN6thrust24THRUST_300001_SM_1000_NS6detail15normal_iteratorINSA_10device_ptrIdEEEEEEEE10policy1000Ei11GradSigmoidSF_JPdEEEvT0_iT1_T2_DpNS2_10kernel_argIT3_EE_param_1,
	.param .align 1 .b8 _ZN3cub18CUB_300001_SM_10006detail9transform16transform_kernelINS2_10policy_hubILb1EN4cuda3std3__45tupleIJN6thrust24THRUST_300001_SM_1000_NS6detail15normal_iteratorINSA_10device_ptrIdEEEEEEEE10policy1000Ei11GradSigmoidSF_JPdEEEvT0_iT1_T2_DpNS2_10kernel_argIT3_EE_param_2[1],
	.param .align 8 .b8 _ZN3cub18CUB_300001_SM_10006detail9transform16transform_kernelINS2_10policy_hubILb1EN4cuda3std3__45tupleIJN6thrust24THRUST_300001_SM_1000_NS6detail15normal_iteratorINSA_10device_ptrIdEEEEEEEE10policy1000Ei11GradSigmoidSF_JPdEEEvT0_iT1_T2_DpNS2_10kernel_argIT3_EE_param_3[8],
	.param .align 8 .b8 _ZN3cub18CUB_300001_SM_10006detail9transform16transform_kernelINS2_10policy_hubILb1EN4cuda3std3__45tupleIJN6thrust24THRUST_300001_SM_1000_NS6detail15normal_iteratorINSA_10device_ptrIdEEEEEEEE10policy1000Ei11GradSigmoidSF_JPdEEEvT0_iT1_T2_DpNS2_10kernel_argIT3_EE_param_4[16]
)
.maxntid 128
{
	.reg .pred 	%p<35>;
	.reg .b32 	%r<135>;
	.reg .b32 	%f<13>;
	.reg .b64 	%rd<36>;
	.reg .b64 	%fd<193>;

	ld.param.u32 	%r46, [_ZN3cub18CUB_300001_SM_10006detail9transform16transform_kernelINS2_10policy_hubILb1EN4cuda3std3__45tupleIJN6thrust24THRUST_300001_SM_1000_NS6detail15normal_iteratorINSA_10device_ptrIdEEEEEEEE10policy1000Ei11GradSigmoidSF_JPdEEEvT0_iT1_T2_DpNS2_10kernel_argIT3_EE_param_0];
	ld.param.u64 	%rd10, [_ZN3cub18CUB_300001_SM_10006detail9transform16transform_kernelINS2_10policy_hubILb1EN4cuda3std3__45tupleIJN6thrust24THRUST_300001_SM_1000_NS6detail15normal_iteratorINSA_10device_ptrIdEEEEEEEE10policy1000Ei11GradSigmoidSF_JPdEEEvT0_iT1_T2_DpNS2_10kernel_argIT3_EE_param_4];
	ld.param.u64 	%rd11, [_ZN3cub18CUB_300001_SM_10006detail9transform16transform_kernelINS2_10policy_hubILb1EN4cuda3std3__45tupleIJN6thrust24THRUST_300001_SM_1000_NS6detail15normal_iteratorINSA_10device_ptrIdEEEEEEEE10policy1000Ei11GradSigmoidSF_JPdEEEvT0_iT1_T2_DpNS2_10kernel_argIT3_EE_param_3];
	ld.param.u32 	%r45, [_ZN3cub18CUB_300001_SM_10006detail9transform16transform_kernelINS2_10policy_hubILb1EN4cuda3std3__45tupleIJN6thrust24THRUST_300001_SM_1000_NS6detail15normal_iteratorINSA_10device_ptrIdEEEEEEEE10policy1000Ei11GradSigmoidSF_JPdEEEvT0_iT1_T2_DpNS2_10kernel_argIT3_EE_param_1];
	cvta.to.global.u64 	%rd1, %rd11;
	cvta.to.global.u64 	%rd2, %rd10;
	shl.b32 	%r1, %r45, 7;
	mov.u32 	%r47, %ctaid.x;
	mul.lo.s32 	%r2, %r1, %r47;
	sub.s32 	%r3, %r46, %r2;
	min.s32 	%r4, %r1, %r3;
	shl.b32 	%r5, %r4, 3;
	mov.u32 	%r6, %tid.x;
	shl.b32 	%r128, %r6, 7;
	setp.ge.s32 	%p1, %r128, %r5;
	@%p1 bra 	$L__BB22_3;
	mul.wide.u32 	%rd12, %r6, 128;
	add.s64 	%rd13, %rd2, %rd12;
	mul.wide.s32 	%rd14, %r2, 8;
	add.s64 	%rd35, %rd13, %rd14;
$L__BB22_2:
	.pragma "nounroll";
	// begin inline asm
	prefetch.global.L2 [%rd35];
	// end inline asm
	add.s32 	%r128, %r128, 16384;
	add.s64 	%rd35, %rd35, 16384;
	setp.lt.s32 	%p2, %r128, %r5;
	@%p2 bra 	$L__BB22_2;
$L__BB22_3:
	mul.wide.s32 	%rd16, %r2, 8;
	add.s64 	%rd6, %rd2, %rd16;
	add.s64 	%rd7, %rd1, %rd16;
	setp.gt.s32 	%p3, %r1, %r3;
	@%p3 bra 	$L__BB22_13;
	setp.lt.s32 	%p4, %r45, 1;
	@%p4 bra 	$L__BB22_41;
	setp.eq.s32 	%p5, %r45, 1;
	mov.b32 	%r134, 0;
	@%p5 bra 	$L__BB22_36;
	and.b32  	%r49, %r45, 2147483646;
	neg.s32 	%r130, %r49;
	mov.u32 	%r129, %r6;
$L__BB22_7:
	mul.wide.s32 	%rd17, %r129, 8;
	add.s64 	%rd8, %rd6, %rd17;
	ld.global.f64 	%fd1, [%rd8];
	neg.f64 	%fd31, %fd1;
	fma.rn.f64 	%fd32, %fd1, 0dBFF71547652B82FE, 0d4338000000000000;
	{
	.reg .b32 %temp; 
	mov.b64 	{%r14, %temp}, %fd32;
	}
	mov.f64 	%fd33, 0dC338000000000000;
	add.rn.f64 	%fd34, %fd32, %fd33;
	fma.rn.f64 	%fd35, %fd34, 0dBFE62E42FEFA39EF, %fd31;
	fma.rn.f64 	%fd36, %fd34, 0dBC7ABC9E3B39803F, %fd35;
	fma.rn.f64 	%fd37, %fd36, 0d3E5ADE1569CE2BDF, 0d3E928AF3FCA213EA;
	fma.rn.f64 	%fd38, %fd37, %fd36, 0d3EC71DEE62401315;
	fma.rn.f64 	%fd39, %fd38, %fd36, 0d3EFA01997C89EB71;
	fma.rn.f64 	%fd40, %fd39, %fd36, 0d3F2A01A014761F65;
	fma.rn.f64 	%fd41, %fd40, %fd36, 0d3F56C16C1852B7AF;
	fma.rn.f64 	%fd42, %fd41, %fd36, 0d3F81111111122322;
	fma.rn.f64 	%fd43, %fd42, %fd36, 0d3FA55555555502A1;
	fma.rn.f64 	%fd44, %fd43, %fd36, 0d3FC5555555555511;
	fma.rn.f64 	%fd45, %fd44, %fd36, 0d3FE000000000000B;
	fma.rn.f64 	%fd46, %fd45, %fd36, 0d3FF0000000000000;
	fma.rn.f64 	%fd47, %fd46, %fd36, 0d3FF0000000000000;
	{
	.reg .b32 %temp; 
	mov.b64 	{%r15, %temp}, %fd47;
	}
	{
	.reg .b32 %temp; 
	mov.b64 	{%temp, %r16}, %fd47;
	}
	shl.b32 	%r50, %r14, 20;
	add.s32 	%r51, %r50, %r16;
	mov.b64 	%fd187, {%r15, %r51};
	{
	.reg .b32 %temp; 
	mov.b64 	{%temp, %r52}, %fd31;
	}
	mov.b32 	%f7, %r52;
	abs.f32 	%f1, %f7;
	setp.lt.f32 	%p6, %f1, 0f4086232B;
	@%p6 bra 	$L__BB22_10;
	setp.gt.f64 	%p7, %fd1, 0d0000000000000000;
	mov.f64 	%fd48, 0d7FF0000000000000;
	sub.f64 	%fd49, %fd48, %fd1;
	selp.f64 	%fd187, 0d0000000000000000, %fd49, %p7;
	setp.geu.f32 	%p8, %f1, 0f40874800;
	@%p8 bra 	$L__BB22_10;
	shr.u32 	%r53, %r14, 31;
	add.s32 	%r54, %r14, %r53;
	shr.s32 	%r55, %r54, 1;
	shl.b32 	%r56, %r55, 20;
	add.s32 	%r57, %r16, %r56;
	mov.b64 	%fd50, {%r15, %r57};
	sub.s32 	%r58, %r14, %r55;
	shl.b32 	%r59, %r58, 20;
	add.s32 	%r60, %r59, 1072693248;
	mov.b32 	%r61, 0;
	mov.b64 	%fd51, {%r61, %r60};
	mul.f64 	%fd187, %fd51, %fd50;
$L__BB22_10:
	add.f64 	%fd52, %fd187, 0d3FF0000000000000;
	rcp.rn.f64 	%fd53, %fd52;
	mov.f64 	%fd54, 0d3FF0000000000000;
	sub.f64 	%fd55, %fd54, %fd53;
	mul.f64 	%fd56, %fd53, %fd55;
	add.s64 	%rd9, %rd7, %rd17;
	st.global.f64 	[%rd9], %fd56;
	ld.global.f64 	%fd6, [%rd8+1024];
	neg.f64 	%fd57, %fd6;
	fma.rn.f64 	%fd58, %fd6, 0dBFF71547652B82FE, 0d4338000000000000;
	{
	.reg .b32 %temp; 
	mov.b64 	{%r17, %temp}, %fd58;
	}
	mov.f64 	%fd59, 0dC338000000000000;
	add.rn.f64 	%fd60, %fd58, %fd59;
	fma.rn.f64 	%fd61, %fd60, 0dBFE62E42FEFA39EF, %fd57;
	fma.rn.f64 	%fd62, %fd60, 0dBC7ABC9E3B39803F, %fd61;
	fma.rn.f64 	%fd63, %fd62, 0d3E5ADE1569CE2BDF, 0d3E928AF3FCA213EA;
	fma.rn.f64 	%fd64, %fd63, %fd62, 0d3EC71DEE62401315;
	fma.rn.f64 	%fd65, %fd64, %fd62, 0d3EFA01997C89EB71;
	fma.rn.f64 	%fd66, %fd65, %fd62, 0d3F2A01A014761F65;
	fma.rn.f64 	%fd67, %fd66, %fd62, 0d3F56C16C1852B7AF;
	fma.rn.f64 	%fd68, %fd67, %fd62, 0d3F81111111122322;
	fma.rn.f64 	%fd69, %fd68, %fd62, 0d3FA55555555502A1;
	fma.rn.f64 	%fd70, %fd69, %fd62, 0d3FC5555555555511;
	fma.rn.f64 	%fd71, %fd70, %fd62, 0d3FE000000000000B;
	fma.rn.f64 	%fd72, %fd71, %fd62, 0d3FF0000000000000;
	fma.rn.f64 	%fd73, %fd72, %fd62, 0d3FF0000000000000;
	{
	.reg .b32 %temp; 
	mov.b64 	{%r18, %temp}, %fd73;
	}
	{
	.reg .b32 %temp; 
	mov.b64 	{%temp, %r19}, %fd73;
	}
	shl.b32 	%r62, %r17, 20;
	add.s32 	%r63, %r62, %r19;
	mov.b64 	%fd188, {%r18, %r63};
	{
	.reg .b32 %temp; 
	mov.b64 	{%temp, %r64}, %fd57;
	}
	mov.b32 	%f8, %r64;
	abs.f32 	%f2, %f8;
	setp.lt.f32 	%p9, %f2, 0f4086232B;
	@%p9 bra 	$L__BB22_34;
	setp.gt.f64 	%p10, %fd6, 0d0000000000000000;
	mov.f64 	%fd74, 0d7FF0000000000000;
	sub.f64 	%fd75, %fd74, %fd6;
	selp.f64 	%fd188, 0d0000000000000000, %fd75, %p10;
	setp.geu.f32 	%p11, %f2, 0f40874800;
	@%p11 bra 	$L__BB22_34;
	shr.u32 	%r65, %r17, 31;
	add.s32 	%r66, %r17, %r65;
	shr.s32 	%r67, %r66, 1;
	shl.b32 	%r68, %r67, 20;
	add.s32 	%r69, %r19, %r68;
	mov.b64 	%fd76, {%r18, %r69};
	sub.s32 	%r70, %r17, %r67;
	shl.b32 	%r71, %r70, 20;
	add.s32 	%r72, %r71, 1072693248;
	mov.b32 	%r73, 0;
	mov.b64 	%fd77, {%r73, %r72};
	mul.f64 	%fd188, %fd77, %fd76;
	bra.uni 	$L__BB22_34;
$L__BB22_13:
	setp.lt.s32 	%p18, %r45, 1;
	@%p18 bra 	$L__BB22_41;
	setp.eq.s32 	%p19, %r45, 1;
	mov.b32 	%r133, 0;
	@%p19 bra 	$L__BB22_28;
	and.b32  	%r89, %r45, 2147483646;
	neg.s32 	%r132, %r89;
	mov.u32 	%r131, %r6;
$L__BB22_16:
	add.s32 	%r24, %r131, 128;
	setp.ge.s32 	%p20, %r131, %r4;
	@%p20 bra 	$L__BB22_21;
	mul.wide.s32 	%rd23, %r131, 8;
	add.s64 	%rd24, %rd6, %rd23;
	ld.global.f64 	%fd11, [%rd24];
	neg.f64 	%fd109, %fd11;
	fma.rn.f64 	%fd110, %fd11, 0dBFF71547652B82FE, 0d4338000000000000;
	{
	.reg .b32 %temp; 
	mov.b64 	{%r25, %temp}, %fd110;
	}
	mov.f64 	%fd111, 0dC338000000000000;
	add.rn.f64 	%fd112, %fd110, %fd111;
	fma.rn.f64 	%fd113, %fd112, 0dBFE62E42FEFA39EF, %fd109;
	fma.rn.f64 	%fd114, %fd112, 0dBC7ABC9E3B39803F, %fd113;
	fma.rn.f64 	%fd115, %fd114, 0d3E5ADE1569CE2BDF, 0d3E928AF3FCA213EA;
	fma.rn.f64 	%fd116, %fd115, %fd114, 0d3EC71DEE62401315;
	fma.rn.f64 	%fd117, %fd116, %fd114, 0d3EFA01997C89EB71;
	fma.rn.f64 	%fd118, %fd117, %fd114, 0d3F2A01A014761F65;
	fma.rn.f64 	%fd119, %fd118, %fd114, 0d3F56C16C1852B7AF;
	fma.rn.f64 	%fd120, %fd119, %fd114, 0d3F81111111122322;
	fma.rn.f64 	%fd121, %fd120, %fd114, 0d3FA55555555502A1;
	fma.rn.f64 	%fd122, %fd121, %fd114, 0d3FC5555555555511;
	fma.rn.f64 	%fd123, %fd122, %fd114, 0d3FE000000000000B;
	fma.rn.f64 	%fd124, %fd123, %fd114, 0d3FF0000000000000;
	fma.rn.f64 	%fd125, %fd124, %fd114, 0d3FF0000000000000;
	{
	.reg .b32 %temp; 
	mov.b64 	{%r26, %temp}, %fd125;
	}
	{
	.reg .b32 %temp; 
	mov.b64 	{%temp, %r27}, %fd125;
	}
	shl.b32 	%r90, %r25, 20;
	add.s32 	%r91, %r90, %r27;
	mov.b64 	%fd189, {%r26, %r91};
	{
	.reg .b32 %temp; 
	mov.b64 	{%temp, %r92}, %fd109;
	}
	mov.b32 	%f10, %r92;
	abs.f32 	%f3, %f10;
	setp.lt.f32 	%p21, %f3, 0f4086232B;
	@%p21 bra 	$L__BB22_20;
	setp.gt.f64 	%p22, %fd11, 0d0000000000000000;
	mov.f64 	%fd126, 0d7FF0000000000000;
	sub.f64 	%fd127, %fd126, %fd11;
	selp.f64 	%fd189, 0d0000000000000000, %fd127, %p22;
	setp.geu.f32 	%p23, %f3, 0f40874800;
	@%p23 bra 	$L__BB22_20;
	shr.u32 	%r93, %r25, 31;
	add.s32 	%r94, %r25, %r93;
	shr.s32 	%r95, %r94, 1;
	shl.b32 	%r96, %r95, 20;
	add.s32 	%r97, %r27, %r96;
	mov.b64 	%fd128, {%r26, %r97};
	sub.s32 	%r98, %r25, %r95;
	shl.b32 	%r99, %r98, 20;
	add.s32 	%r100, %r99, 1072693248;
	mov.b32 	%r101, 0;
	mov.b64 	%fd129, {%r101, %r100};
	mul.f64 	%fd189, %fd129, %fd128;
$L__BB22_20:
	add.f64 	%fd130, %fd189, 0d3FF0000000000000;
	rcp.rn.f64 	%fd131, %fd130;
	mov.f64 	%fd132, 0d3FF0000000000000;
	sub.f64 	%fd133, %fd132, %fd131;
	mul.f64 	%fd134, %fd131, %fd133;
	add.s64 	%rd26, %rd7, %rd23;
	st.global.f64 	[%rd26], %fd134;
$L__BB22_21:
	setp.ge.s32 	%p24, %r24, %r4;
	@%p24 bra 	$L__BB22_26;
	mul.wide.s32 	%rd27, %r24, 8;
	add.s64 	%rd28, %rd6, %rd27;
	ld.global.f64 	%fd16, [%rd28];
	neg.f64 	%fd135, %fd16;
	fma.rn.f64 	%fd136, %fd16, 0dBFF71547652B82FE, 0d4338000000000000;
	{
	.reg .b32 %temp; 
	mov.b64 	{%r28, %temp}, %fd136;
	}
	mov.f64 	%fd137, 0dC338000000000000;
	add.rn.f64 	%fd138, %fd136, %fd137;
	fma.rn.f64 	%fd139, %fd138, 0dBFE62E42FEFA39EF, %fd135;
	fma.rn.f64 	%fd140, %fd138, 0dBC7ABC9E3B39803F, %fd139;
	fma.rn.f64 	%fd141, %fd140, 0d3E5ADE1569CE2BDF, 0d3E928AF3FCA213EA;
	fma.rn.f64 	%fd142, %fd141, %fd140, 0d3EC71DEE62401315;
	fma.rn.f64 	%fd143, %fd142, %fd140, 0d3EFA01997C89EB71;
	fma.rn.f64 	%fd144, %fd143, %fd140, 0d3F2A01A014761F65;
	fma.rn.f64 	%fd145, %fd144, %fd140, 0d3F56C16C1852B7AF;
	fma.rn.f64 	%fd146, %fd145, %fd140, 0d3F81111111122322;
	fma.rn.f64 	%fd147, %fd146, %fd140, 0d3FA55555555502A1;
	fma.rn.f64 	%fd148, %fd147, %fd140, 0d3FC5555555555511;
	fma.rn.f64 	%fd149, %fd148, %fd140, 0d3FE000000000000B;
	fma.rn.f64 	%fd150, %fd149, %fd140, 0d3FF0000000000000;
	fma.rn.f64 	%fd151, %fd150, %fd140, 0d3FF0000000000000;
	{
	.reg .b32 %temp; 
	mov.b64 	{%r29, %temp}, %fd151;
	}
	{
	.reg .b32 %temp; 
	mov.b64 	{%temp, %r30}, %fd151;
	}
	shl.b32 	%r102, %r28, 20;
	add.s32 	%r103, %r102, %r30;
	mov.b64 	%fd190, {%r29, %r103};
	{
	.reg .b32 %temp; 
	mov.b64 	{%temp, %r104}, %fd135;
	}
	mov.b32 	%f11, %r104;
	abs.f32 	%f4, %f11;
	setp.lt.f32 	%p25, %f4, 0f4086232B;
	@%p25 bra 	$L__BB22_25;
	setp.gt.f64 	%p26, %fd16, 0d0000000000000000;
	mov.f64 	%fd152, 0d7FF0000000000000;
	sub.f64 	%fd153, %fd152, %fd16;
	selp.f64 	%fd190, 0d0000000000000000, %fd153, %p26;
	setp.geu.f32 	%p27, %f4, 0f40874800;
	@%p27 bra 	$L__BB22_25;
	shr.u32 	%r105, %r28, 31;
	add.s32 	%r106, %r28, %r105;
	shr.s32 	%r107, %r106, 1;
	shl.b32 	%r108, %r107, 20;
	add.s32 	%r109, %r30, %r108;
	mov.b64 	%fd154, {%r29, %r109};
	sub.s32 	%r110, %r28, %r107;
	shl.b32 	%r111, %r110, 20;
	add.s32 	%r112, %r111, 1072693248;
	mov.b32 	%r113, 0;
	mov.b64 	%fd155, {%r113, %r112};
	mul.f64 	%fd190, %fd155, %fd154;
$L__BB22_25:
	add.f64 	%fd156, %fd190, 0d3FF0000000000000;
	rcp.rn.f64 	%fd157, %fd156;
	mov.f64 	%fd158, 0d3FF0000000000000;
	sub.f64 	%fd159, %fd158, %fd157;
	mul.f64 	%fd160, %fd157, %fd159;
	add.s64 	%rd30, %rd7, %rd27;
	st.global.f64 	[%rd30], %fd160;
$L__BB22_26:
	add.s32 	%r132, %r132, 2;
	add.s32 	%r131, %r131, 256;
	setp.ne.s32 	%p28, %r132, 0;
	@%p28 bra 	$L__BB22_16;
	and.b32  	%r133, %r1, -256;
$L__BB22_28:
	and.b32  	%r115, %r45, 1;
	setp.eq.b32 	%p29, %r115, 1;
	not.pred 	%p30, %p29;
	@%p30 bra 	$L__BB22_41;
	add.s32 	%r35, %r133, %r6;
	setp.ge.s32 	%p31, %r35, %r4;
	@%p31 bra 	$L__BB22_41;
	mul.wide.s32 	%rd31, %r35, 8;
	add.s64 	%rd32, %rd6, %rd31;
	ld.global.f64 	%fd21, [%rd32];
	neg.f64 	%fd161, %fd21;
	fma.rn.f64 	%fd162, %fd21, 0dBFF71547652B82FE, 0d4338000000000000;
	{
	.reg .b32 %temp; 
	mov.b64 	{%r36, %temp}, %fd162;
	}
	mov.f64 	%fd163, 0dC338000000000000;
	add.rn.f64 	%fd164, %fd162, %fd163;
	fma.rn.f64 	%fd165, %fd164, 0dBFE62E42FEFA39EF, %fd161;
	fma.rn.f64 	%fd166, %fd164, 0dBC7ABC9E3B39803F, %fd165;
	fma.rn.f64 	%fd167, %fd166, 0d3E5ADE1569CE2BDF, 0d3E928AF3FCA213EA;
	fma.rn.f64 	%fd168, %fd167, %fd166, 0d3EC71DEE62401315;
	fma.rn.f64 	%fd169, %fd168, %fd166, 0d3EFA01997C89EB71;
	fma.rn.f64 	%fd170, %fd169, %fd166, 0d3F2A01A014761F65;
	fma.rn.f64 	%fd171, %fd170, %fd166, 0d3F56C16C1852B7AF;
	fma.rn.f64 	%fd172, %fd171, %fd166, 0d3F81111111122322;
	fma.rn.f64 	%fd173, %fd172, %fd166, 0d3FA55555555502A1;
	fma.rn.f64 	%fd174, %fd173, %fd166, 0d3FC5555555555511;
	fma.rn.f64 	%fd175, %fd174, %fd166, 0d3FE000000000000B;
	fma.rn.f64 	%fd176, %fd175, %fd166, 0d3FF0000000000000;
	fma.rn.f64 	%fd177, %fd176, %fd166, 0d3FF0000000000000;
	{
	.reg .b32 %temp; 
	mov.b64 	{%r37, %temp}, %fd177;
	}
	{
	.reg .b32 %temp; 
	mov.b64 	{%temp, %r38}, %fd177;
	}
	shl.b32 	%r116, %r36, 20;
	add.s32 	%r117, %r116, %r38;
	mov.b64 	%fd191, {%r37, %r117};
	{
	.reg .b32 %temp; 
	mov.b64 	{%temp, %r118}, %fd161;
	}
	mov.b32 	%f12, %r118;
	abs.f32 	%f5, %f12;
	setp.lt.f32 	%p32, %f5, 0f4086232B;
	@%p32 bra 	$L__BB22_33;
	setp.gt.f64 	%p33, %fd21, 0d0000000000000000;
	mov.f64 	%fd178, 0d7FF0000000000000;
	sub.f64 	%fd179, %fd178, %fd21;
	selp.f64 	%fd191, 0d0000000000000000, %fd179, %p33;
	setp.geu.f32 	%p34, %f5, 0f40874800;
	@%p34 bra 	$L__BB22_33;
	shr.u32 	%r119, %r36, 31;
	add.s32 	%r120, %r36, %r119;
	shr.s32 	%r121, %r120, 1;
	shl.b32 	%r122, %r121, 20;
	add.s32 	%r123, %r38, %r122;
	mov.b64 	%fd180, {%r37, %r123};
	sub.s32 	%r124, %r36, %r121;
	shl.b32 	%r125, %r124, 20;
	add.s32 	%r126, %r125, 1072693248;
	mov.b32 	%r127, 0;
	mov.b64 	%fd181, {%r127, %r126};
	mul.f64 	%fd191, %fd181, %fd180;
$L__BB22_33:
	add.f64 	%fd182, %fd191, 0d3FF0000000000000;
	rcp.rn.f64 	%fd183, %fd182;
	mov.f64 	%fd184, 0d3FF0000000000000;
	sub.f64 	%fd185, %fd184, %fd183;
	mul.f64 	%fd186, %fd183, %fd185;
	add.s64 	%rd34, %rd7, %rd31;
	st.global.f64 	[%rd34], %fd186;
	bra.uni 	$L__BB22_41;
$L__BB22_34:
	add.f64 	%fd78, %fd188, 0d3FF0000000000000;
	rcp.rn.f64 	%fd79, %fd78;
	mov.f64 	%fd80, 0d3FF0000000000000;
	sub.f64 	%fd81, %fd80, %fd79;
	mul.f64 	%fd82, %fd79, %fd81;
	st.global.f64 	[%rd9+1024], %fd82;
	add.s32 	%r130, %r130, 2;
	add.s32 	%r129, %r129, 256;
	setp.eq.s32 	%p12, %r130, 0;
	@%p12 bra 	$L__BB22_35;
	bra.uni 	$L__BB22_7;
$L__BB22_35:
	and.b32  	%r134, %r1, -256;
$L__BB22_36:
	and.b32  	%r75, %r45, 1;
	setp.eq.b32 	%p13, %r75, 1;
	not.pred 	%p14, %p13;
	@%p14 bra 	$L__BB22_41;
	add.s32 	%r41, %r134, %r6;
	mul.wide.s32 	%rd19, %r41, 8;
	add.s64 	%rd20, %rd6, %rd19;
	ld.global.f64 	%fd26, [%rd20];
	neg.f64 	%fd83, %fd26;
	fma.rn.f64 	%fd84, %fd26, 0dBFF71547652B82FE, 0d4338000000000000;
	{
	.reg .b32 %temp; 
	mov.b64 	{%r42, %temp}, %fd84;
	}
	mov.f64 	%fd85, 0dC338000000000000;
	add.rn.f64 	%fd86, %fd84, %fd85;
	fma.rn.f64 	%fd87, %fd86, 0dBFE62E42FEFA39EF, %fd83;
	fma.rn.f64 	%fd88, %fd86, 0dBC7ABC9E3B39803F, %fd87;
	fma.rn.f64 	%fd89, %fd88, 0d3E5ADE1569CE2BDF, 0d3E928AF3FCA213EA;
	fma.rn.f64 	%fd90, %fd89, %fd88, 0d3EC71DEE62401315;
	fma.rn.f64 	%fd91, %fd90, %fd88, 0d3EFA01997C89EB71;
	fma.rn.f64 	%fd92, %fd91, %fd88, 0d3F2A01A014761F65;
	fma.rn.f64 	%fd93, %fd92, %fd88, 0d3F56C16C1852B7AF;
	fma.rn.f64 	%fd94, %fd93, %fd88, 0d3F81111111122322;
	fma.rn.f64 	%fd95, %fd94, %fd88, 0d3FA55555555502A1;
	fma.rn.f64 	%fd96, %fd95, %fd88, 0d3FC5555555555511;
	fma.rn.f64 	%fd97, %fd96, %fd88, 0d3FE000000000000B;
	fma.rn.f64 	%fd98, %fd97, %fd88, 0d3FF0000000000000;
	fma.rn.f64 	%fd99, %fd98, %fd88, 0d3FF0000000000000;
	{
	.reg .b32 %temp; 
	mov.b64 	{%r43, %temp}, %fd99;
	}
	{
	.reg .b32 %temp; 
	mov.b64 	{%temp, %r44}, %fd99;
	}
	shl.b32 	%r76, %r42, 20;
	add.s32 	%r77, %r76, %r44;
	mov.b64 	%fd192, {%r43, %r77};
	{
	.reg .b32 %temp; 
	mov.b64 	{%temp, %r78}, %fd83;
	}
	mov.b32 	%f9, %r78;
	abs.f32 	%f6, %f9;
	setp.lt.f32 	%p15, %f6, 0f4086232B;
	@%p15 bra 	$L__BB22_40;
	setp.gt.f64 	%p16, %fd26, 0d0000000000000000;
	mov.f64 	%fd100, 0d7FF0000000000000;
	sub.f64 	%fd101, %fd100, %fd26;
	selp.f64 	%fd192, 0d0000000000000000, %fd101, %p16;
	setp.geu.f32 	%p17, %f6, 0f40874800;
	@%p17 bra 	$L__BB22_40;
	shr.u32 	%r79, %r42, 31;
	add.s32 	%r80, %r42, %r79;
	shr.s32 	%r81, %r80, 1;
	shl.b32 	%r82, %r81, 20;
	add.s32 	%r83, %r44, %r82;
	mov.b64 	%fd102, {%r43, %r83};
	sub.s32 	%r84, %r42, %r81;
	shl.b32 	%r85, %r84, 20;
	add.s32 	%r86, %r85, 1072693248;
	mov.b32 	%r87, 0;
	mov.b64 	%fd103, {%r87, %r86};
	mul.f64 	%fd192, %fd103, %fd102;
$L__BB22_40:
	add.f64 	%fd104, %fd192, 0d3FF0000000000000;
	rcp.rn.f64 	%fd105, %fd104;
	mov.f64 	%fd106, 0d3FF0000000000000;
	sub.f64 	%fd107, %fd106, %fd105;
	mul.f64 	%fd108, %fd105, %fd107;
	add.s64 	%rd22, %rd7, %rd19;
	st.global.f64 	[%rd22], %fd108;
$L__BB22_41:
	ret;

}
	// .globl	_ZN3cub18CUB_300001_SM_10006detail9transform16transform_kernelINS2_10policy_hubILb1EN4cuda3std3__45tupleIJN6thrust24THRUST_300001_SM_1000_NS6detail15normal_iteratorINSA_10device_ptrIdEEEEEEEE10policy1000El11GradSigmoidSF_JPdEEEvT0_iT1_T2_DpNS2_10kernel_argIT3_EE
.visible .entry _ZN3cub18CUB_300001_SM_10006detail9transform16transform_kernelINS2_10policy_hubILb1EN4cuda3std3__45tupleIJN6thrust24THRUST_300001_SM_1000_NS6detail15normal_iteratorINSA_10device_ptrIdEEEEEEEE10policy1000El11GradSigmoidSF_JPdEEEvT0_iT1_T2_DpNS2_10kernel_argIT3_EE(
	.param .u64 _ZN3cub18CUB_300001_SM_10006detail9transform16transform_kernelINS2_10policy_hubILb1EN4cuda3std3__45tupleIJN6thrust24THRUST_300001_SM_1000_NS6detail15normal_iteratorINSA_10device_ptrIdEEEEEEEE10policy1000El11GradSigmoidSF_JPdEEEvT0_iT1_T2_DpNS2_10kernel_argIT3_EE_param_0,
	.param .u32 _ZN3cub18CUB_300001_SM_10006detail9transform16transform_kernelINS2_10policy_hubILb1EN4cuda3std3__45tupleIJN6thrust24THRUST_300001_SM_1000_NS6detail15normal_iteratorINSA_10device_ptrIdEEEEEEEE10policy1000El11GradSigmoidSF_JPdEEEvT0_iT1_T2_DpNS2_10kernel_argIT3_EE_param_1,
	.param .align 1 .b8 _ZN3cub18CUB_300001_SM_10006detail9transform16transform_kernelINS2_10policy_hubILb1EN4cuda3std3__45tupleIJN6thrust24THRUST_300001_SM_1000_NS6detail15normal_iteratorINSA_10device_ptrIdEEEEEEEE10policy1000El11GradSigmoidSF_JPdEEEvT0_iT1_T2_DpNS2_10kernel_argIT3_EE_param_2[1],
	.param .align 8 .b8 _ZN3cub18CUB_300001_SM_10006detail9transform16transform_kernelINS2_10policy_hubILb1EN4cuda3std3__45tupleIJN6thrust24THRUST_300001_SM_1000_NS6detail15normal_iteratorINSA_10device_ptrIdEEEEEEEE10policy1000El11GradSigmoidSF_JPdEEEvT0_iT1_T2_DpNS2_10kernel_argIT3_EE_param_3[8],
	.param .align 8 .b8 _ZN3cub18CUB_300001_SM_10006detail9transform16transform_kernelINS2_10policy_hubILb1EN4cuda3std3__45tupleIJN6thrust24THRUST_300001_SM_1000_NS6detail15normal_iteratorINSA_10device_ptrIdEEEEEEEE10policy1000El11GradSigmoidSF_JPdEEEvT0_iT1_T2_DpNS2_10kernel_argIT3_EE_param_4[16]
)
.maxntid 128
{
	.reg .pred 	%p<35>;
	.reg .b32 	%r<132>;
	.reg .b32 	%f<13>;
	.reg .b64 	%rd<42>;
	.reg .b64 	%fd<193>;

	ld.param.u64 	%rd11, [_ZN3cub18CUB_300001_SM_10006detail9transform16transform_kernelINS2_10policy_hubILb1EN4cuda3std3__45tupleIJN6thrust24THRUST_300001_SM_1000_NS6detail15normal_iteratorINSA_10device_ptrIdEEEEEEEE10policy1000El11GradSigmoidSF_JPdEEEvT0_iT1_T2_DpNS2_10kernel_argIT3_EE_param_0];
	ld.param.u64 	%rd12, [_ZN3cub18CUB_300001_SM_10006detail9transform16transform_kernelINS2_10policy_hubILb1EN4cuda3std3__45tupleIJN6thrust24THRUST_300001_SM_1000_NS6detail15normal_iteratorINSA_10device_ptrIdEEEEEEEE10policy1000El11GradSigmoidSF_JPdEEEvT0_iT1_T2_DpNS2_10kernel_argIT3_EE_param_4];
	ld.param.u64 	%rd13, [_ZN3cub18CUB_300001_SM_10006detail9transform16transform_kernelINS2_10policy_hubILb1EN4cuda3std3__45tupleIJN6thrust24THRUST_300001_SM_1000_NS6detail15normal_iteratorINSA_10device_ptrIdEEEEEEEE10policy1000El11GradSigmoidSF_JPdEEEvT0_iT1_T2_DpNS2_10kernel_argIT3_EE_param_3];
	ld.param.u32 	%r43, [_ZN3cub18CUB_300001_SM_10006detail9transform16transform_kernelINS2_10policy_hubILb1EN4cuda3std3__45tupleIJN6thrust24THRUST_300001_SM_1000_NS6detail15normal_iteratorINSA_10device_ptrIdEEEEEEEE10policy1000El11GradSigmoidSF_JPdEEEvT0_iT1_T2_DpNS2_10kernel_argIT3_EE_param_1];
	cvta.to.global.u64 	%rd1, %rd13;
	cvta.to.global.u64 	%rd2, %rd12;
	shl.b32 	%r1, %r43, 7;
	mov.u32 	%r44, %ctaid.x;
	cvt.u64.u32 	%rd14, %r44;
	cvt.s64.s32 	%rd15, %r1;
	mul.lo.s64 	%rd3, %rd15, %rd14;
	sub.s64 	%rd16, %rd11, %rd3;
	min.s64 	%rd17, %rd16, %rd15;
	cvt.u32.u64 	%r2, %rd17;
	shl.b32 	%r3, %r2, 3;
	mov.u32 	%r4, %tid.x;
	shl.b32 	%r125, %r4, 7;
	setp.ge.s32 	%p1, %r125, %r3;
	@%p1 bra 	$L__BB23_3;
	shl.b64 	%rd18, %rd3, 3;
	add.s64 	%rd19, %rd2, %rd18;
	mul.wide.u32 	%rd20, %r4, 128;
	add.s64 	%rd41, %rd19, %rd20;
$L__BB23_2:
	.pragma "nounroll";
	// begin inline asm
	prefetch.global.L2 [%rd41];
	// end inline asm
	add.s32 	%r125, %r125, 16384;
	add.s64 	%rd41, %rd41, 16384;
	setp.lt.s32 	%p2, %r125, %r3;
	@%p2 bra 	$L__BB23_2;
$L__BB23_3:
	shl.b64 	%rd22, %rd3, 3;
	add.s64 	%rd7, %rd2, %rd22;
	add.s64 	%rd8, %rd1, %rd22;
	setp.eq.s32 	%p3, %r1, %r2;
	@%p3 bra 	$L__BB23_17;
	setp.lt.s32 	%p4, %r43, 1;
	@%p4 bra 	$L__BB23_41;
	setp.eq.s32 	%p5, %r43, 1;
	mov.b32 	%r131, 0;
	@%p5 bra 	$L__BB23_35;
	and.b32  	%r46, %r43, 2147483646;
	neg.s32 	%r129, %r46;
	mov.u32 	%r128, %r4;
$L__BB23_7:
	add.s32 	%r22, %r128, 128;
	setp.ge.s32 	%p6, %r128, %r2;
	@%p6 bra 	$L__BB23_12;
	mul.wide.s32 	%rd23, %r128, 8;
	add.s64 	%rd24, %rd7, %rd23;
	ld.global.f64 	%fd11, [%rd24];
	neg.f64 	%fd31, %fd11;
	fma.rn.f64 	%fd32, %fd11, 0dBFF71547652B82FE, 0d4338000000000000;
	{
	.reg .b32 %temp; 
	mov.b64 	{%r23, %temp}, %fd32;
	}
	mov.f64 	%fd33, 0dC338000000000000;
	add.rn.f64 	%fd34, %fd32, %fd33;
	fma.rn.f64 	%fd35, %fd34, 0dBFE62E42FEFA39EF, %fd31;
	fma.rn.f64 	%fd36, %fd34, 0dBC7ABC9E3B39803F, %fd35;
	fma.rn.f64 	%fd37, %fd36, 0d3E5ADE1569CE2BDF, 0d3E928AF3FCA213EA;
	fma.rn.f64 	%fd38, %fd37, %fd36, 0d3EC71DEE62401315;
	fma.rn.f64 	%fd39, %fd38, %fd36, 0d3EFA01997C89EB71;
	fma.rn.f64 	%fd40, %fd39, %fd36, 0d3F2A01A014761F65;
	fma.rn.f64 	%fd41, %fd40, %fd36, 0d3F56C16C1852B7AF;
	fma.rn.f64 	%fd42, %fd41, %fd36, 0d3F81111111122322;
	fma.rn.f64 	%fd43, %fd42, %fd36, 0d3FA55555555502A1;
	fma.rn.f64 	%fd44, %fd43, %fd36, 0d3FC5555555555511;
	fma.rn.f64 	%fd45, %fd44, %fd36, 0d3FE000000000000B;
	fma.rn.f64 	%fd46, %fd45, %fd36, 0d3FF0000000000000;
	fma.rn.f64 	%fd47, %fd46, %fd36, 0d3FF0000000000000;
	{
	.reg .b32 %temp; 
	mov.b64 	{%r24, %temp}, %fd47;
	}
	{
	.reg .b32 %temp; 
	mov.b64 	{%temp, %r25}, %fd47;
	}
	shl.b32 	%r47, %r23, 20;
	add.s32 	%r48, %r47, %r25;
	mov.b64 	%fd189, {%r24, %r48};
	{
	.reg .b32 %temp; 
	mov.b64 	{%temp, %r49}, %fd31;
	}
	mov.b32 	%f7, %r49;
	abs.f32 	%f3, %f7;
	setp.lt.f32 	%p7, %f3, 0f4086232B;
	@%p7 bra 	$L__BB23_11;
	setp.gt.f64 	%p8, %fd11, 0d0000000000000000;
	mov.f64 	%fd48, 0d7FF0000000000000;
	sub.f64 	%fd49, %fd48, %fd11;
	selp.f64 	%fd189, 0d0000000000000000, %fd49, %p8;
	setp.geu.f32 	%p9, %f3, 0f40874800;
	@%p9 bra 	$L__BB23_11;
	shr.u32 	%r50, %r23, 31;
	add.s32 	%r51, %r23, %r50;
	shr.s32 	%r52, %r51, 1;
	shl.b32 	%r53, %r52, 20;
	add.s32 	%r54, %r25, %r53;
	mov.b64 	%fd50, {%r24, %r54};
	sub.s32 	%r55, %r23, %r52;
	shl.b32 	%r56, %r55, 20;
	add.s32 	%r57, %r56, 1072693248;
	mov.b32 	%r58, 0;
	mov.b64 	%fd51, {%r58, %r57};
	mul.f64 	%fd189, %fd51, %fd50;
$L__BB23_11:
	add.f64 	%fd52, %fd189, 0d3FF0000000000000;
	rcp.rn.f64 	%fd53, %fd52;
	mov.f64 	%fd54, 0d3FF0000000000000;
	sub.f64 	%fd55, %fd54, %fd53;
	mul.f64 	%fd56, %fd53, %fd55;
	add.s64 	%rd26, %rd8, %rd23;
	st.global.f64 	[%rd26], %fd56;
$L__BB23_12:
	setp.ge.s32 	%p10, %r22, %r2;
	@%p10 bra 	$L__BB23_33;
	mul.wide.s32 	%rd27, %r22, 8;
	add.s64 	%rd28, %rd7, %rd27;
	ld.global.f64 	%fd16, [%rd28];
	neg.f64 	%fd57, %fd16;
	fma.rn.f64 	%fd58, %fd16, 0dBFF71547652B82FE, 0d4338000000000000;
	{
	.reg .b32 %temp; 
	mov.b64 	{%r26, %temp}, %fd58;
	}
	mov.f64 	%fd59, 0dC338000000000000;
	add.rn.f64 	%fd60, %fd58, %fd59;
	fma.rn.f64 	%fd61, %fd60, 0dBFE62E42FEFA39EF, %fd57;
	fma.rn.f64 	%fd62, %fd60, 0dBC7ABC9E3B39803F, %fd61;
	fma.rn.f64 	%fd63, %fd62, 0d3E5ADE1569CE2BDF, 0d3E928AF3FCA213EA;
	fma.rn.f64 	%fd64, %fd63, %fd62, 0d3EC71DEE62401315;
	fma.rn.f64 	%fd65, %fd64, %fd62, 0d3EFA01997C89EB71;
	fma.rn.f64 	%fd66, %fd65, %fd62, 0d3F2A01A014761F65;
	fma.rn.f64 	%fd67, %fd66, %fd62, 0d3F56C16C1852B7AF;
	fma.rn.f64 	%fd68, %fd67, %fd62, 0d3F81111111122322;
	fma.rn.f64 	%fd69, %fd68, %fd62, 0d3FA55555555502A1;
	fma.rn.f64 	%fd70, %fd69, %fd62, 0d3FC5555555555511;
	fma.rn.f64 	%fd71, %fd70, %fd62, 0d3FE000000000000B;
	fma.rn.f64 	%fd72, %fd71, %fd62, 0d3FF0000000000000;
	fma.rn.f64 	%fd73, %fd72, %fd62, 0d3FF0000000000000;
	{
	.reg .b32 %temp; 
	mov.b64 	{%r27, %temp}, %fd73;
	}
	{
	.reg .b32 %temp; 
	mov.b64 	{%temp, %r28}, %fd73;
	}
	shl.b32 	%r59, %r26, 20;
	add.s32 	%r60, %r59, %r28;
	mov.b64 	%fd190, {%r27, %r60};
	{
	.reg .b32 %temp; 
	mov.b64 	{%temp, %r61}, %fd57;
	}
	mov.b32 	%f8, %r61;
	abs.f32 	%f4, %f8;
	setp.lt.f32 	%p11, %f4, 0f4086232B;
	@%p11 bra 	$L__BB23_16;
	setp.gt.f64 	%p12, %fd16, 0d0000000000000000;
	mov.f64 	%fd74, 0d7FF0000000000000;
	sub.f64 	%fd75, %fd74, %fd16;
	selp.f64 	%fd190, 0d0000000000000000, %fd75, %p12;
	setp.geu.f32 	%p13, %f4, 0f40874800;
	@%p13 bra 	$L__BB23_16;
	shr.u32 	%r62, %r26, 31;
	add.s32 	%r63, %r26, %r62;
	shr.s32 	%r64, %r63, 1;
	shl.b32 	%r65, %r64, 20;
	add.s32 	%r66, %r28, %r65;
	mov.b64 	%fd76, {%r27, %r66};
	sub.s32 	%r67, %r26, %r64;
	shl.b32 	%r68, %r67, 20;
	add.s32 	%r69, %r68, 1072693248;
	mov.b32 	%r70, 0;
	mov.b64 	%fd77, {%r70, %r69};
	mul.f64 	%fd190, %fd77, %fd76;
$L__BB23_16:
	add.f64 	%fd78, %fd190, 0d3FF0000000000000;
	rcp.rn.f64 	%fd79, %fd78;
	mov.f64 	%fd80, 0d3FF0000000000000;
	sub.f64 	%fd81, %fd80, %fd79;
	mul.f64 	%fd82, %fd79, %fd81;
	add.s64 	%rd30, %rd8, %rd27;
	st.global.f64 	[%rd30], %fd82;
	bra.uni 	$L__BB23_33;
$L__BB23_17:
	setp.lt.s32 	%p21, %r43, 1;
	@%p21 bra 	$L__BB23_41;
	setp.eq.s32 	%p22, %r43, 1;
	mov.b32 	%r130, 0;
	@%p22 bra 	$L__BB23_28;
	and.b32  	%r86, %r43, 2147483646;
	neg.s32 	%r127, %r86;
	mov.u32 	%r126, %r4;
$L__BB23_20:
	mul.wide.s32 	%rd35, %r126, 8;
	add.s64 	%rd9, %rd7, %rd35;
	ld.global.f64 	%fd1, [%rd9];
	neg.f64 	%fd109, %fd1;
	fma.rn.f64 	%fd110, %fd1, 0dBFF71547652B82FE, 0d4338000000000000;
	{
	.reg .b32 %temp; 
	mov.b64 	{%r12, %temp}, %fd110;
	}
	mov.f64 	%fd111, 0dC338000000000000;
	add.rn.f64 	%fd112, %fd110, %fd111;
	fma.rn.f64 	%fd113, %fd112, 0dBFE62E42FEFA39EF, %fd109;
	fma.rn.f64 	%fd114, %fd112, 0dBC7ABC9E3B39803F, %fd113;
	fma.rn.f64 	%fd115, %fd114, 0d3E5ADE1569CE2BDF, 0d3E928AF3FCA213EA;
	fma.rn.f64 	%fd116, %fd115, %fd114, 0d3EC71DEE62401315;
	fma.rn.f64 	%fd117, %fd116, %fd114, 0d3EFA01997C89EB71;
	fma.rn.f64 	%fd118, %fd117, %fd114, 0d3F2A01A014761F65;
	fma.rn.f64 	%fd119, %fd118, %fd114, 0d3F56C16C1852B7AF;
	fma.rn.f64 	%fd120, %fd119, %fd114, 0d3F81111111122322;
	fma.rn.f64 	%fd121, %fd120, %fd114, 0d3FA55555555502A1;
	fma.rn.f64 	%fd122, %fd121, %fd114, 0d3FC5555555555511;
	fma.rn.f64 	%fd123, %fd122, %fd114, 0d3FE000000000000B;
	fma.rn.f64 	%fd124, %fd123, %fd114, 0d3FF0000000000000;
	fma.rn.f64 	%fd125, %fd124, %fd114, 0d3FF0000000000000;
	{
	.reg .b32 %temp; 
	mov.b64 	{%r13, %temp}, %fd125;
	}
	{
	.reg .b32 %temp; 
	mov.b64 	{%temp, %r14}, %fd125;
	}
	shl.b32 	%r87, %r12, 20;
	add.s32 	%r88, %r87, %r14;
	mov.b64 	%fd187, {%r13, %r88};
	{
	.reg .b32 %temp; 
	mov.b64 	{%temp, %r89}, %fd109;
	}
	mov.b32 	%f10, %r89;
	abs.f32 	%f1, %f10;
	setp.lt.f32 	%p23, %f1, 0f4086232B;
	@%p23 bra 	$L__BB23_23;
	setp.gt.f64 	%p24, %fd1, 0d0000000000000000;
	mov.f64 	%fd126, 0d7FF0000000000000;
	sub.f64 	%fd127, %fd126, %fd1;
	selp.f64 	%fd187, 0d0000000000000000, %fd127, %p24;
	setp.geu.f32 	%p25, %f1, 0f40874800;
	@%p25 bra 	$L__BB23_23;
	shr.u32 	%r90, %r12, 31;
	add.s32 	%r91, %r12, %r90;
	shr.s32 	%r92, %r91, 1;
	shl.b32 	%r93, %r92, 20;
	add.s32 	%r94, %r14, %r93;
	mov.b64 	%fd128, {%r13, %r94};
	sub.s32 	%r95, %r12, %r92;
	shl.b32 	%r96, %r95, 20;
	add.s32 	%r97, %r96, 1072693248;
	mov.b32 	%r98, 0;
	mov.b64 	%fd129, {%r98, %r97};
	mul.f64 	%fd187, %fd129, %fd128;
$L__BB23_23:
	add.f64 	%fd130, %fd187, 0d3FF0000000000000;
	rcp.rn.f64 	%fd131, %fd130;
	mov.f64 	%fd132, 0d3FF0000000000000;
	sub.f64 	%fd133, %fd132, %fd131;
	mul.f64 	%fd134, %fd131, %fd133;
	add.s64 	%rd10, %rd8, %rd35;
	st.global.f64 	[%rd10], %fd134;
	ld.global.f64 	%fd6, [%rd9+1024];
	neg.f64 	%fd135, %fd6;
	fma.rn.f64 	%fd136, %fd6, 0dBFF71547652B82FE, 0d4338000000000000;
	{
	.reg .b32 %temp; 
	mov.b64 	{%r15, %temp}, %fd136;
	}
	mov.f64 	%fd137, 0dC338000000000000;
	add.rn.f64 	%fd138, %fd136, %fd137;
	fma.rn.f64 	%fd139, %fd138, 0dBFE62E42FEFA39EF, %fd135;
	fma.rn.f64 	%fd140, %fd138, 0dBC7ABC9E3B39803F, %fd139;
	fma.rn.f64 	%fd141, %fd140, 0d3E5ADE1569CE2BDF, 0d3E928AF3FCA213EA;
	fma.rn.f64 	%fd142, %fd141, %fd140, 0d3EC71DEE62401315;
	fma.rn.f64 	%fd143, %fd142, %fd140, 0d3EFA01997C89EB71;
	fma.rn.f64 	%fd144, %fd143, %fd140, 0d3F2A01A014761F65;
	fma.rn.f64 	%fd145, %fd144, %fd140, 0d3F56C16C1852B7AF;
	fma.rn.f64 	%fd146, %fd145, %fd140, 0d3F81111111122322;
	fma.rn.f64 	%fd147, %fd146, %fd140, 0d3FA55555555502A1;
	fma.rn.f64 	%fd148, %fd147, %fd140, 0d3FC5555555555511;
	fma.rn.f64 	%fd149, %fd148, %fd140, 0d3FE000000000000B;
	fma.rn.f64 	%fd150, %fd149, %fd140, 0d3FF0000000000000;
	fma.rn.f64 	%fd151, %fd150, %fd140, 0d3FF0000000000000;
	{
	.reg .b32 %temp; 
	mov.b64 	{%r16, %temp}, %fd151;
	}
	{
	.reg .b32 %temp; 
	mov.b64 	{%temp, %r17}, %fd151;
	}
	shl.b32 	%r99, %r15, 20;
	add.s32 	%r100, %r99, %r17;
	mov.b64 	%fd188, {%r16, %r100};
	{
	.reg .b32 %temp; 
	mov.b64 	{%temp, %r101}, %fd135;
	}
	mov.b32 	%f11, %r101;
	abs.f32 	%f2, %f11;
	setp.lt.f32 	%p26, %f2, 0f4086232B;
	@%p26 bra 	$L__BB23_26;
	setp.gt.f64 	%p27, %fd6, 0d0000000000000000;
	mov.f64 	%fd152, 0d7FF0000000000000;
	sub.f64 	%fd153, %fd152, %fd6;
	selp.f64 	%fd188, 0d0000000000000000, %fd153, %p27;
	setp.geu.f32 	%p28, %f2, 0f40874800;
	@%p28 bra 	$L__BB23_26;
	shr.u32 	%r102, %r15, 31;
	add.s32 	%r103, %r15, %r102;
	shr.s32 	%r104, %r103, 1;
	shl.b32 	%r105, %r104, 20;
	add.s32 	%r106, %r17, %r105;
	mov.b64 	%fd154, {%r16, %r106};
	sub.s32 	%r107, %r15, %r104;
	shl.b32 	%r108, %r107, 20;
	add.s32 	%r109, %r108, 1072693248;
	mov.b32 	%r110, 0;
	mov.b64 	%fd155, {%r110, %r109};
	mul.f64 	%fd188, %fd155, %fd154;
$L__BB23_26:
	add.f64 	%fd156, %fd188, 0d3FF0000000000000;
	rcp.rn.f64 	%fd157, %fd156;
	mov.f64 	%fd158, 0d3FF0000000000000;
	sub.f64 	%fd159, %fd158, %fd157;
	mul.f64 	%fd160, %fd157, %fd159;
	st.global.f64 	[%rd10+1024], %fd160;
	add.s32 	%r127, %r127, 2;
	add.s32 	%r126, %r126, 256;
	setp.eq.s32 	%p29, %r127, 0;
	@%p29 bra 	$L__BB23_27;
	bra.uni 	$L__BB23_20;
$L__BB23_27:
	and.b32  	%r130, %r1, -256;
$L__BB23_28:
	and.b32  	%r112, %r43, 1;
	setp.eq.b32 	%p30, %r112, 1;
	not.pred 	%p31, %p30;
	@%p31 bra 	$L__BB23_41;
	add.s32 	%r33, %r130, %r4;
	mul.wide.s32 	%rd37, %r33, 8;
	add.s64 	%rd38, %rd7, %rd37;
	ld.global.f64 	%fd21, [%rd38];
	neg.f64 	%fd161, %fd21;
	fma.rn.f64 	%fd162, %fd21, 0dBFF71547652B82FE, 0d4338000000000000;
	{
	.reg .b32 %temp; 
	mov.b64 	{%r34, %temp}, %fd162;
	}
	mov.f64 	%fd163, 0dC338000000000000;
	add.rn.f64 	%fd164, %fd162, %fd163;
	fma.rn.f64 	%fd165, %fd164, 0dBFE62E42FEFA39EF, %fd161;
	fma.rn.f64 	%fd166, %fd164, 0dBC7ABC9E3B39803F, %fd165;
	fma.rn.f64 	%fd167, %fd166, 0d3E5ADE1569CE2BDF, 0d3E928AF3FCA213EA;
	fma.rn.f64 	%fd168, %fd167, %fd166, 0d3EC71DEE62401315;
	fma.rn.f64 	%fd169, %fd168, %fd166, 0d3EFA01997C89EB71;
	fma.rn.f64 	%fd170, %fd169, %fd166, 0d3F2A01A014761F65;
	fma.rn.f64 	%fd171, %fd170, %fd166, 0d3F56C16C1852B7AF;
	fma.rn.f64 	%fd172, %fd171, %fd166, 0d3F81111111122322;
	fma.rn.f64 	%fd173, %fd172, %fd166, 0d3FA55555555502A1;
	fma.rn.f64 	%fd174, %fd173, %fd166, 0d3FC5555555555511;
	fma.rn.f64 	%fd175, %fd174, %fd166, 0d3FE000000000000B;
	fma.rn.f64 	%fd176, %fd175, %fd166, 0d3FF0000000000000;
	fma.rn.f64 	%fd177, %fd176, %fd166, 0d3FF0000000000000;
	{
	.reg .b32 %temp; 
	mov.b64 	{%r35, %temp}, %fd177;
	}
	{
	.reg .b32 %temp; 
	mov.b64 	{%temp, %r36}, %fd177;
	}
	shl.b32 	%r113, %r34, 20;
	add.s32 	%r114, %r113, %r36;
	mov.b64 	%fd191, {%r35, %r114};
	{
	.reg .b32 %temp; 
	mov.b64 	{%temp, %r115}, %fd161;
	}
	mov.b32 	%f12, %r115;
	abs.f32 	%f5, %f12;
	setp.lt.f32 	%p32, %f5, 0f4086232B;
	@%p32 bra 	$L__BB23_32;
	setp.gt.f64 	%p33, %fd21, 0d0000000000000000;
	mov.f64 	%fd178, 0d7FF0000000000000;
	sub.f64 	%fd179, %fd178, %fd21;
	selp.f64 	%fd191, 0d0000000000000000, %fd179, %p33;
	setp.geu.f32 	%p34, %f5, 0f40874800;
	@%p34 bra 	$L__BB23_32;
	shr.u32 	%r116, %r34, 31;
	add.s32 	%r117, %r34, %r116;
	shr.s32 	%r118, %r117, 1;
	shl.b32 	%r119, %r118, 20;
	add.s32 	%r120, %r36, %r119;
	mov.b64 	%fd180, {%r35, %r120};
	sub.s32 	%r121, %r34, %r118;
	shl.b32 	%r122, %r121, 20;
	add.s32 	%r123, %r122, 1072693248;
	mov.b32 	%r124, 0;
	mov.b64 	%fd181, {%r124, %r123};
	mul.f64 	%fd191, %fd181, %fd180;
$L__BB23_32:
	add.f64 	%fd182, %fd191, 0d3FF0000000000000;
	rcp.rn.f64 	%fd183, %fd182;
	mov.f64 	%fd184, 0d3FF0000000000000;
	sub.f64 	%fd185, %fd184, %fd183;
	mul.f64 	%fd186, %fd183, %fd185;
	add.s64 	%rd40, %rd8, %rd37;
	st.global.f64 	[%rd40], %fd186;
	bra.uni 	$L__BB23_41;
$L__BB23_33:
	add.s32 	%r129, %r129, 2;
	add.s32 	%r128, %r128, 256;
	setp.eq.s32 	%p14, %r129, 0;
	@%p14 bra 	$L__BB23_34;
	bra.uni 	$L__BB23_7;
$L__BB23_34:
	and.b32  	%r131, %r1, -256;
$L__BB23_35:
	and.b32  	%r72, %r43, 1;
	setp.eq.b32 	%p15, %r72, 1;
	not.pred 	%p16, %p15;
	@%p16 bra 	$L__BB23_41;
	add.s32 	%r39, %r131, %r4;
	setp.ge.s32 	%p17, %r39, %r2;
	@%p17 bra 	$L__BB23_41;
	mul.wide.s32 	%rd31, %r39, 8;
	add.s64 	%rd32, %rd7, %rd31;
	ld.global.f64 	%fd26, [%rd32];
	neg.f64 	%fd83, %fd26;
	fma.rn.f64 	%fd84, %fd26, 0dBFF71547652B82FE, 0d4338000000000000;
	{
	.reg .b32 %temp; 
	mov.b64 	{%r40, %temp}, %fd84;
	}
	mov.f64 	%fd85, 0dC338000000000000;
	add.rn.f64 	%fd86, %fd84, %fd85;
	fma.rn.f64 	%fd87, %fd86, 0dBFE62E42FEFA39EF, %fd83;
	fma.rn.f64 	%fd88, %fd86, 0dBC7ABC9E3B39803F, %fd87;
	fma.rn.f64 	%fd89, %fd88, 0d3E5ADE1569CE2BDF, 0d3E928AF3FCA213EA;
	fma.rn.f64 	%fd90, %fd89, %fd88, 0d3EC71DEE62401315;
	fma.rn.f64 	%fd91, %fd90, %fd88, 0d3EFA01997C89EB71;
	fma.rn.f64 	%fd92, %fd91, %fd88, 0d3F2A01A014761F65;
	fma.rn.f64 	%fd93, %fd92, %fd88, 0d3F56C16C1852B7AF;
	fma.rn.f64 	%fd94, %fd93, %fd88, 0d3F81111111122322;
	fma.rn.f64 	%fd95, %fd94, %fd88, 0d3FA55555555502A1;
	fma.rn.f64 	%fd96, %fd95, %fd88, 0d3FC5555555555511;
	fma.rn.f64 	%fd97, %fd96, %fd88, 0d3FE000000000000B;
	fma.rn.f64 	%fd98, %fd97, %fd88, 0d3FF0000000000000;
	fma.rn.f64 	%fd99, %fd98, %fd88, 0d3FF0000000000000;
	{
	.reg .b32 %temp; 
	mov.b64 	{%r41, %temp}, %fd99;
	}
	{
	.reg .b32 %temp; 
	mov.b64 	{%temp, %r42}, %fd99;
	}
	shl.b32 	%r73, %r40, 20;
	add.s32 	%r74, %r73, %r42;
	mov.b64 	%fd192, {%r41, %r74};
	{
	.reg .b32 %temp; 
	mov.b64 	{%temp, %r75}, %fd83;
	}
	mov.b32 	%f9, %r75;
	abs.f32 	%f6, %f9;
	setp.lt.f32 	%p18, %f6, 0f4086232B;
	@%p18 bra 	$L__BB23_40;
	setp.gt.f64 	%p19, %fd26, 0d0000000000000000;
	mov.f64 	%fd100, 0d7FF0000000000000;
	sub.f64 	%fd101, %fd100, %fd26;
	selp.f64 	%fd192, 0d0000000000000000, %fd101, %p19;
	setp.geu.f32 	%p20, %f6, 0f40874800;
	@%p20 bra 	$L__BB23_40;
	shr.u32 	%r76, %r40, 31;
	add.s32 	%r77, %r40, %r76;
	shr.s32 	%r78, %r77, 1;
	shl.b32 	%r79, %r78, 20;
	add.s32 	%r80, %r42, %r79;
	mov.b64 	%fd102, {%r41, %r80};
	sub.s32 	%r81, %r40, %r78;
	shl.b32 	%r82, %r81, 20;
	add.s32 	%r83, %r82, 1072693248;
	mov.b32 	%r84, 0;
	mov.b64 	%fd103, {%r84, %r83};
	mul.f64 	%fd192, %fd103, %fd102;
$L__BB23_40:
	add.f64 	%fd104, %fd192, 0d3FF0000000000000;
	rcp.rn.f64 	%fd105, %fd104;
	mov.f64 	%fd106, 0d3FF0000000000000;
	sub.f64 	%fd107, %fd106, %fd105;
	mul.f64 	%fd108, %fd105, %fd107;
	add.s64 	%rd34, %rd8, %rd31;
	st.global.f64 	[%rd34], %fd108;
$L__BB23_41:
	ret;

}
	// .globl	_ZN3cub18CUB_300001_SM_10006detail9transform16transform_kernelINS2_10policy_hubILb1EN4cuda3std3__45tupleIJN6thrust24THRUST_300001_SM_1000_NS6detail15normal_iteratorINSA_10device_ptrIdEEEEEEEE10policy1000Ei8GradTanHSF_JPdEEEvT0_iT1_T2_DpNS2_10kernel_argIT3_EE
.visible .entry _ZN3cub18CUB_300001_SM_10006detail9transform16transform_kernelINS2_10policy_hubILb1EN4cuda3std3__45tupleIJN6thrust24THRUST_300001_SM_1000_NS6detail15normal_iteratorINSA_10device_ptrIdEEEEEEEE10policy1000Ei8GradTanHSF_JPdEEEvT0_iT1_T2_DpNS2_10kernel_argIT3_EE(
	.param .u32 _ZN3cub18CUB_300001_SM_10006detail9transform16transform_kernelINS2_10policy_hubILb1EN4cuda3std3__45tupleIJN6thrust24THRUST_300001_SM_1000_NS6detail15normal_iteratorINSA_10device_ptrIdEEEEEEEE10policy1000Ei8GradTanHSF_JPdEEEvT0_iT1_T2_DpNS2_10kernel_argIT3_EE_param_0,
	.param .u32 _ZN3cub18CUB_300001_SM_10006detail9transform16transform_kernelINS2_10policy_hubILb1EN4cuda3std3__45tupleIJN6thrust24THRUST_300001_SM_1000_NS6detail15normal_iteratorINSA_10device_ptrIdEEEEEEEE10policy1000Ei8GradTanHSF_JPdEEEvT0_iT1_T2_DpNS2_10kernel_argIT3_EE_param_1,
	.param .align 1 .b8 _ZN3cub18CUB_300001_SM_10006detail9transform16transform_kernelINS2_10policy_hubILb1EN4cuda3std3__45tupleIJN6thrust24THRUST_300001_SM_1000_NS6detail15normal_iteratorINSA_10device_ptrIdEEEEEEEE10policy1000Ei8GradTanHSF_JPdEEEvT0_iT1_T2_DpNS2_10kernel_argIT3_EE_param_2[1],
	.param .align 8 .b8 _ZN3cub18CUB_300001_SM_10006detail9transform16transform_kernelINS2_10policy_hubILb1EN4cuda3std3__45tupleIJN6thrust24THRUST_300001_SM_1000_NS6detail15normal_iteratorINSA_10device_ptrIdEEEEEEEE10policy1000Ei8GradTanHSF_JPdEEEvT0_iT1_T2_DpNS2_10kernel_argIT3_EE_param_3[8],
	.param .align 8 .b8 _ZN3cub18CUB_300001_SM_10006detail9transform16transform_kernelINS2_10policy_hubILb1EN4cuda3std3__45tupleIJN6thrust24THRUST_300001_SM_1000_NS6detail15normal_iteratorINSA_10device_ptrIdEEEEEEEE10policy1000Ei8GradTanHSF_JPdEEEvT0_iT1_T2_DpNS2_10kernel_argIT3_EE_param_4[16]
)
.maxntid 128
{
	.reg .pred 	%p<41>;
	.reg .b32 	%r<64>;
	.reg .b32 	%f<9>;
	.reg .b64 	%rd<25>;
	.reg .b64 	%fd<129>;

	ld.param.u32 	%r33, [_ZN3cub18CUB_300001_SM_10006detail9transform16transform_kernelINS2_10policy_hubILb1EN4cuda3std3__45tupleIJN6thrust24THRUST_300001_SM_1000_NS6detail15normal_iteratorINSA_10device_ptrIdEEEEEEEE10policy1000Ei8GradTanHSF_JPdEEEvT0_iT1_T2_DpNS2_10kernel_argIT3_EE_param_0];
	ld.param.u64 	%rd12, [_ZN3cub18CUB_300001_SM_10006detail9transform16transform_kernelINS2_10policy_hubILb1EN4cuda3std3__45tupleIJN6thrust24THRUST_300001_SM_1000_NS6detail15normal_iteratorINSA_10device_ptrIdEEEEEEEE10policy1000Ei8GradTanHSF_JPdEEEvT0_iT1_T2_DpNS2_10kernel_argIT3_EE_param_4];
	ld.param.u64 	%rd13, [_ZN3cub18CUB_300001_SM_10006detail9transform16transform_kernelINS2_10policy_hubILb1EN4cuda3std3__45tupleIJN6thrust24THRUST_300001_SM_1000_NS6detail15normal_iteratorINSA_10device_ptrIdEEEEEEEE10policy1000Ei8GradTanHSF_JPdEEEvT0_iT1_T2_DpNS2_10kernel_argIT3_EE_param_3];
	ld.param.u32 	%r32, [_ZN3cub18CUB_300001_SM_10006detail9transform16transform_kernelINS2_10policy_hubILb1EN4cuda3std3__45tupleIJN6thrust24THRUST_300001_SM_1000_NS6detail15normal_iteratorINSA_10device_ptrIdEEEEEEEE10policy1000Ei8GradTanHSF_JPdEEEvT0_iT1_T2_DpNS2_10kernel_argIT3_EE_param_1];
	cvta.to.global.u64 	%rd1, %rd13;
	cvta.to.global.u64 	%rd2, %rd12;
	shl.b32 	%r1, %r32, 7;
	mov.u32 	%r34, %ctaid.x;
	mul.lo.s32 	%r2, %r1, %r34;
	sub.s32 	%r3, %r33, %r2;
	min.s32 	%r4, %r1, %r3;
	shl.b32 	%r5, %r4, 3;
	mov.u32 	%r62, %tid.x;
	shl.b32 	%r59, %r62, 7;
	setp.ge.s32 	%p3, %r59, %r5;
	@%p3 bra 	$L__BB24_3;
	mul.wide.u32 	%rd14, %r62, 128;
	add.s64 	%rd15, %rd2, %rd14;
	mul.wide.s32 	%rd16, %r2, 8;
	add.s64 	%rd24, %rd15, %rd16;
$L__BB24_2:
	.pragma "nounroll";
	// begin inline asm
	prefetch.global.L2 [%rd24];
	// end inline asm
	add.s32 	%r59, %r59, 16384;
	add.s64 	%rd24, %rd24, 16384;
	setp.lt.s32 	%p4, %r59, %r5;
	@%p4 bra 	$L__BB24_2;
$L__BB24_3:
	setp.gt.s32 	%p5, %r1, %r3;
	@%p5 bra 	$L__BB24_8;
	setp.lt.s32 	%p6, %r32, 1;
	@%p6 bra 	$L__BB24_28;
	mov.f64 	%fd21, 0d4000000000000000;
	{
	.reg .b32 %temp; 
	mov.b64 	{%temp, %r10}, %fd21;
	}
	and.b32  	%r11, %r10, 2146435072;
	setp.eq.s32 	%p7, %r11, 1062207488;
	setp.lt.s32 	%p8, %r10, 0;
	selp.b32 	%r12, 0, 2146435072, %p8;
	and.b32  	%r35, %r10, 2147483647;
	setp.ne.s32 	%p9, %r35, 1071644672;
	and.pred  	%p1, %p7, %p9;
	or.b32  	%r13, %r12, -2147483648;
	neg.s32 	%r61, %r32;
	mul.wide.s32 	%rd18, %r2, 8;
	add.s64 	%rd6, %rd1, %rd18;
	add.s64 	%rd7, %rd2, %rd18;
	selp.b32 	%r44, %r13, %r12, %p1;
$L__BB24_6:
	mul.wide.s32 	%rd10, %r62, 8;
	add.s64 	%rd19, %rd7, %rd10;
	ld.global.f64 	%fd1, [%rd19];
	{
	.reg .b32 %temp; 
	mov.b64 	{%temp, %r36}, %fd1;
	}
	and.b32  	%r22, %r36, 2147483647;
	{
	.reg .b32 %temp; 
	mov.b64 	{%r37, %temp}, %fd1;
	}
	mov.b64 	%fd2, {%r37, %r22};
	setp.ltu.f64 	%p10, %fd2, 0d3FE4F92224DD2F1A;
	@%p10 bra 	$L__BB24_13;
	add.f64 	%fd22, %fd2, %fd2;
	cvt.rn.f32.f64 	%f1, %fd22;
	mul.f32 	%f2, %f1, 0f3FB8AA3B;
	cvt.rni.f32.f32 	%f3, %f2;
	cvt.f64.f32 	%fd23, %f3;
	fma.rn.f64 	%fd24, %fd23, 0dBFE62E42FEFA39EF, %fd22;
	fma.rn.f64 	%fd25, %fd24, 0d3E5AE904A4741B81, 0d3E928A27F89B6999;
	fma.rn.f64 	%fd26, %fd25, %fd24, 0d3EC71DE715FF7E07;
	fma.rn.f64 	%fd27, %fd26, %fd24, 0d3EFA019A6B0AC45A;
	fma.rn.f64 	%fd28, %fd27, %fd24, 0d3F2A01A017EED94F;
	fma.rn.f64 	%fd29, %fd28, %fd24, 0d3F56C16C17F2A71B;
	fma.rn.f64 	%fd30, %fd29, %fd24, 0d3F811111111173C4;
	fma.rn.f64 	%fd31, %fd30, %fd24, 0d3FA555555555211A;
	fma.rn.f64 	%fd32, %fd31, %fd24, 0d3FC5555555555540;
	fma.rn.f64 	%fd33, %fd32, %fd24, 0d3FE0000000000005;
	mul.f64 	%fd34, %fd24, %fd33;
	fma.rn.f64 	%fd35, %fd34, %fd24, %fd24;
	ex2.approx.ftz.f32 	%f4, %f3;
	cvt.f64.f32 	%fd36, %f4;
	mov.f64 	%fd37, 0d3FF0000000000000;
	sub.f64 	%fd38, %fd37, %fd36;
	neg.f64 	%fd39, %fd35;
	fma.rn.f64 	%fd40, %fd39, %fd36, %fd38;
	mov.f64 	%fd41, 0d4000000000000000;
	sub.f64 	%fd42, %fd41, %fd40;
	rcp.approx.ftz.f64 	%fd43, %fd42;
	neg.f64 	%fd44, %fd42;
	fma.rn.f64 	%fd45, %fd44, %fd43, 0d3FF0000000000000;
	fma.rn.f64 	%fd46, %fd45, %fd45, %fd45;
	fma.rn.f64 	%fd47, %fd46, %fd43, %fd43;
	fma.rn.f64 	%fd48, %fd47, 0dC000000000000000, 0d3FF0000000000000;
	setp.gt.u32 	%p11, %r22, 1077088193;
	selp.f64 	%fd49, 0d3FF0000000000000, %fd48, %p11;
	copysign.f64 	%fd125, %fd1, %fd49;
	bra.uni 	$L__BB24_14;
$L__BB24_8:
	setp.lt.s32 	%p23, %r32, 1;
	@%p23 bra 	$L__BB24_28;
	mov.f64 	%fd73, 0d4000000000000000;
	{
	.reg .b32 %temp; 
	mov.b64 	{%temp, %r15}, %fd73;
	}
	and.b32  	%r16, %r15, 2146435072;
	setp.eq.s32 	%p24, %r16, 1062207488;
	setp.lt.s32 	%p25, %r15, 0;
	selp.b32 	%r17, 0, 2146435072, %p25;
	and.b32  	%r47, %r15, 2147483647;
	setp.ne.s32 	%p26, %r47, 1071644672;
	and.pred  	%p2, %p24, %p26;
	or.b32  	%r18, %r17, -2147483648;
	neg.s32 	%r63, %r32;
	mul.wide.s32 	%rd21, %r2, 8;
	add.s64 	%rd8, %rd1, %rd21;
	add.s64 	%rd9, %rd2, %rd21;
	selp.b32 	%r56, %r18, %r17, %p2;
$L__BB24_10:
	mul.wide.s32 	%rd11, %r62, 8;
	setp.ge.s32 	%p27, %r62, %r4;
	@%p27 bra 	$L__BB24_27;
	add.s64 	%rd22, %rd9, %rd11;
	ld.global.f64 	%fd11, [%rd22];
	{
	.reg .b32 %temp; 
	mov.b64 	{%temp, %r48}, %fd11;
	}
	and.b32  	%r28, %r48, 2147483647;
	{
	.reg .b32 %temp; 
	mov.b64 	{%r49, %temp}, %fd11;
	}
	mov.b64 	%fd12, {%r49, %r28};
	setp.ltu.f64 	%p28, %fd12, 0d3FE4F92224DD2F1A;
	@%p28 bra 	$L__BB24_20;
	add.f64 	%fd74, %fd12, %fd12;
	cvt.rn.f32.f64 	%f5, %fd74;
	mul.f32 	%f6, %f5, 0f3FB8AA3B;
	cvt.rni.f32.f32 	%f7, %f6;
	cvt.f64.f32 	%fd75, %f7;
	fma.rn.f64 	%fd76, %fd75, 0dBFE62E42FEFA39EF, %fd74;
	fma.rn.f64 	%fd77, %fd76, 0d3E5AE904A4741B81, 0d3E928A27F89B6999;
	fma.rn.f64 	%fd78, %fd77, %fd76, 0d3EC71DE715FF7E07;
	fma.rn.f64 	%fd79, %fd78, %fd76, 0d3EFA019A6B0AC45A;
	fma.rn.f64 	%fd80, %fd79, %fd76, 0d3F2A01A017EED94F;
	fma.rn.f64 	%fd81, %fd80, %fd76, 0d3F56C16C17F2A71B;
	fma.rn.f64 	%fd82, %fd81, %fd76, 0d3F811111111173C4;
	fma.rn.f64 	%fd83, %fd82, %fd76, 0d3FA555555555211A;
	fma.rn.f64 	%fd84, %fd83, %fd76, 0d3FC5555555555540;
	fma.rn.f64 	%fd85, %fd84, %fd76, 0d3FE0000000000005;
	mul.f64 	%fd86, %fd76, %fd85;
	fma.rn.f64 	%fd87, %fd86, %fd76, %fd76;
	ex2.approx.ftz.f32 	%f8, %f7;
	cvt.f64.f32 	%fd88, %f8;
	mov.f64 	%fd89, 0d3FF0000000000000;
	sub.f64 	%fd90, %fd89, %fd88;
	neg.f64 	%fd91, %fd87;
	fma.rn.f64 	%fd92, %fd91, %fd88, %fd90;
	mov.f64 	%fd93, 0d4000000000000000;
	sub.f64 	%fd94, %fd93, %fd92;
	rcp.approx.ftz.f64 	%fd95, %fd94;
	neg.f64 	%fd96, %fd94;
	fma.rn.f64 	%fd97, %fd96, %fd95, 0d3FF0000000000000;
	fma.rn.f64 	%fd98, %fd97, %fd97, %fd97;
	fma.rn.f64 	%fd99, %fd98, %fd95, %fd95;
	fma.rn.f64 	%fd100, %fd99, 0dC000000000000000, 0d3FF0000000000000;
	setp.gt.u32 	%p29, %r28, 1077088193;
	selp.f64 	%fd101, 0d3FF0000000000000, %fd100, %p29;
	copysign.f64 	%fd127, %fd11, %fd101;
	bra.uni 	$L__BB24_21;
$L__BB24_13:
	mul.f64 	%fd50, %fd1, %fd1;
	fma.rn.f64 	%fd51, %fd50, 0dBEF0BC46E2F5E964, 0d3F14359F420AFC3D;
	fma.rn.f64 	%fd52, %fd51, %fd50, 0dBF2DF9F0728C5D84;
	fma.rn.f64 	%fd53, %fd52, %fd50, 0d3F4337D1CEC4F033;
	fma.rn.f64 	%fd54, %fd53, %fd50, 0dBF57D6E9674335B3;
	fma.rn.f64 	%fd55, %fd54, %fd50, 0d3F6D6D000D7AAD3D;
	fma.rn.f64 	%fd56, %fd55, %fd50, 0dBF8226E1F3CF1EF5;
	fma.rn.f64 	%fd57, %fd56, %fd50, 0d3F9664F47EC0C8CF;
	fma.rn.f64 	%fd58, %fd57, %fd50, 0dBFABA1BA1B80AB40;
	fma.rn.f64 	%fd59, %fd58, %fd50, 0d3FC111111110FA4A;
	fma.rn.f64 	%fd60, %fd59, %fd50, 0dBFD5555555555550;
	fma.rn.f64 	%fd61, %fd60, %fd50, 0d0000000000000000;
	fma.rn.f64 	%fd125, %fd61, %fd1, %fd1;
$L__BB24_14:
	setp.lt.s32 	%p12, %r10, 0;
	setp.eq.s32 	%p13, %r11, 1062207488;
	{
	.reg .b32 %temp; 
	mov.b64 	{%temp, %r23}, %fd125;
	}
	abs.f64 	%fd6, %fd125;
	{ // callseq 0, 0
	.param .b64 param0;
	st.param.f64 	[param0], %fd6;
	.param .b64 retval0;
	call.uni (retval0), 
	__internal_accurate_pow, 
	(
	param0
	);
	ld.param.f64 	%fd62, [retval0];
	} // callseq 0
	setp.lt.s32 	%p15, %r23, 0;
	neg.f64 	%fd64, %fd62;
	selp.f64 	%fd65, %fd64, %fd62, %p13;
	selp.f64 	%fd66, %fd65, %fd62, %p15;
	setp.eq.f64 	%p16, %fd125, 0d0000000000000000;
	selp.b32 	%r38, %r23, 0, %p13;
	or.b32  	%r39, %r38, 2146435072;
	selp.b32 	%r40, %r39, %r38, %p12;
	mov.b32 	%r41, 0;
	mov.b64 	%fd67, {%r41, %r40};
	selp.f64 	%fd126, %fd67, %fd66, %p16;
	add.f64 	%fd68, %fd125, 0d4000000000000000;
	{
	.reg .b32 %temp; 
	mov.b64 	{%temp, %r42}, %fd68;
	}
	and.b32  	%r43, %r42, 2146435072;
	setp.ne.s32 	%p17, %r43, 2146435072;
	@%p17 bra 	$L__BB24_19;
	setp.num.f64 	%p18, %fd125, %fd125;
	@%p18 bra 	$L__BB24_17;
	mov.f64 	%fd69, 0d4000000000000000;
	add.rn.f64 	%fd126, %fd125, %fd69;
	bra.uni 	$L__BB24_19;
$L__BB24_17:
	setp.neu.f64 	%p19, %fd6, 0d7FF0000000000000;
	@%p19 bra 	$L__BB24_19;
	setp.lt.s32 	%p20, %r23, 0;
	selp.b32 	%r45, %r44, %r12, %p20;
	mov.b32 	%r46, 0;
	mov.b64 	%fd126, {%r46, %r45};
$L__BB24_19:
	setp.eq.f64 	%p21, %fd125, 0d3FF0000000000000;
	mov.f64 	%fd70, 0d3FF0000000000000;
	sub.f64 	%fd71, %fd70, %fd126;
	selp.f64 	%fd72, 0d0000000000000000, %fd71, %p21;
	add.s64 	%rd20, %rd6, %rd10;
	st.global.f64 	[%rd20], %fd72;
	add.s32 	%r61, %r61, 1;
	setp.eq.s32 	%p22, %r61, 0;
	add.s32 	%r62, %r62, 128;
	@%p22 bra 	$L__BB24_28;
	bra.uni 	$L__BB24_6;
$L__BB24_20:
	mul.f64 	%fd102, %fd11, %fd11;
	fma.rn.f64 	%fd103, %fd102, 0dBEF0BC46E2F5E964, 0d3F14359F420AFC3D;
	fma.rn.f64 	%fd104, %fd103, %fd102, 0dBF2DF9F0728C5D84;
	fma.rn.f64 	%fd105, %fd104, %fd102, 0d3F4337D1CEC4F033;
	fma.rn.f64 	%fd106, %fd105, %fd102, 0dBF57D6E9674335B3;
	fma.rn.f64 	%fd107, %fd106, %fd102, 0d3F6D6D000D7AAD3D;
	fma.rn.f64 	%fd108, %fd107, %fd102, 0dBF8226E1F3CF1EF5;
	fma.rn.f64 	%fd109, %fd108, %fd102, 0d3F9664F47EC0C8CF;
	fma.rn.f64 	%fd110, %fd109, %fd102, 0dBFABA1BA1B80AB40;
	fma.rn.f64 	%fd111, %fd110, %fd102, 0d3FC111111110FA4A;
	fma.rn.f64 	%fd112, %fd111, %fd102, 0dBFD5555555555550;
	fma.rn.f64 	%fd113, %fd112, %fd102, 0d0000000000000000;
	fma.rn.f64 	%fd127, %fd113, %fd11, %fd11;
$L__BB24_21:
	setp.lt.s32 	%p30, %r15, 0;
	setp.eq.s32 	%p31, %r16, 1062207488;
	{
	.reg .b32 %temp; 
	mov.b64 	{%temp, %r29}, %fd127;
	}
	abs.f64 	%fd16, %fd127;
	{ // callseq 1, 0
	.param .b64 param0;
	st.param.f64 	[param0], %fd16;
	.param .b64 retval0;
	call.uni (retval0), 
	__internal_accurate_pow, 
	(
	param0
	);
	ld.param.f64 	%fd114, [retval0];
	} // callseq 1
	setp.lt.s32 	%p33, %r29, 0;
	neg.f64 	%fd116, %fd114;
	selp.f64 	%fd117, %fd116, %fd114, %p31;
	selp.f64 	%fd118, %fd117, %fd114, %p33;
	setp.eq.f64 	%p34, %fd127, 0d0000000000000000;
	selp.b32 	%r50, %r29, 0, %p31;
	or.b32  	%r51, %r50, 2146435072;
	selp.b32 	%r52, %r51, %r50, %p30;
	mov.b32 	%r53, 0;
	mov.b64 	%fd119, {%r53, %r52};
	selp.f64 	%fd128, %fd119, %fd118, %p34;
	add.f64 	%fd120, %fd127, 0d4000000000000000;
	{
	.reg .b32 %temp; 
	mov.b64 	{%temp, %r54}, %fd120;
	}
	and.b32  	%r55, %r54, 2146435072;
	setp.ne.s32 	%p35, %r55, 2146435072;
	@%p35 bra 	$L__BB24_26;
	setp.num.f64 	%p36, %fd127, %fd127;
	@%p36 bra 	$L__BB24_24;
	mov.f64 	%fd121, 0d4000000000000000;
	add.rn.f64 	%fd128, %fd127, %fd121;
	bra.uni 	$L__BB24_26;
$L__BB24_24:
	setp.neu.f64 	%p37, %fd16, 0d7FF0000000000000;
	@%p37 bra 	$L__BB24_26;
	setp.lt.s32 	%p38, %r29, 0;
	selp.b32 	%r57, %r56, %r17, %p38;
	mov.b32 	%r58, 0;
	mov.b64 	%fd128, {%r58, %r57};
$L__BB24_26:
	setp.eq.f64 	%p39, %fd127, 0d3FF0000000000000;
	mov.f64 	%fd122, 0d3FF0000000000000;
	sub.f64 	%fd123, %fd122, %fd128;
	selp.f64 	%fd124, 0d0000000000000000, %fd123, %p39;
	add.s64 	%rd23, %rd8, %rd11;
	st.global.f64 	[%rd23], %fd124;
$L__BB24_27:
	add.s32 	%r63, %r63, 1;
	setp.ne.s32 	%p40, %r63, 0;
	add.s32 	%r62, %r62, 128;
	@%p40 bra 	$L__BB24_10;
$L__BB24_28:
	ret;

}
	// .globl	_ZN3cub18CUB_300001_SM_10006detail9transform16transform_kernelINS2_10policy_hubILb1EN4cuda3std3__45tupleIJN6thrust24THRUST_300001_SM_1000_NS6detail15normal_iteratorINSA_10device_ptrIdEEEEEEEE10policy1000El8GradTanHSF_JPdEEEvT0_iT1_T2_DpNS2_10kernel_argIT3_EE
.visible .entry _ZN3cub18CUB_300001_SM_10006detail9transform16transform_kernelINS2_10policy_hubILb1EN4cuda3std3__45tupleIJN6thrust24THRUST_300001_SM_1000_NS6detail15normal_iteratorINSA_10device_ptrIdEEEEEEEE10policy1000El8GradTanHSF_JPdEEEvT0_iT1_T2_DpNS2_10kernel_argIT3_EE(
	.param .u64 _ZN3cub18CUB_300001_SM_10006detail9transform16transform_kernelINS2_10policy_hubILb1EN4cuda3std3__45tupleIJN6thrust24THRUST_300001_SM_1000_NS6detail15normal_iteratorINSA_10device_ptrIdEEEEEEEE10policy1000El8GradTanHSF_JPdEEEvT0_iT1_T2_DpNS2_10kernel_argIT3_EE_param_0,
	.param .u32 _ZN3cub18CUB_300001_SM_10006detail9transform16transform_kernelINS2_10policy_hubILb1EN4cuda3std3__45tupleIJN6thrust24THRUST_300001_SM_1000_NS6detail15normal_iteratorINSA_10device_ptrIdEEEEEEEE10policy1000El8GradTanHSF_JPdEEEvT0_iT1_T2_DpNS2_10kernel_argIT3_EE_param_1,
	.param .align 1 .b8 _ZN3cub18CUB_300001_SM_10006detail9transform16transform_kernelINS2_10policy_hubILb1EN4cuda3std3__45tupleIJN6thrust24THRUST_300001_SM_1000_NS6detail15normal_iteratorINSA_10device_ptrIdEEEEEEEE10policy1000El8GradTanHSF_JPdEEEvT0_iT1_T2_DpNS2_10kernel_argIT3_EE_param_2[1],
	.param .align 8 .b8 _ZN3cub18CUB_300001_SM_10006detail9transform16transform_kernelINS2_10policy_hubILb1EN4cuda3std3__45tupleIJN6thrust24THRUST_300001_SM_1000_NS6detail15normal_iteratorINSA_10device_ptrIdEEEEEEEE10policy1000El8GradTanHSF_JPdEEEvT0_iT1_T2_DpNS2_10kernel_argIT3_EE_param_3[8],
	.param .align 8 .b8 _ZN3cub18CUB_300001_SM_10006detail9transform16transform_kernelINS2_10policy_hubILb1EN4cuda3std3__45tupleIJN6thrust24THRUST_300001_SM_1000_NS6detail15normal_iteratorINSA_10device_ptrIdEEEEEEEE10policy1000El8GradTanHSF_JPdEEEvT0_iT1_T2_DpNS2_10kernel_argIT3_EE_param_4[16]
)
.maxntid 128
{
	.reg .pred 	%p<41>;
	.reg .b32 	%r<61>;
	.reg .b32 	%f<9>;
	.reg .b64 	%rd<31>;
	.reg .b64 	%fd<129>;

	ld.param.u64 	%rd13, [_ZN3cub18CUB_300001_SM_10006detail9transform16transform_kernelINS2_10policy_hubILb1EN4cuda3std3__45tupleIJN6thrust24THRUST_300001_SM_1000_NS6detail15normal_iteratorINSA_10device_ptrIdEEEEEEEE10policy1000El8GradTanHSF_JPdEEEvT0_iT1_T2_DpNS2_10kernel_argIT3_EE_param_0];
	ld.param.u64 	%rd14, [_ZN3cub18CUB_300001_SM_10006detail9transform16transform_kernelINS2_10policy_hubILb1EN4cuda3std3__45tupleIJN6thrust24THRUST_300001_SM_1000_NS6detail15normal_iteratorINSA_10device_ptrIdEEEEEEEE10policy1000El8GradTanHSF_JPdEEEvT0_iT1_T2_DpNS2_10kernel_argIT3_EE_param_4];
	ld.param.u64 	%rd15, [_ZN3cub18CUB_300001_SM_10006detail9transform16transform_kernelINS2_10policy_hubILb1EN4cuda3std3__45tupleIJN6thrust24THRUST_300001_SM_1000_NS6detail15normal_iteratorINSA_10device_ptrIdEEEEEEEE10policy1000El8GradTanHSF_JPdEEEvT0_iT1_T2_DpNS2_10kernel_argIT3_EE_param_3];
	ld.param.u32 	%r30, [_ZN3cub18CUB_300001_SM_10006detail9transform16transform_kernelINS2_10policy_hubILb1EN4cuda3std3__45tupleIJN6thrust24THRUST_300001_SM_1000_NS6detail15normal_iteratorINSA_10device_ptrIdEEEEEEEE10policy1000El8GradTanHSF_JPdEEEvT0_iT1_T2_DpNS2_10kernel_argIT3_EE_param_1];
	cvta.to.global.u64 	%rd1, %rd15;
	cvta.to.global.u64 	%rd2, %rd14;
	shl.b32 	%r1, %r30, 7;
	mov.u32 	%r31, %ctaid.x;
	cvt.u64.u32 	%rd16, %r31;
	cvt.s64.s32 	%rd17, %r1;
	mul.lo.s64 	%rd3, %rd17, %rd16;
	sub.s64 	%rd18, %rd13, %rd3;
	min.s64 	%rd19, %rd18, %rd17;
	cvt.u32.u64 	%r2, %rd19;
	shl.b32 	%r3, %r2, 3;
	mov.u32 	%r57, %tid.x;
	shl.b32 	%r56, %r57, 7;
	setp.ge.s32 	%p3, %r56, %r3;
	@%p3 bra 	$L__BB25_3;
	shl.b64 	%rd20, %rd3, 3;
	add.s64 	%rd21, %rd2, %rd20;
	mul.wide.u32 	%rd22, %r57, 128;
	add.s64 	%rd30, %rd21, %rd22;
$L__BB25_2:
	.pragma "nounroll";
	// begin inline asm
	prefetch.global.L2 [%rd30];
	// end inline asm
	add.s32 	%r56, %r56, 16384;
	add.s64 	%rd30, %rd30, 16384;
	setp.lt.s32 	%p4, %r56, %r3;
	@%p4 bra 	$L__BB25_2;
$L__BB25_3:
	setp.eq.s32 	%p5, %r1, %r2;
	@%p5 bra 	$L__BB25_9;
	setp.lt.s32 	%p6, %r30, 1;
	@%p6 bra 	$L__BB25_28;
	mov.f64 	%fd21, 0d4000000000000000;
	{
	.reg .b32 %temp; 
	mov.b64 	{%temp, %r8}, %fd21;
	}
	and.b32  	%r9, %r8, 2146435072;
	setp.eq.s32 	%p7, %r9, 1062207488;
	setp.lt.s32 	%p8, %r8, 0;
	selp.b32 	%r10, 0, 2146435072, %p8;
	and.b32  	%r32, %r8, 2147483647;
	setp.ne.s32 	%p9, %r32, 1071644672;
	and.pred  	%p1, %p7, %p9;
	or.b32  	%r11, %r10, -2147483648;
	neg.s32 	%r60, %r30;
	shl.b64 	%rd24, %rd3, 3;
	add.s64 	%rd7, %rd1, %rd24;
	add.s64 	%rd8, %rd2, %rd24;
	selp.b32 	%r41, %r11, %r10, %p1;
$L__BB25_6:
	mul.wide.s32 	%rd12, %r57, 8;
	setp.ge.s32 	%p10, %r57, %r2;
	@%p10 bra 	$L__BB25_27;
	add.s64 	%rd25, %rd8, %rd12;
	ld.global.f64 	%fd11, [%rd25];
	{
	.reg .b32 %temp; 
	mov.b64 	{%temp, %r33}, %fd11;
	}
	and.b32  	%r26, %r33, 2147483647;
	{
	.reg .b32 %temp; 
	mov.b64 	{%r34, %temp}, %fd11;
	}
	mov.b64 	%fd12, {%r34, %r26};
	setp.ltu.f64 	%p11, %fd12, 0d3FE4F92224DD2F1A;
	@%p11 bra 	$L__BB25_20;
	add.f64 	%fd22, %fd12, %fd12;
	cvt.rn.f32.f64 	%f1, %fd22;
	mul.f32 	%f2, %f1, 0f3FB8AA3B;
	cvt.rni.f32.f32 	%f3, %f2;
	cvt.f64.f32 	%fd23, %f3;
	fma.rn.f64 	%fd24, %fd23, 0dBFE62E42FEFA39EF, %fd22;
	fma.rn.f64 	%fd25, %fd24, 0d3E5AE904A4741B81, 0d3E928A27F89B6999;
	fma.rn.f64 	%fd26, %fd25, %fd24, 0d3EC71DE715FF7E07;
	fma.rn.f64 	%fd27, %fd26, %fd24, 0d3EFA019A6B0AC45A;
	fma.rn.f64 	%fd28, %fd27, %fd24, 0d3F2A01A017EED94F;
	fma.rn.f64 	%fd29, %fd28, %fd24, 0d3F56C16C17F2A71B;
	fma.rn.f64 	%fd30, %fd29, %fd24, 0d3F811111111173C4;
	fma.rn.f64 	%fd31, %fd30, %fd24, 0d3FA555555555211A;
	fma.rn.f64 	%fd32, %fd31, %fd24, 0d3FC5555555555540;
	fma.rn.f64 	%fd33, %fd32, %fd24, 0d3FE0000000000005;
	mul.f64 	%fd34, %fd24, %fd33;
	fma.rn.f64 	%fd35, %fd34, %fd24, %fd24;
	ex2.approx.ftz.f32 	%f4, %f3;
	cvt.f64.f32 	%fd36, %f4;
	mov.f64 	%fd37, 0d3FF0000000000000;
	sub.f64 	%fd38, %fd37, %fd36;
	neg.f64 	%fd39, %fd35;
	fma.rn.f64 	%fd40, %fd39, %fd36, %fd38;
	mov.f64 	%fd41, 0d4000000000000000;
	sub.f64 	%fd42, %fd41, %fd40;
	rcp.approx.ftz.f64 	%fd43, %fd42;
	neg.f64 	%fd44, %fd42;
	fma.rn.f64 	%fd45, %fd44, %fd43, 0d3FF0000000000000;
	fma.rn.f64 	%fd46, %fd45, %fd45, %fd45;
	fma.rn.f64 	%fd47, %fd46, %fd43, %fd43;
	fma.rn.f64 	%fd48, %fd47, 0dC000000000000000, 0d3FF0000000000000;
	setp.gt.u32 	%p12, %r26, 1077088193;
	selp.f64 	%fd49, 0d3FF0000000000000, %fd48, %p12;
	copysign.f64 	%fd127, %fd11, %fd49;
	bra.uni 	$L__BB25_21;
$L__BB25_9:
	setp.lt.s32 	%p24, %r30, 1;
	@%p24 bra 	$L__BB25_28;
	mov.f64 	%fd73, 0d4000000000000000;
	{
	.reg .b32 %temp; 
	mov.b64 	{%temp, %r13}, %fd73;
	}
	and.b32  	%r14, %r13, 2146435072;
	setp.eq.s32 	%p25, %r14, 1062207488;
	setp.lt.s32 	%p26, %r13, 0;
	selp.b32 	%r15, 0, 2146435072, %p26;
	and.b32  	%r44, %r13, 2147483647;
	setp.ne.s32 	%p27, %r44, 1071644672;
	and.pred  	%p2, %p25, %p27;
	or.b32  	%r16, %r15, -2147483648;
	neg.s32 	%r58, %r30;
	shl.b64 	%rd27, %rd3, 3;
	add.s64 	%rd9, %rd1, %rd27;
	add.s64 	%rd10, %rd2, %rd27;
	selp.b32 	%r53, %r16, %r15, %p2;
$L__BB25_11:
	mul.wide.s32 	%rd11, %r57, 8;
	add.s64 	%rd28, %rd10, %rd11;
	ld.global.f64 	%fd1, [%rd28];
	{
	.reg .b32 %temp; 
	mov.b64 	{%temp, %r45}, %fd1;
	}
	and.b32  	%r20, %r45, 2147483647;
	{
	.reg .b32 %temp; 
	mov.b64 	{%r46, %temp}, %fd1;
	}
	mov.b64 	%fd2, {%r46, %r20};
	setp.ltu.f64 	%p28, %fd2, 0d3FE4F92224DD2F1A;
	@%p28 bra 	$L__BB25_13;
	add.f64 	%fd74, %fd2, %fd2;
	cvt.rn.f32.f64 	%f5, %fd74;
	mul.f32 	%f6, %f5, 0f3FB8AA3B;
	cvt.rni.f32.f32 	%f7, %f6;
	cvt.f64.f32 	%fd75, %f7;
	fma.rn.f64 	%fd76, %fd75, 0dBFE62E42FEFA39EF, %fd74;
	fma.rn.f64 	%fd77, %fd76, 0d3E5AE904A4741B81, 0d3E928A27F89B6999;
	fma.rn.f64 	%fd78, %fd77, %fd76, 0d3EC71DE715FF7E07;
	fma.rn.f64 	%fd79, %fd78, %fd76, 0d3EFA019A6B0AC45A;
	fma.rn.f64 	%fd80, %fd79, %fd76, 0d3F2A01A017EED94F;
	fma.rn.f64 	%fd81, %fd80, %fd76, 0d3F56C16C17F2A71B;
	fma.rn.f64 	%fd82, %fd81, %fd76, 0d3F811111111173C4;
	fma.rn.f64 	%fd83, %fd82, %fd76, 0d3FA555555555211A;
	fma.rn.f64 	%fd84, %fd83, %fd76, 0d3FC5555555555540;
	fma.rn.f64 	%fd85, %fd84, %fd76, 0d3FE0000000000005;
	mul.f64 	%fd86, %fd76, %fd85;
	fma.rn.f64 	%fd87, %fd86, %fd76, %fd76;
	ex2.approx.ftz.f32 	%f8, %f7;
	cvt.f64.f32 	%fd88, %f8;
	mov.f64 	%fd89, 0d3FF0000000000000;
	sub.f64 	%fd90, %fd89, %fd88;
	neg.f64 	%fd91, %fd87;
	fma.rn.f64 	%fd92, %fd91, %fd88, %fd90;
	mov.f64 	%fd93, 0d4000000000000000;
	sub.f64 	%fd94, %fd93, %fd92;
	rcp.approx.ftz.f64 	%fd95, %fd94;
	neg.f64 	%fd96, %fd94;
	fma.rn.f64 	%fd97, %fd96, %fd95, 0d3FF0000000000000;
	fma.rn.f64 	%fd98, %fd97, %fd97, %fd97;
	fma.rn.f64 	%fd99, %fd98, %fd95, %fd95;
	fma.rn.f64 	%fd100, %fd99, 0dC000000000000000, 0d3FF0000000000000;
	setp.gt.u32 	%p29, %r20, 1077088193;
	selp.f64 	%fd101, 0d3FF0000000000000, %fd100, %p29;
	copysign.f64 	%fd125, %fd1, %fd101;
	bra.uni 	$L__BB25_14;
$L__BB25_13:
	mul.f64 	%fd102, %fd1, %fd1;
	fma.rn.f64 	%fd103, %fd102, 0dBEF0BC46E2F5E964, 0d3F14359F420AFC3D;
	fma.rn.f64 	%fd104, %fd103, %fd102, 0dBF2DF9F0728C5D84;
	fma.rn.f64 	%fd105, %fd104, %fd102, 0d3F4337D1CEC4F033;
	fma.rn.f64 	%fd106, %fd105, %fd102, 0dBF57D6E9674335B3;
	fma.rn.f64 	%fd107, %fd106, %fd102, 0d3F6D6D000D7AAD3D;
	fma.rn.f64 	%fd108, %fd107, %fd102, 0dBF8226E1F3CF1EF5;
	fma.rn.f64 	%fd109, %fd108, %fd102, 0d3F9664F47EC0C8CF;
	fma.rn.f64 	%fd110, %fd109, %fd102, 0dBFABA1BA1B80AB40;
	fma.rn.f64 	%fd111, %fd110, %fd102, 0d3FC111111110FA4A;
	fma.rn.f64 	%fd112, %fd111, %fd102, 0dBFD5555555555550;
	fma.rn.f64 	%fd113, %fd112, %fd102, 0d0000000000000000;
	fma.rn.f64 	%fd125, %fd113, %fd1, %fd1;
$L__BB25_14:
	setp.lt.s32 	%p30, %r13, 0;
	setp.eq.s32 	%p31, %r14, 1062207488;
	{
	.reg .b32 %temp; 
	mov.b64 	{%temp, %r21}, %fd125;
	}
	abs.f64 	%fd6, %fd125;
	{ // callseq 3, 0
	.param .b64 param0;
	st.param.f64 	[param0], %fd6;
	.param .b64 retval0;
	call.uni (retval0), 
	__internal_accurate_pow, 
	(
	param0
	);
	ld.param.f64 	%fd114, [retval0];
	} // callseq 3
	setp.lt.s32 	%p33, %r21, 0;
	neg.f64 	%fd116, %fd114;
	selp.f64 	%fd117, %fd116, %fd114, %p31;
	selp.f64 	%fd118, %fd117, %fd114, %p33;
	setp.eq.f64 	%p34, %fd125, 0d0000000000000000;
	selp.b32 	%r47, %r21, 0, %p31;
	or.b32  	%r48, %r47, 2146435072;
	selp.b32 	%r49, %r48, %r47, %p30;
	mov.b32 	%r50, 0;
	mov.b64 	%fd119, {%r50, %r49};
	selp.f64 	%fd126, %fd119, %fd118, %p34;
	add.f64 	%fd120, %fd125, 0d4000000000000000;
	{
	.reg .b32 %temp; 
	mov.b64 	{%temp, %r51}, %fd120;
	}
	and.b32  	%r52, %r51, 2146435072;
	setp.ne.s32 	%p35, %r52, 2146435072;
	@%p35 bra 	$L__BB25_19;
	setp.num.f64 	%p36, %fd125, %fd125;
	@%p36 bra 	$L__BB25_17;
	mov.f64 	%fd121, 0d4000000000000000;
	add.rn.f64 	%fd126, %fd125, %fd121;
	bra.uni 	$L__BB25_19;
$L__BB25_17:
	setp.neu.f64 	%p37, %fd6, 0d7FF0000000000000;
	@%p37 bra 	$L__BB25_19;
	setp.lt.s32 	%p38, %r21, 0;
	selp.b32 	%r54, %r53, %r15, %p38;
	mov.b32 	%r55, 0;
	mov.b64 	%fd126, {%r55, %r54};
$L__BB25_19:
	setp.eq.f64 	%p39, %fd125, 0d3FF0000000000000;
	mov.f64 	%fd122, 0d3FF0000000000000;
	sub.f64 	%fd123, %fd122, %fd126;
	selp.f64 	%fd124, 0d0000000000000000, %fd123, %p39;
	add.s64 	%rd29, %rd9, %rd11;
	st.global.f64 	[%rd29], %fd124;
	add.s32 	%r58, %r58, 1;
	setp.eq.s32 	%p40, %r58, 0;
	add.s32 	%r57, %r57, 128;
	@%p40 bra 	$L__BB25_28;
	bra.uni 	$L__BB25_11;
$L__BB25_20:
	mul.f64 	%fd50, %fd11, %fd11;
	fma.rn.f64 	%fd51, %fd50, 0dBEF0BC46E2F5E964, 0d3F14359F420AFC3D;
	fma.rn.f64 	%fd52, %fd51, %fd50, 0dBF2DF9F0728C5D84;
	fma.rn.f64 	%fd53, %fd52, %fd50, 0d3F4337D1CEC4F033;
	fma.rn.f64 	%fd54, %fd53, %fd50, 0dBF57D6E9674335B3;
	fma.rn.f64 	%fd55, %fd54, %fd50, 0d3F6D6D000D7AAD3D;
	fma.rn.f64 	%fd56, %fd55, %fd50, 0dBF8226E1F3CF1EF5;
	fma.rn.f64 	%fd57, %fd56, %fd50, 0d3F9664F47EC0C8CF;
	fma.rn.f64 	%fd58, %fd57, %fd50, 0dBFABA1BA1B80AB40;
	fma.rn.f64 	%fd59, %fd58, %fd50, 0d3FC111111110FA4A;
	fma.rn.f64 	%fd60, %fd59, %fd50, 0dBFD5555555555550;
	fma.rn.f64 	%fd61, %fd60, %fd50, 0d0000000000000000;
	fma.rn.f64 	%fd127, %fd61, %fd11, %fd11;
$L__BB25_21:
	setp.lt.s32 	%p13, %r8, 0;
	setp.eq.s32 	%p14, %r9, 1062207488;
	{
	.reg .b32 %temp; 
	mov.b64 	{%temp, %r27}, %fd127;
	}
	abs.f64 	%fd16, %fd127;
	{ // callseq 2, 0
	.param .b64 param0;
	st.param.f64 	[param0], %fd16;
	.param .b64 retval0;
	call.uni (retval0), 
	__internal_accurate_pow, 
	(
	param0
	);
	ld.param.f64 	%fd62, [retval0];
	} // callseq 2
	setp.lt.s32 	%p16, %r27, 0;
	neg.f64 	%fd64, %fd62;
	selp.f64 	%fd65, %fd64, %fd62, %p14;
	selp.f64 	%fd66, %fd65, %fd62, %p16;
	setp.eq.f64 	%p17, %fd127, 0d0000000000000000;
	selp.b32 	%r35, %r27, 0, %p14;
	or.b32  	%r36, %r35, 2146435072;
	selp.b32 	%r37, %r36, %r35, %p13;
	mov.b32 	%r38, 0;
	mov.b64 	%fd67, {%r38, %r37};
	selp.f64 	%fd128, %fd67, %fd66, %p17;
	add.f64 	%fd68, %fd127, 0d4000000000000000;
	{
	.reg .b32 %temp; 
	mov.b64 	{%temp, %r39}, %fd68;
	}
	and.b32  	%r40, %r39, 2146435072;
	setp.ne.s32 	%p18, %r40, 2146435072;
	@%p18 bra 	$L__BB25_26;
	setp.num.f64 	%p19, %fd127, %fd127;
	@%p19 bra 	$L__BB25_24;
	mov.f64 	%fd69, 0d4000000000000000;
	add.rn.f64 	%fd128, %fd127, %fd69;
	bra.uni 	$L__BB25_26;
$L__BB25_24:
	setp.neu.f64 	%p20, %fd16, 0d7FF0000000000000;
	@%p20 bra 	$L__BB25_26;
	setp.lt.s32 	%p21, %r27, 0;
	selp.b32 	%r42, %r41, %r10, %p21;
	mov.b32 	%r43, 0;
	mov.b64 	%fd128, {%r43, %r42};
$L__BB25_26:
	setp.eq.f64 	%p22, %fd127, 0d3FF0000000000000;
	mov.f64 	%fd70, 0d3FF0000000000000;
	sub.f64 	%fd71, %fd70, %fd128;
	selp.f64 	%fd72, 0d0000000000000000, %fd71, %p22;
	add.s64 	%rd26, %rd7, %rd12;
	st.global.f64 	[%rd26], %fd72;
$L__BB25_27:
	add.s32 	%r60, %r60, 1;
	setp.ne.s32 	%p23, %r60, 0;
	add.s32 	%r57, %r57, 128;
	@%p23 bra 	$L__BB25_6;
$L__BB25_28:
	ret;

}
	// .globl	_ZN3cub18CUB_300001_SM_10006detail9transform16transform_kernelINS2_10policy_hubILb1EN4cuda3std3__45tupleIJN6thrust24THRUST_300001_SM_1000_NS17counting_iteratorIjNSA_11use_defaultESC_SC_EEEEEE10policy1000Ei3prgNSA_6detail15normal_iteratorINSA_10device_ptrIdEEEEJSD_EEEvT0_iT1_T2_DpNS2_10kernel_argIT3_EE
.visible .entry _ZN3cub18CUB_300001_SM_10006detail9transform16transform_kernelINS2_10policy_hubILb1EN4cuda3std3__45tupleIJN6thrust24THRUST_300001_SM_1000_NS17counting_iteratorIjNSA_11use_defaultESC_SC_EEEEEE10policy1000Ei3prgNSA_6detail15normal_iteratorINSA_10device_ptrIdEEEEJSD_EEEvT0_iT1_T2_DpNS2_10kernel_argIT3_EE(
	.param .u32 _ZN3cub18CUB_300001_SM_10006detail9transform16transform_kernelINS2_10policy_hubILb1EN4cuda3std3__45tupleIJN6thrust24THRUST_300001_SM_1000_NS17counting_iteratorIjNSA_11use_defaultESC_SC_EEEEEE10policy1000Ei3prgNSA_6detail15normal_iteratorINSA_10device_ptrIdEEEEJSD_EEEvT0_iT1_T2_DpNS2_10kernel_argIT3_EE_param_0,
	.param .u32 _ZN3cub18CUB_300001_SM_10006detail9transform16transform_kernelINS2_10policy_hubILb1EN4cuda3std3__45tupleIJN6thrust24THRUST_300001_SM_1000_NS17counting_iteratorIjNSA_11use_defaultESC_SC_EEEEEE10policy1000Ei3prgNSA_6detail15normal_iteratorINSA_10device_ptrIdEEEEJSD_EEEvT0_iT1_T2_DpNS2_10kernel_argIT3_EE_param_1,
	.param .align 8 .b8 _ZN3cub18CUB_300001_SM_10006detail9transform16transform_kernelINS2_10policy_hubILb1EN4cuda3std3__45tupleIJN6thrust24THRUST_300001_SM_1000_NS17counting_iteratorIjNSA_11use_defaultESC_SC_EEEEEE10policy1000Ei3prgNSA_6detail15normal_iteratorINSA_10device_ptrIdEEEEJSD_EEEvT0_iT1_T2_DpNS2_10kernel_argIT3_EE_param_2[40],
	.param .align 8 .b8 _ZN3cub18CUB_300001_SM_10006detail9transform16transform_kernelINS2_10policy_hubILb1EN4cuda3std3__45tupleIJN6thrust24THRUST_300001_SM_1000_NS17counting_iteratorIjNSA_11use_defaultESC_SC_EEEEEE10policy1000Ei3prgNSA_6detail15normal_iteratorINSA_10device_ptrIdEEEEJSD_EEEvT0_iT1_T2_DpNS2_10kernel_argIT3_EE_param_3[8],
	.param .align 8 .b8 _ZN3cub18CUB_300001_SM_10006detail9transform16transform_kernelINS2_10policy_hubILb1EN4cuda3std3__45tupleIJN6thrust24THRUST_300001_SM_1000_NS17counting_iteratorIjNSA_11use_defaultESC_SC_EEEEEE10policy1000Ei3prgNSA_6detail15normal_iteratorINSA_10device_ptrIdEEEEJSD_EEEvT0_iT1_T2_DpNS2_10kernel_argIT3_EE_param_4[16]
)
.maxntid 128
{
	.reg .pred 	%p<17>;
	.reg .b32 	%r<65>;
	.reg .b64 	%rd<83>;
	.reg .b64 	%fd<11>;

	ld.param.u32 	%r64, [_ZN3cub18CUB_300001_SM_10006detail9transform16transform_kernelINS2_10policy_hubILb1EN4cuda3std3__45tupleIJN6thrust24THRUST_300001_SM_1000_NS17counting_iteratorIjNSA_11use_defaultESC_SC_EEEEEE10policy1000Ei3prgNSA_6detail15normal_iteratorINSA_10device_ptrIdEEEEJSD_EEEvT0_iT1_T2_DpNS2_10kernel_argIT3_EE_param_2+16];
	ld.param.f64 	%fd1, [_ZN3cub18CUB_300001_SM_10006detail9transform16transform_kernelINS2_10policy_hubILb1EN4cuda3std3__45tupleIJN6thrust24THRUST_300001_SM_1000_NS17counting_iteratorIjNSA_11use_defaultESC_SC_EEEEEE10policy1000Ei3prgNSA_6detail15normal_iteratorINSA_10device_ptrIdEEEEJSD_EEEvT0_iT1_T2_DpNS2_10kernel_argIT3_EE_param_2+24];
	ld.param.f64 	%fd2, [_ZN3cub18CUB_300001_SM_10006detail9transform16transform_kernelINS2_10policy_hubILb1EN4cuda3std3__45tupleIJN6thrust24THRUST_300001_SM_1000_NS17counting_iteratorIjNSA_11use_defaultESC_SC_EEEEEE10policy1000Ei3prgNSA_6detail15normal_iteratorINSA_10device_ptrIdEEEEJSD_EEEvT0_iT1_T2_DpNS2_10kernel_argIT3_EE_param_2+32];
	ld.param.u32 	%r20, [_ZN3cub18CUB_300001_SM_10006detail9transform16transform_kernelINS2_10policy_hubILb1EN4cuda3std3__45tupleIJN6thrust24THRUST_300001_SM_1000_NS17counting_iteratorIjNSA_11use_defaultESC_SC_EEEEEE10policy1000Ei3prgNSA_6detail15normal_iteratorINSA_10device_ptrIdEEEEJSD_EEEvT0_iT1_T2_DpNS2_10kernel_argIT3_EE_param_4];
	ld.param.u32 	%r21, [_ZN3cub18CUB_300001_SM_10006detail9transform16transform_kernelINS2_10policy_hubILb1EN4cuda3std3__45tupleIJN6thrust24THRUST_300001_SM_1000_NS17counting_iteratorIjNSA_11use_defaultESC_SC_EEEEEE10policy1000Ei3prgNSA_6detail15normal_iteratorINSA_10device_ptrIdEEEEJSD_EEEvT0_iT1_T2_DpNS2_10kernel_argIT3_EE_param_0];
	ld.param.u64 	%rd20, [_ZN3cub18CUB_300001_SM_10006detail9transform16transform_kernelINS2_10policy_hubILb1EN4cuda3std3__45tupleIJN6thrust24THRUST_300001_SM_1000_NS17counting_iteratorIjNSA_11use_defaultESC_SC_EEEEEE10policy1000Ei3prgNSA_6detail15normal_iteratorINSA_10device_ptrIdEEEEJSD_EEEvT0_iT1_T2_DpNS2_10kernel_argIT3_EE_param_3];
	ld.param.u32 	%r19, [_ZN3cub18CUB_300001_SM_10006detail9transform16transform_kernelINS2_10policy_hubILb1EN4cuda3std3__45tupleIJN6thrust24THRUST_300001_SM_1000_NS17counting_iteratorIjNSA_11use_defaultESC_SC_EEEEEE10policy1000Ei3prgNSA_6detail15normal_iteratorINSA_10device_ptrIdEEEEJSD_EEEvT0_iT1_T2_DpNS2_10kernel_argIT3_EE_param_1];
	cvta.to.global.u64 	%rd21, %rd20;
	shl.b32 	%r22, %r19, 7;
	mov.u32 	%r23, %ctaid.x;
	mul.lo.s32 	%r24, %r22, %r23;
	sub.s32 	%r25, %r21, %r24;
	min.s32 	%r2, %r22, %r25;
	add.s32 	%r3, %r20, %r24;
	mul.wide.s32 	%rd22, %r24, 8;
	add.s64 	%rd1, %rd21, %rd22;
	setp.gt.s32 	%p1, %r22, %r25;
	@%p1 bra 	$L__BB26_9;
	setp.lt.s32 	%p2, %r19, 1;
	@%p2 bra 	$L__BB26_19;
	mov.u32 	%r4, %tid.x;
	sub.f64 	%fd3, %fd2, %fd1;
	mov.b32 	%r60, 0;
$L__BB26_3:
	shl.b32 	%r27, %r60, 7;
	add.s32 	%r8, %r27, %r4;
	add.s32 	%r9, %r8, %r3;
	setp.eq.s32 	%p3, %r9, 0;
	mov.b64 	%rd76, 1;
	@%p3 bra 	$L__BB26_8;
	cvt.u64.u32 	%rd74, %r9;
	mov.b64 	%rd75, 48271;
	mov.b64 	%rd76, 1;
$L__BB26_5:
	and.b64  	%rd26, %rd74, 1;
	setp.eq.b64 	%p4, %rd26, 1;
	not.pred 	%p5, %p4;
	@%p5 bra 	$L__BB26_7;
	mul.lo.s64 	%rd27, %rd76, %rd75;
	mul.hi.u64 	%rd28, %rd27, 8589934597;
	sub.s64 	%rd29, %rd27, %rd28;
	shr.u64 	%rd30, %rd29, 1;
	add.s64 	%rd31, %rd30, %rd28;
	shr.u64 	%rd32, %rd31, 30;
	mul.lo.s64 	%rd33, %rd32, 2147483647;
	sub.s64 	%rd76, %rd27, %rd33;
$L__BB26_7:
	shr.u64 	%rd8, %rd74, 1;
	mul.lo.s64 	%rd34, %rd75, %rd75;
	mul.hi.u64 	%rd35, %rd34, -9223372032559808509;
	shr.u64 	%rd36, %rd35, 30;
	mul.lo.s64 	%rd37, %rd36, 2147483647;
	sub.s64 	%rd75, %rd34, %rd37;
	setp.gt.u64 	%p6, %rd74, 1;
	mov.u64 	%rd74, %rd8;
	@%p6 bra 	$L__BB26_5;
$L__BB26_8:
	cvt.u64.u32 	%rd38, %r64;
	mul.lo.s64 	%rd39, %rd76, %rd38;
	mul.hi.u64 	%rd40, %rd39, 8589934597;
	sub.s64 	%rd41, %rd39, %rd40;
	shr.u64 	%rd42, %rd41, 1;
	add.s64 	%rd43, %rd42, %rd40;
	shr.u64 	%rd44, %rd43, 30;
	cvt.u32.u64 	%r28, %rd44;
	mov.b64 	%rd45, 2147483647;
	cvt.u32.u64 	%r29, %rd45;
	mul.lo.s32 	%r30, %r28, %r29;
	cvt.u32.u64 	%r31, %rd39;
	sub.s32 	%r32, %r31, %r30;
	mul.hi.u32 	%r33, %r32, 1581746633;
	shr.u32 	%r34, %r33, 14;
	mul.lo.s32 	%r35, %r34, 44488;
	sub.s32 	%r36, %r32, %r35;
	mul.lo.s32 	%r37, %r36, 48271;
	mul.lo.s32 	%r38, %r34, 3399;
	setp.lt.u32 	%p7, %r37, %r38;
	xor.b32  	%r39, %r38, 2147483647;
	neg.s32 	%r40, %r38;
	selp.b32 	%r41, %r39, %r40, %p7;
	add.s32 	%r64, %r41, %r37;
	add.s32 	%r42, %r64, -1;
	cvt.rn.f64.u32 	%fd5, %r42;
	div.rn.f64 	%fd6, %fd5, 0d41DFFFFFFF800000;
	fma.rn.f64 	%fd7, %fd3, %fd6, %fd1;
	mul.wide.s32 	%rd46, %r8, 8;
	add.s64 	%rd47, %rd1, %rd46;
	st.global.f64 	[%rd47], %fd7;
	add.s32 	%r60, %r60, 1;
	setp.eq.s32 	%p8, %r60, %r19;
	@%p8 bra 	$L__BB26_19;
	bra.uni 	$L__BB26_3;
$L__BB26_9:
	setp.lt.s32 	%p9, %r19, 1;
	@%p9 bra 	$L__BB26_19;
	mov.u32 	%r5, %tid.x;
	sub.f64 	%fd4, %fd2, %fd1;
	mov.b32 	%r62, 0;
$L__BB26_11:
	shl.b32 	%r44, %r62, 7;
	add.s32 	%r14, %r44, %r5;
	setp.ge.s32 	%p10, %r14, %r2;
	@%p10 bra 	$L__BB26_18;
	add.s32 	%r15, %r14, %r3;
	setp.eq.s32 	%p11, %r15, 0;
	mov.b64 	%rd81, 1;
	@%p11 bra 	$L__BB26_17;
	cvt.u64.u32 	%rd79, %r15;
	mov.b64 	%rd80, 48271;
	mov.b64 	%rd81, 1;
$L__BB26_14:
	and.b64  	%rd51, %rd79, 1;
	setp.eq.b64 	%p12, %rd51, 1;
	not.pred 	%p13, %p12;
	@%p13 bra 	$L__BB26_16;
	mul.lo.s64 	%rd52, %rd81, %rd80;
	mul.hi.u64 	%rd53, %rd52, 8589934597;
	sub.s64 	%rd54, %rd52, %rd53;
	shr.u64 	%rd55, %rd54, 1;
	add.s64 	%rd56, %rd55, %rd53;
	shr.u64 	%rd57, %rd56, 30;
	mul.lo.s64 	%rd58, %rd57, 2147483647;
	sub.s64 	%rd81, %rd52, %rd58;
$L__BB26_16:
	shr.u64 	%rd17, %rd79, 1;
	mul.lo.s64 	%rd59, %rd80, %rd80;
	mul.hi.u64 	%rd60, %rd59, -9223372032559808509;
	shr.u64 	%rd61, %rd60, 30;
	mul.lo.s64 	%rd62, %rd61, 2147483647;
	sub.s64 	%rd80, %rd59, %rd62;
	setp.gt.u64 	%p14, %rd79, 1;
	mov.u64 	%rd79, %rd17;
	@%p14 bra 	$L__BB26_14;
$L__BB26_17:
	cvt.u64.u32 	%rd63, %r64;
	mul.lo.s64 	%rd64, %rd81, %rd63;
	mul.hi.u64 	%rd65, %rd64, 8589934597;
	sub.s64 	%rd66, %rd64, %rd65;
	shr.u64 	%rd67, %rd66, 1;
	add.s64 	%rd68, %rd67, %rd65;
	shr.u64 	%rd69, %rd68, 30;
	cvt.u32.u64 	%r45, %rd69;
	mov.b64 	%rd70, 2147483647;
	cvt.u32.u64 	%r46, %rd70;
	mul.lo.s32 	%r47, %r45, %r46;
	cvt.u32.u64 	%r48, %rd64;
	sub.s32 	%r49, %r48, %r47;
	mul.hi.u32 	%r50, %r49, 1581746633;
	shr.u32 	%r51, %r50, 14;
	mul.lo.s32 	%r52, %r51, 44488;
	sub.s32 	%r53, %r49, %r52;
	mul.lo.s32 	%r54, %r53, 48271;
	mul.lo.s32 	%r55, %r51, 3399;
	setp.lt.u32 	%p15, %r54, %r55;
	xor.b32  	%r56, %r55, 2147483647;
	neg.s32 	%r57, %r55;
	selp.b32 	%r58, %r56, %r57, %p15;
	add.s32 	%r64, %r58, %r54;
	add.s32 	%r59, %r64, -1;
	cvt.rn.f64.u32 	%fd8, %r59;
	div.rn.f64 	%fd9, %fd8, 0d41DFFFFFFF800000;
	fma.rn.f64 	%fd10, %fd4, %fd9, %fd1;
	mul.wide.s32 	%rd71, %r14, 8;
	add.s64 	%rd72, %rd1, %rd71;
	st.global.f64 	[%rd72], %fd10;
$L__BB26_18:
	add.s32 	%r62, %r62, 1;
	setp.ne.s32 	%p16, %r62, %r19;
	@%p16 bra 	$L__BB26_11;
$L__BB26_19:
	ret;

}
	// .globl	_ZN3cub18CUB_300001_SM_10006detail9transform16transform_kernelINS2_10policy_hubILb1EN4cuda3std3__45tupleIJN6thrust24THRUST_300001_SM_1000_NS17counting_iteratorIjNSA_11use_defaultESC_SC_EEEEEE10policy1000El3prgNSA_6detail15normal_iteratorINSA_10device_ptrIdEEEEJSD_EEEvT0_iT1_T2_DpNS2_10kernel_argIT3_EE
.visible .entry _ZN3cub18CUB_300001_SM_10006detail9transform16transform_kernelINS2_10policy_hubILb1EN4cuda3std3__45tupleIJN6thrust24THRUST_300001_SM_1000_NS17counting_iteratorIjNSA_11use_defaultESC_SC_EEEEEE10policy1000El3prgNSA_6detail15normal_iteratorINSA_10device_ptrIdEEEEJSD_EEEvT0_iT1_T2_DpNS2_10kernel_argIT3_EE(
	.param .u64 _ZN3cub18CUB_300001_SM_10006detail9transform16transform_kernelINS2_10policy_hubILb1EN4cuda3std3__45tupleIJN6thrust24THRUST_300001_SM_1000_NS17counting_iteratorIjNSA_11use_defaultESC_SC_EEEEEE10policy1000El3prgNSA_6detail15normal_iteratorINSA_10device_ptrIdEEEEJSD_EEEvT0_iT1_T2_DpNS2_10kernel_argIT3_EE_param_0,
	.param .u32 _ZN3cub18CUB_300001_SM_10006detail9transform16transform_kernelINS2_10policy_hubILb1EN4cuda3std3__45tupleIJN6thrust24THRUST_300001_SM_1000_NS17counting_iteratorIjNSA_11use_defaultESC_SC_EEEEEE10policy1000El3prgNSA_6detail15normal_iteratorINSA_10device_ptrIdEEEEJSD_EEEvT0_iT1_T2_DpNS2_10kernel_argIT3_EE_param_1,
	.param .align 8 .b8 _ZN3cub18CUB_300001_SM_10006detail9transform16transform_kernelINS2_10policy_hubILb1EN4cuda3std3__45tupleIJN6thrust24THRUST_300001_SM_1000_NS17counting_iteratorIjNSA_11use_defaultESC_SC_EEEEEE10policy1000El3prgNSA_6detail15normal_iteratorINSA_10device_ptrIdEEEEJSD_EEEvT0_iT1_T2_DpNS2_10kernel_argIT3_EE_param_2[40],
	.param .align 8 .b8 _ZN3cub18CUB_300001_SM_10006detail9transform16transform_kernelINS2_10policy_hubILb1EN4cuda3std3__45tupleIJN6thrust24THRUST_300001_SM_1000_NS17counting_iteratorIjNSA_11use_defaultESC_SC_EEEEEE10policy1000El3prgNSA_6detail15normal_iteratorINSA_10device_ptrIdEEEEJSD_EEEvT0_iT1_T2_DpNS2_10kernel_argIT3_EE_param_3[8],
	.param .align 8 .b8 _ZN3cub18CUB_300001_SM_10006detail9transform16transform_kernelINS2_10policy_hubILb1EN4cuda3std3__45tupleIJN6thrust24THRUST_300001_SM_1000_NS17counting_iteratorIjNSA_11use_defaultESC_SC_EEEEEE10policy1000El3prgNSA_6detail15normal_iteratorINSA_10device_ptrIdEEEEJSD_EEEvT0_iT1_T2_DpNS2_10kernel_argIT3_EE_param_4[16]
)
.maxntid 128
{
	.reg .pred 	%p<17>;
	.reg .b32 	%r<63>;
	.reg .b64 	%rd<89>;
	.reg .b64 	%fd<11>;

	ld.param.u32 	%r62, [_ZN3cub18CUB_300001_SM_10006detail9transform16transform_kernelINS2_10policy_hubILb1EN4cuda3std3__45tupleIJN6thrust24THRUST_300001_SM_1000_NS17counting_iteratorIjNSA_11use_defaultESC_SC_EEEEEE10policy1000El3prgNSA_6detail15normal_iteratorINSA_10device_ptrIdEEEEJSD_EEEvT0_iT1_T2_DpNS2_10kernel_argIT3_EE_param_2+16];
	ld.param.f64 	%fd1, [_ZN3cub18CUB_300001_SM_10006detail9transform16transform_kernelINS2_10policy_hubILb1EN4cuda3std3__45tupleIJN6thrust24THRUST_300001_SM_1000_NS17counting_iteratorIjNSA_11use_defaultESC_SC_EEEEEE10policy1000El3prgNSA_6detail15normal_iteratorINSA_10device_ptrIdEEEEJSD_EEEvT0_iT1_T2_DpNS2_10kernel_argIT3_EE_param_2+24];
	ld.param.f64 	%fd2, [_ZN3cub18CUB_300001_SM_10006detail9transform16transform_kernelINS2_10policy_hubILb1EN4cuda3std3__45tupleIJN6thrust24THRUST_300001_SM_1000_NS17counting_iteratorIjNSA_11use_defaultESC_SC_EEEEEE10policy1000El3prgNSA_6detail15normal_iteratorINSA_10device_ptrIdEEEEJSD_EEEvT0_iT1_T2_DpNS2_10kernel_argIT3_EE_param_2+32];
	ld.param.u32 	%r20, [_ZN3cub18CUB_300001_SM_10006detail9transform16transform_kernelINS2_10policy_hubILb1EN4cuda3std3__45tupleIJN6thrust24THRUST_300001_SM_1000_NS17counting_iteratorIjNSA_11use_defaultESC_SC_EEEEEE10policy1000El3prgNSA_6detail15normal_iteratorINSA_10device_ptrIdEEEEJSD_EEEvT0_iT1_T2_DpNS2_10kernel_argIT3_EE_param_4];
	ld.param.u64 	%rd20, [_ZN3cub18CUB_300001_SM_10006detail9transform16transform_kernelINS2_10policy_hubILb1EN4cuda3std3__45tupleIJN6thrust24THRUST_300001_SM_1000_NS17counting_iteratorIjNSA_11use_defaultESC_SC_EEEEEE10policy1000El3prgNSA_6detail15normal_iteratorINSA_10device_ptrIdEEEEJSD_EEEvT0_iT1_T2_DpNS2_10kernel_argIT3_EE_param_0];
	ld.param.u64 	%rd21, [_ZN3cub18CUB_300001_SM_10006detail9transform16transform_kernelINS2_10policy_hubILb1EN4cuda3std3__45tupleIJN6thrust24THRUST_300001_SM_1000_NS17counting_iteratorIjNSA_11use_defaultESC_SC_EEEEEE10policy1000El3prgNSA_6detail15normal_iteratorINSA_10device_ptrIdEEEEJSD_EEEvT0_iT1_T2_DpNS2_10kernel_argIT3_EE_param_3];
	ld.param.u32 	%r19, [_ZN3cub18CUB_300001_SM_10006detail9transform16transform_kernelINS2_10policy_hubILb1EN4cuda3std3__45tupleIJN6thrust24THRUST_300001_SM_1000_NS17counting_iteratorIjNSA_11use_defaultESC_SC_EEEEEE10policy1000El3prgNSA_6detail15normal_iteratorINSA_10device_ptrIdEEEEJSD_EEEvT0_iT1_T2_DpNS2_10kernel_argIT3_EE_param_1];
	cvta.to.global.u64 	%rd22, %rd21;
	shl.b32 	%r21, %r19, 7;
	mov.u32 	%r22, %ctaid.x;
	cvt.u64.u32 	%rd23, %r22;
	cvt.s64.s32 	%rd24, %r21;
	mul.lo.s64 	%rd25, %rd24, %rd23;
	sub.s64 	%rd26, %rd20, %rd25;
	min.s64 	%rd27, %rd26, %rd24;
	cvt.u32.u64 	%r2, %rd27;
	cvt.u32.u64 	%r23, %rd25;
	add.s32 	%r3, %r20, %r23;
	shl.b64 	%rd28, %rd25, 3;
	add.s64 	%rd1, %rd22, %rd28;
	setp.eq.s32 	%p1, %r21, %r2;
	@%p1 bra 	$L__BB27_11;
	setp.lt.s32 	%p2, %r19, 1;
	@%p2 bra 	$L__BB27_19;
	mov.u32 	%r4, %tid.x;
	sub.f64 	%fd3, %fd2, %fd1;
	mov.b32 	%r60, 0;
$L__BB27_3:
	shl.b32 	%r25, %r60, 7;
	add.s32 	%r14, %r25, %r4;
	setp.ge.s32 	%p3, %r14, %r2;
	@%p3 bra 	$L__BB27_10;
	add.s32 	%r15, %r14, %r3;
	setp.eq.s32 	%p4, %r15, 0;
	mov.b64 	%rd87, 1;
	@%p4 bra 	$L__BB27_9;
	cvt.u64.u32 	%rd85, %r15;
	mov.b64 	%rd86, 48271;
	mov.b64 	%rd87, 1;
$L__BB27_6:
	and.b64  	%rd32, %rd85, 1;
	setp.eq.b64 	%p5, %rd32, 1;
	not.pred 	%p6, %p5;
	@%p6 bra 	$L__BB27_8;
	mul.lo.s64 	%rd33, %rd87, %rd86;
	mul.hi.u64 	%rd34, %rd33, 8589934597;
	sub.s64 	%rd35, %rd33, %rd34;
	shr.u64 	%rd36, %rd35, 1;
	add.s64 	%rd37, %rd36, %rd34;
	shr.u64 	%rd38, %rd37, 30;
	mul.lo.s64 	%rd39, %rd38, 2147483647;
	sub.s64 	%rd87, %rd33, %rd39;
$L__BB27_8:
	shr.u64 	%rd17, %rd85, 1;
	mul.lo.s64 	%rd40, %rd86, %rd86;
	mul.hi.u64 	%rd41, %rd40, -9223372032559808509;
	shr.u64 	%rd42, %rd41, 30;
	mul.lo.s64 	%rd43, %rd42, 2147483647;
	sub.s64 	%rd86, %rd40, %rd43;
	setp.gt.u64 	%p7, %rd85, 1;
	mov.u64 	%rd85, %rd17;
	@%p7 bra 	$L__BB27_6;
$L__BB27_9:
	cvt.u64.u32 	%rd44, %r62;
	mul.lo.s64 	%rd45, %rd87, %rd44;
	mul.hi.u64 	%rd46, %rd45, 8589934597;
	sub.s64 	%rd47, %rd45, %rd46;
	shr.u64 	%rd48, %rd47, 1;
	add.s64 	%rd49, %rd48, %rd46;
	shr.u64 	%rd50, %rd49, 30;
	cvt.u32.u64 	%r26, %rd50;
	mov.b64 	%rd51, 2147483647;
	cvt.u32.u64 	%r27, %rd51;
	mul.lo.s32 	%r28, %r26, %r27;
	cvt.u32.u64 	%r29, %rd45;
	sub.s32 	%r30, %r29, %r28;
	mul.hi.u32 	%r31, %r30, 1581746633;
	shr.u32 	%r32, %r31, 14;
	mul.lo.s32 	%r33, %r32, 44488;
	sub.s32 	%r34, %r30, %r33;
	mul.lo.s32 	%r35, %r34, 48271;
	mul.lo.s32 	%r36, %r32, 3399;
	setp.lt.u32 	%p8, %r35, %r36;
	xor.b32  	%r37, %r36, 2147483647;
	neg.s32 	%r38, %r36;
	selp.b32 	%r39, %r37, %r38, %p8;
	add.s32 	%r62, %r39, %r35;
	add.s32 	%r40, %r62, -1;
	cvt.rn.f64.u32 	%fd5, %r40;
	div.rn.f64 	%fd6, %fd5, 0d41DFFFFFFF800000;
	fma.rn.f64 	%fd7, %fd3, %fd6, %fd1;
	mul.wide.s32 	%rd52, %r14, 8;
	add.s64 	%rd53, %rd1, %rd52;
	st.global.f64 	[%rd53], %fd7;
$L__BB27_10:
	add.s32 	%r60, %r60, 1;
	setp.ne.s32 	%p9, %r60, %r19;
	@%p9 bra 	$L__BB27_3;
	bra.uni 	$L__BB27_19;
$L__BB27_11:
	setp.lt.s32 	%p10, %r19, 1;
	@%p10 bra 	$L__BB27_19;
	mov.u32 	%r5, %tid.x;
	sub.f64 	%fd4, %fd2, %fd1;
	mov.b32 	%r58, 0;
$L__BB27_13:
	shl.b32 	%r42, %r58, 7;
	add.s32 	%r8, %r42, %r5;
	add.s32 	%r9, %r8, %r3;
	setp.eq.s32 	%p11, %r9, 0;
	mov.b64 	%rd82, 1;
	@%p11 bra 	$L__BB27_18;
	cvt.u64.u32 	%rd80, %r9;
	mov.b64 	%rd81, 48271;
	mov.b64 	%rd82, 1;
$L__BB27_15:
	and.b64  	%rd57, %rd80, 1;
	setp.eq.b64 	%p12, %rd57, 1;
	not.pred 	%p13, %p12;
	@%p13 bra 	$L__BB27_17;
	mul.lo.s64 	%rd58, %rd82, %rd81;
	mul.hi.u64 	%rd59, %rd58, 8589934597;
	sub.s64 	%rd60, %rd58, %rd59;
	shr.u64 	%rd61, %rd60, 1;
	add.s64 	%rd62, %rd61, %rd59;
	shr.u64 	%rd63, %rd62, 30;
	mul.lo.s64 	%rd64, %rd63, 2147483647;
	sub.s64 	%rd82, %rd58, %rd64;
$L__BB27_17:
	shr.u64 	%rd8, %rd80, 1;
	mul.lo.s64 	%rd65, %rd81, %rd81;
	mul.hi.u64 	%rd66, %rd65, -9223372032559808509;
	shr.u64 	%rd67, %rd66, 30;
	mul.lo.s64 	%rd68, %rd67, 2147483647;
	sub.s64 	%rd81, %rd65, %rd68;
	setp.gt.u64 	%p14, %rd80, 1;
	mov.u64 	%rd80, %rd8;
	@%p14 bra 	$L__BB27_15;
$L__BB27_18:
	cvt.u64.u32 	%rd69, %r62;
	mul.lo.s64 	%rd70, %rd82, %rd69;
	mul.hi.u64 	%rd71, %rd70, 8589934597;
	sub.s64 	%rd72, %rd70, %rd71;
	shr.u64 	%rd73, %rd72, 1;
	add.s64 	%rd74, %rd73, %rd71;
	shr.u64 	%rd75, %rd74, 30;
	cvt.u32.u64 	%r43, %rd75;
	mov.b64 	%rd76, 2147483647;
	cvt.u32.u64 	%r44, %rd76;
	mul.lo.s32 	%r45, %r43, %r44;
	cvt.u32.u64 	%r46, %rd70;
	sub.s32 	%r47, %r46, %r45;
	mul.hi.u32 	%r48, %r47, 1581746633;
	shr.u32 	%r49, %r48, 14;
	mul.lo.s32 	%r50, %r49, 44488;
	sub.s32 	%r51, %r47, %r50;
	mul.lo.s32 	%r52, %r51, 48271;
	mul.lo.s32 	%r53, %r49, 3399;
	setp.lt.u32 	%p15, %r52, %r53;
	xor.b32  	%r54, %r53, 2147483647;
	neg.s32 	%r55, %r53;
	selp.b32 	%r56, %r54, %r55, %p15;
	add.s32 	%r62, %r56, %r52;
	add.s32 	%r57, %r62, -1;
	cvt.rn.f64.u32 	%fd8, %r57;
	div.rn.f64 	%fd9, %fd8, 0d41DFFFFFFF800000;
	fma.rn.f64 	%fd10, %fd4, %fd9, %fd1;
	mul.wide.s32 	%rd77, %r8, 8;
	add.s64 	%rd78, %rd1, %rd77;
	st.global.f64 	[%rd78], %fd10;
	add.s32 	%r58, %r58, 1;
	setp.eq.s32 	%p16, %r58, %r19;
	@%p16 bra 	$L__BB27_19;
	bra.uni 	$L__BB27_13;
$L__BB27_19:
	ret;

}
	// .globl	_ZN3cub18CUB_300001_SM_10006detail9transform16transform_kernelINS2_10policy_hubILb1EN4cuda3std3__45tupleIJN6thrust24THRUST_300001_SM_1000_NS17counting_iteratorIjNSA_11use_defaultESC_SC_EEEEEE10policy1000Ei10matrixMultNSA_6detail15normal_iteratorINSA_10device_ptrIdEEEEJSD_EEEvT0_iT1_T2_DpNS2_10kernel_argIT3_EE
.visible .entry _ZN3cub18CUB_300001_SM_10006detail9transform16transform_kernelINS2_10policy_hubILb1EN4cuda3std3__45tupleIJN6thrust24THRUST_300001_SM_1000_NS17counting_iteratorIjNSA_11use_defaultESC_SC_EEEEEE10policy1000Ei10matrixMultNSA_6detail15normal_iteratorINSA_10device_ptrIdEEEEJSD_EEEvT0_iT1_T2_DpNS2_10kernel_argIT3_EE(
	.param .u32 _ZN3cub18CUB_300001_SM_10006detail9transform16transform_kernelINS2_10policy_hubILb1EN4cuda3std3__45tupleIJN6thrust24THRUST_300001_SM_1000_NS17counting_iteratorIjNSA_11use_defaultESC_SC_EEEEEE10policy1000Ei10matrixMultNSA_6detail15normal_iteratorINSA_10device_ptrIdEEEEJSD_EEEvT0_iT1_T2_DpNS2_10kernel_argIT3_EE_param_0,
	.param .u32 _ZN3cub18CUB_300001_SM_10006detail9transform16transform_kernelINS2_10policy_hubILb1EN4cuda3std3__45tupleIJN6thrust24THRUST_300001_SM_1000_NS17counting_iteratorIjNSA_11use_defaultESC_SC_EEEEEE10policy1000Ei10matrixMultNSA_6detail15normal_iteratorINSA_10device_ptrIdEEEEJSD_EEEvT0_iT1_T2_DpNS2_10kernel_argIT3_EE_param_1,
	.param .align 8 .b8 _ZN3cub18CUB_300001_SM_10006detail9transform16transform_kernelINS2_10policy_hubILb1EN4cuda3std3__45tupleIJN6thrust24THRUST_300001_SM_1000_NS17counting_iteratorIjNSA_11use_defaultESC_SC_EEEEEE10policy1000Ei10matrixMultNSA_6detail15normal_iteratorINSA_10device_ptrIdEEEEJSD_EEEvT0_iT1_T2_DpNS2_10kernel_argIT3_EE_param_2[32],
	.param .align 8 .b8 _ZN3cub18CUB_300001_SM_10006detail9transform16transform_kernelINS2_10policy_hubILb1EN4cuda3std3__45tupleIJN6thrust24THRUST_300001_SM_1000_NS17counting_iteratorIjNSA_11use_defaultESC_SC_EEEEEE10policy1000Ei10matrixMultNSA_6detail15normal_iteratorINSA_10device_ptrIdEEEEJSD_EEEvT0_iT1_T2_DpNS2_10kernel_argIT3_EE_param_3[8],
	.param .align 8 .b8 _ZN3cub18CUB_300001_SM_10006detail9transform16transform_kernelINS2_10policy_hubILb1EN4cuda3std3__45tupleIJN6thrust24THRUST_300001_SM_1000_NS17counting_iteratorIjNSA_11use_defaultESC_SC_EEEEEE10policy1000Ei10matrixMultNSA_6detail15normal_iteratorINSA_10device_ptrIdEEEEJSD_EEEvT0_iT1_T2_DpNS2_10kernel_argIT3_EE_param_4[16]
)
.maxntid 128
{
	.local .align 16 .b8 	__local_depot28[32];
	.reg .b64 	%SP;
	.reg .b64 	%SPL;
	.reg .pred 	%p<40>;
	.reg .b32 	%r<329>;
	.reg .b64 	%rd<214>;
	.reg .b64 	%fd<133>;

	mov.u64 	%SPL, __local_depot28;
	cvta.local.u64 	%SP, %SPL;
	ld.param.u32 	%r1, [_ZN3cub18CUB_300001_SM_10006detail9transform16transform_kernelINS2_10policy_hubILb1EN4cuda3std3__45tupleIJN6thrust24THRUST_300001_SM_1000_NS17counting_iteratorIjNSA_11use_defaultESC_SC_EEEEEE10policy1000Ei10matrixMultNSA_6detail15normal_iteratorINSA_10device_ptrIdEEEEJSD_EEEvT0_iT1_T2_DpNS2_10kernel_argIT3_EE_param_2+20];
	ld.param.u32 	%r2, [_ZN3cub18CUB_300001_SM_10006detail9transform16transform_kernelINS2_10policy_hubILb1EN4cuda3std3__45tupleIJN6thrust24THRUST_300001_SM_1000_NS17counting_iteratorIjNSA_11use_defaultESC_SC_EEEEEE10policy1000Ei10matrixMultNSA_6detail15normal_iteratorINSA_10device_ptrIdEEEEJSD_EEEvT0_iT1_T2_DpNS2_10kernel_argIT3_EE_param_2+24];
	ld.param.u32 	%r3, [_ZN3cub18CUB_300001_SM_10006detail9transform16transform_kernelINS2_10policy_hubILb1EN4cuda3std3__45tupleIJN6thrust24THRUST_300001_SM_1000_NS17counting_iteratorIjNSA_11use_defaultESC_SC_EEEEEE10policy1000Ei10matrixMultNSA_6detail15normal_iteratorINSA_10device_ptrIdEEEEJSD_EEEvT0_iT1_T2_DpNS2_10kernel_argIT3_EE_param_4];
	ld.param.u32 	%r71, [_ZN3cub18CUB_300001_SM_10006detail9transform16transform_kernelINS2_10policy_hubILb1EN4cuda3std3__45tupleIJN6thrust24THRUST_300001_SM_1000_NS17counting_iteratorIjNSA_11use_defaultESC_SC_EEEEEE10policy1000Ei10matrixMultNSA_6detail15normal_iteratorINSA_10device_ptrIdEEEEJSD_EEEvT0_iT1_T2_DpNS2_10kernel_argIT3_EE_param_0];
	ld.param.u64 	%rd10, [_ZN3cub18CUB_300001_SM_10006detail9transform16transform_kernelINS2_10policy_hubILb1EN4cuda3std3__45tupleIJN6thrust24THRUST_300001_SM_1000_NS17counting_iteratorIjNSA_11use_defaultESC_SC_EEEEEE10policy1000Ei10matrixMultNSA_6detail15normal_iteratorINSA_10device_ptrIdEEEEJSD_EEEvT0_iT1_T2_DpNS2_10kernel_argIT3_EE_param_3];
	ld.param.u64 	%rd11, [_ZN3cub18CUB_300001_SM_10006detail9transform16transform_kernelINS2_10policy_hubILb1EN4cuda3std3__45tupleIJN6thrust24THRUST_300001_SM_1000_NS17counting_iteratorIjNSA_11use_defaultESC_SC_EEEEEE10policy1000Ei10matrixMultNSA_6detail15normal_iteratorINSA_10device_ptrIdEEEEJSD_EEEvT0_iT1_T2_DpNS2_10kernel_argIT3_EE_param_2+8];
	ld.param.u64 	%rd12, [_ZN3cub18CUB_300001_SM_10006detail9transform16transform_kernelINS2_10policy_hubILb1EN4cuda3std3__45tupleIJN6thrust24THRUST_300001_SM_1000_NS17counting_iteratorIjNSA_11use_defaultESC_SC_EEEEEE10policy1000Ei10matrixMultNSA_6detail15normal_iteratorINSA_10device_ptrIdEEEEJSD_EEEvT0_iT1_T2_DpNS2_10kernel_argIT3_EE_param_2];
	ld.param.u32 	%r70, [_ZN3cub18CUB_300001_SM_10006detail9transform16transform_kernelINS2_10policy_hubILb1EN4cuda3std3__45tupleIJN6thrust24THRUST_300001_SM_1000_NS17counting_iteratorIjNSA_11use_defaultESC_SC_EEEEEE10policy1000Ei10matrixMultNSA_6detail15normal_iteratorINSA_10device_ptrIdEEEEJSD_EEEvT0_iT1_T2_DpNS2_10kernel_argIT3_EE_param_1];
	add.u64 	%rd13, %SP, 0;
	add.u64 	%rd1, %SPL, 0;
	add.u64 	%rd2, %SPL, 0;
	cvta.to.global.u64 	%rd3, %rd12;
	cvta.to.global.u64 	%rd4, %rd11;
	cvta.to.global.u64 	%rd5, %rd10;
	shl.b32 	%r72, %r70, 7;
	mov.u32 	%r73, %ctaid.x;
	mul.lo.s32 	%r4, %r72, %r73;
	sub.s32 	%r74, %r71, %r4;
	min.s32 	%r5, %r72, %r74;
	add.s32 	%r6, %r3, %r4;
	mul.wide.s32 	%rd15, %r4, 8;
	add.s64 	%rd6, %rd5, %rd15;
	setp.gt.s32 	%p1, %r72, %r74;
	@%p1 bra 	$L__BB28_11;
	setp.lt.s32 	%p2, %r70, 1;
	@%p2 bra 	$L__BB28_57;
	mov.u32 	%r7, %tid.x;
	setp.ne.s32 	%p3, %r1, 0;
	@%p3 bra 	$L__BB28_29;
	and.b32  	%r8, %r70, 3;
	setp.lt.u32 	%p13, %r70, 4;
	mov.b32 	%r309, 0;
	@%p13 bra 	$L__BB28_6;
	and.b32  	%r309, %r70, 2147483644;
	mov.b32 	%r307, 0;
	mov.u64 	%rd93, $str;
$L__BB28_5:
	.pragma "nounroll";
	shl.b32 	%r149, %r307, 7;
	add.s32 	%r150, %r149, %r7;
	add.s32 	%r151, %r150, %r6;
	div.u32 	%r152, %r151, %r2;
	mul.lo.s32 	%r153, %r152, %r2;
	sub.s32 	%r154, %r151, %r153;
	st.local.v2.u32 	[%rd2], {%r151, %r152};
	st.local.u32 	[%rd2+8], %r154;
	cvta.global.u64 	%rd94, %rd93;
	{ // callseq 20, 0
	.param .b64 param0;
	st.param.b64 	[param0], %rd94;
	.param .b64 param1;
	st.param.b64 	[param1], %rd13;
	.param .b32 retval0;
	call.uni (retval0), 
	vprintf, 
	(
	param0, 
	param1
	);
	ld.param.b32 	%r155, [retval0];
	} // callseq 20
	mul.wide.s32 	%rd96, %r150, 8;
	add.s64 	%rd97, %rd6, %rd96;
	mov.b64 	%rd98, 0;
	st.global.u64 	[%rd97], %rd98;
	add.s32 	%r157, %r151, 128;
	div.u32 	%r158, %r157, %r2;
	mul.lo.s32 	%r159, %r158, %r2;
	sub.s32 	%r160, %r157, %r159;
	st.local.v2.u32 	[%rd2], {%r157, %r158};
	st.local.u32 	[%rd2+8], %r160;
	{ // callseq 21, 0
	.param .b64 param0;
	st.param.b64 	[param0], %rd94;
	.param .b64 param1;
	st.param.b64 	[param1], %rd13;
	.param .b32 retval0;
	call.uni (retval0), 
	vprintf, 
	(
	param0, 
	param1
	);
	ld.param.b32 	%r161, [retval0];
	} // callseq 21
	st.global.u64 	[%rd97+1024], %rd98;
	add.s32 	%r163, %r151, 256;
	div.u32 	%r164, %r163, %r2;
	mul.lo.s32 	%r165, %r164, %r2;
	sub.s32 	%r166, %r163, %r165;
	st.local.v2.u32 	[%rd2], {%r163, %r164};
	st.local.u32 	[%rd2+8], %r166;
	{ // callseq 22, 0
	.param .b64 param0;
	st.param.b64 	[param0], %rd94;
	.param .b64 param1;
	st.param.b64 	[param1], %rd13;
	.param .b32 retval0;
	call.uni (retval0), 
	vprintf, 
	(
	param0, 
	param1
	);
	ld.param.b32 	%r167, [retval0];
	} // callseq 22
	st.global.u64 	[%rd97+2048], %rd98;
	add.s32 	%r169, %r151, 384;
	div.u32 	%r170, %r169, %r2;
	mul.lo.s32 	%r171, %r170, %r2;
	sub.s32 	%r172, %r169, %r171;
	st.local.v2.u32 	[%rd2], {%r169, %r170};
	st.local.u32 	[%rd2+8], %r172;
	{ // callseq 23, 0
	.param .b64 param0;
	st.param.b64 	[param0], %rd94;
	.param .b64 param1;
	st.param.b64 	[param1], %rd13;
	.param .b32 retval0;
	call.uni (retval0), 
	vprintf, 
	(
	param0, 
	param1
	);
	ld.param.b32 	%r173, [retval0];
	} // callseq 23
	st.global.u64 	[%rd97+3072], %rd98;
	add.s32 	%r307, %r307, 4;
	setp.ne.s32 	%p14, %r307, %r309;
	@%p14 bra 	$L__BB28_5;
$L__BB28_6:
	setp.eq.s32 	%p15, %r8, 0;
	@%p15 bra 	$L__BB28_57;
	setp.eq.s32 	%p16, %r8, 1;
	@%p16 bra 	$L__BB28_9;
	shl.b32 	%r175, %r309, 7;
	add.s32 	%r176, %r175, %r7;
	add.s32 	%r177, %r176, %r6;
	div.u32 	%r178, %r177, %r2;
	mul.lo.s32 	%r179, %r178, %r2;
	sub.s32 	%r180, %r177, %r179;
	st.local.v2.u32 	[%rd2], {%r177, %r178};
	st.local.u32 	[%rd2+8], %r180;
	mov.u64 	%rd99, $str;
	cvta.global.u64 	%rd100, %rd99;
	{ // callseq 24, 0
	.param .b64 param0;
	st.param.b64 	[param0], %rd100;
	.param .b64 param1;
	st.param.b64 	[param1], %rd13;
	.param .b32 retval0;
	call.uni (retval0), 
	vprintf, 
	(
	param0, 
	param1
	);
	ld.param.b32 	%r181, [retval0];
	} // callseq 24
	mul.wide.s32 	%rd102, %r176, 8;
	add.s64 	%rd103, %rd6, %rd102;
	mov.b64 	%rd104, 0;
	st.global.u64 	[%rd103], %rd104;
	add.s32 	%r183, %r177, 128;
	div.u32 	%r184, %r183, %r2;
	mul.lo.s32 	%r185, %r184, %r2;
	sub.s32 	%r186, %r183, %r185;
	st.local.v2.u32 	[%rd2], {%r183, %r184};
	st.local.u32 	[%rd2+8], %r186;
	{ // callseq 25, 0
	.param .b64 param0;
	st.param.b64 	[param0], %rd100;
	.param .b64 param1;
	st.param.b64 	[param1], %rd13;
	.param .b32 retval0;
	call.uni (retval0), 
	vprintf, 
	(
	param0, 
	param1
	);
	ld.param.b32 	%r187, [retval0];
	} // callseq 25
	st.global.u64 	[%rd103+1024], %rd104;
	add.s32 	%r309, %r309, 2;
$L__BB28_9:
	and.b32  	%r189, %r70, 1;
	setp.eq.b32 	%p17, %r189, 1;
	not.pred 	%p18, %p17;
	@%p18 bra 	$L__BB28_57;
	shl.b32 	%r190, %r309, 7;
	add.s32 	%r191, %r190, %r7;
	add.s32 	%r192, %r191, %r6;
	div.u32 	%r193, %r192, %r2;
	mul.lo.s32 	%r194, %r193, %r2;
	sub.s32 	%r195, %r192, %r194;
	st.local.v2.u32 	[%rd2], {%r192, %r193};
	st.local.u32 	[%rd2+8], %r195;
	mov.u64 	%rd105, $str;
	cvta.global.u64 	%rd106, %rd105;
	{ // callseq 26, 0
	.param .b64 param0;
	st.param.b64 	[param0], %rd106;
	.param .b64 param1;
	st.param.b64 	[param1], %rd13;
	.param .b32 retval0;
	call.uni (retval0), 
	vprintf, 
	(
	param0, 
	param1
	);
	ld.param.b32 	%r196, [retval0];
	} // callseq 26
	mul.wide.s32 	%rd108, %r191, 8;
	add.s64 	%rd109, %rd6, %rd108;
	mov.b64 	%rd110, 0;
	st.global.u64 	[%rd109], %rd110;
	bra.uni 	$L__BB28_57;
$L__BB28_11:
	setp.lt.s32 	%p19, %r70, 1;
	@%p19 bra 	$L__BB28_57;
	mov.u32 	%r16, %tid.x;
	setp.ne.s32 	%p20, %r1, 0;
	@%p20 bra 	$L__BB28_42;
	and.b32  	%r17, %r70, 3;
	setp.lt.u32 	%p31, %r70, 4;
	mov.b32 	%r314, 0;
	@%p31 bra 	$L__BB28_24;
	and.b32  	%r314, %r70, 2147483644;
	neg.s32 	%r313, %r314;
	add.s32 	%r312, %r16, 256;
	add.s32 	%r272, %r3, %r16;
	add.s32 	%r311, %r272, %r4;
	add.s64 	%rd189, %rd15, %rd5;
	add.s64 	%rd7, %rd189, 2048;
	mov.u64 	%rd191, $str;
	mov.u32 	%r310, %r16;
$L__BB28_15:
	mul.wide.s32 	%rd190, %r310, 8;
	add.s64 	%rd8, %rd7, %rd190;
	add.s32 	%r273, %r312, -256;
	setp.ge.s32 	%p32, %r273, %r5;
	@%p32 bra 	$L__BB28_17;
	div.u32 	%r274, %r311, %r2;
	mul.lo.s32 	%r275, %r274, %r2;
	sub.s32 	%r276, %r311, %r275;
	st.local.v2.u32 	[%rd1], {%r311, %r274};
	st.local.u32 	[%rd1+8], %r276;
	cvta.global.u64 	%rd192, %rd191;
	{ // callseq 43, 0
	.param .b64 param0;
	st.param.b64 	[param0], %rd192;
	.param .b64 param1;
	st.param.b64 	[param1], %rd13;
	.param .b32 retval0;
	call.uni (retval0), 
	vprintf, 
	(
	param0, 
	param1
	);
	ld.param.b32 	%r277, [retval0];
	} // callseq 43
	mov.b64 	%rd194, 0;
	st.global.u64 	[%rd8+-2048], %rd194;
$L__BB28_17:
	add.s32 	%r279, %r312, -128;
	setp.ge.s32 	%p33, %r279, %r5;
	@%p33 bra 	$L__BB28_19;
	add.s32 	%r280, %r311, 128;
	div.u32 	%r281, %r280, %r2;
	mul.lo.s32 	%r282, %r281, %r2;
	sub.s32 	%r283, %r280, %r282;
	st.local.v2.u32 	[%rd1], {%r280, %r281};
	st.local.u32 	[%rd1+8], %r283;
	cvta.global.u64 	%rd196, %rd191;
	{ // callseq 44, 0
	.param .b64 param0;
	st.param.b64 	[param0], %rd196;
	.param .b64 param1;
	st.param.b64 	[param1], %rd13;
	.param .b32 retval0;
	call.uni (retval0), 
	vprintf, 
	(
	param0, 
	param1
	);
	ld.param.b32 	%r284, [retval0];
	} // callseq 44
	mov.b64 	%rd198, 0;
	st.global.u64 	[%rd8+-1024], %rd198;
$L__BB28_19:
	setp.ge.s32 	%p34, %r312, %r5;
	@%p34 bra 	$L__BB28_21;
	add.s32 	%r286, %r311, 256;
	div.u32 	%r287, %r286, %r2;
	mul.lo.s32 	%r288, %r287, %r2;
	sub.s32 	%r289, %r286, %r288;
	st.local.v2.u32 	[%rd1], {%r286, %r287};
	st.local.u32 	[%rd1+8], %r289;
	cvta.global.u64 	%rd200, %rd191;
	{ // callseq 45, 0
	.param .b64 param0;
	st.param.b64 	[param0], %rd200;
	.param .b64 param1;
	st.param.b64 	[param1], %rd13;
	.param .b32 retval0;
	call.uni (retval0), 
	vprintf, 
	(
	param0, 
	param1
	);
	ld.param.b32 	%r290, [retval0];
	} // callseq 45
	mov.b64 	%rd202, 0;
	st.global.u64 	[%rd8], %rd202;
$L__BB28_21:
	add.s32 	%r292, %r312, 128;
	setp.ge.s32 	%p35, %r292, %r5;
	@%p35 bra 	$L__BB28_23;
	add.s32 	%r293, %r311, 384;
	div.u32 	%r294, %r293, %r2;
	mul.lo.s32 	%r295, %r294, %r2;
	sub.s32 	%r296, %r293, %r295;
	st.local.v2.u32 	[%rd1], {%r293, %r294};
	st.local.u32 	[%rd1+8], %r296;
	cvta.global.u64 	%rd204, %rd191;
	{ // callseq 46, 0
	.param .b64 param0;
	st.param.b64 	[param0], %rd204;
	.param .b64 param1;
	st.param.b64 	[param1], %rd13;
	.param .b32 retval0;
	call.uni (retval0), 
	vprintf, 
	(
	param0, 
	param1
	);
	ld.param.b32 	%r297, [retval0];
	} // callseq 46
	mov.b64 	%rd206, 0;
	st.global.u64 	[%rd8+1024], %rd206;
$L__BB28_23:
	add.s32 	%r313, %r313, 4;
	add.s32 	%r312, %r312, 512;
	add.s32 	%r311, %r311, 512;
	add.s32 	%r310, %r310, 512;
	setp.ne.s32 	%p36, %r313, 0;
	@%p36 bra 	$L__BB28_15;
$L__BB28_24:
	setp.eq.s32 	%p37, %r17, 0;
	@%p37 bra 	$L__BB28_57;
	shl.b32 	%r299, %r314, 7;
	add.s32 	%r317, %r16, %r299;
	add.s32 	%r300, %r3, %r16;
	add.s32 	%r301, %r300, %r4;
	add.s32 	%r316, %r301, %r299;
	neg.s32 	%r315, %r17;
	mov.u64 	%rd208, $str;
$L__BB28_26:
	.pragma "nounroll";
	setp.ge.s32 	%p38, %r317, %r5;
	@%p38 bra 	$L__BB28_28;
	div.u32 	%r302, %r316, %r2;
	mul.lo.s32 	%r303, %r302, %r2;
	sub.s32 	%r304, %r316, %r303;
	st.local.v2.u32 	[%rd1], {%r316, %r302};
	st.local.u32 	[%rd1+8], %r304;
	cvta.global.u64 	%rd209, %rd208;
	{ // callseq 47, 0
	.param .b64 param0;
	st.param.b64 	[param0], %rd209;
	.param .b64 param1;
	st.param.b64 	[param1], %rd13;
	.param .b32 retval0;
	call.uni (retval0), 
	vprintf, 
	(
	param0, 
	param1
	);
	ld.param.b32 	%r305, [retval0];
	} // callseq 47
	mul.wide.s32 	%rd211, %r317, 8;
	add.s64 	%rd212, %rd6, %rd211;
	mov.b64 	%rd213, 0;
	st.global.u64 	[%rd212], %rd213;
$L__BB28_28:
	add.s32 	%r317, %r317, 128;
	add.s32 	%r316, %r316, 128;
	add.s32 	%r315, %r315, 1;
	setp.eq.s32 	%p39, %r315, 0;
	@%p39 bra 	$L__BB28_57;
	bra.uni 	$L__BB28_26;
$L__BB28_29:
	and.b32  	%r15, %r1, 7;
	mov.b32 	%r318, 0;
	mov.u64 	%rd16, $str;
	mov.u64 	%rd88, $str$1;
$L__BB28_30:
	setp.lt.u32 	%p4, %r1, 8;
	shl.b32 	%r77, %r318, 7;
	add.s32 	%r42, %r77, %r7;
	add.s32 	%r78, %r42, %r6;
	div.u32 	%r79, %r78, %r2;
	mul.lo.s32 	%r80, %r79, %r2;
	sub.s32 	%r43, %r78, %r80;
	st.local.v2.u32 	[%rd2], {%r78, %r79};
	st.local.u32 	[%rd2+8], %r43;
	cvta.global.u64 	%rd17, %rd16;
	{ // callseq 4, 0
	.param .b64 param0;
	st.param.b64 	[param0], %rd17;
	.param .b64 param1;
	st.param.b64 	[param1], %rd13;
	.param .b32 retval0;
	call.uni (retval0), 
	vprintf, 
	(
	param0, 
	param1
	);
	ld.param.b32 	%r81, [retval0];
	} // callseq 4
	mul.lo.s32 	%r44, %r79, %r1;
	mov.f64 	%fd124, 0d0000000000000000;
	mov.b32 	%r321, 0;
	@%p4 bra 	$L__BB28_33;
	mov.f64 	%fd124, 0d0000000000000000;
	mov.b32 	%r319, 0;
$L__BB28_32:
	.pragma "nounroll";
	add.s32 	%r84, %r319, %r44;
	mul.wide.u32 	%rd19, %r84, 8;
	add.s64 	%rd20, %rd3, %rd19;
	ld.global.f64 	%fd28, [%rd20];
	mad.lo.s32 	%r85, %r319, %r2, %r43;
	mul.wide.u32 	%rd21, %r85, 8;
	add.s64 	%rd22, %rd4, %rd21;
	ld.global.f64 	%fd29, [%rd22];
	fma.rn.f64 	%fd30, %fd28, %fd29, %fd124;
	st.local.u32 	[%rd2], %r84;
	st.local.f64 	[%rd2+8], %fd28;
	st.local.u32 	[%rd2+16], %r85;
	st.local.f64 	[%rd2+24], %fd29;
	cvta.global.u64 	%rd24, %rd88;
	{ // callseq 5, 0
	.param .b64 param0;
	st.param.b64 	[param0], %rd24;
	.param .b64 param1;
	st.param.b64 	[param1], %rd13;
	.param .b32 retval0;
	call.uni (retval0), 
	vprintf, 
	(
	param0, 
	param1
	);
	ld.param.b32 	%r86, [retval0];
	} // callseq 5
	add.s32 	%r88, %r84, 1;
	mul.wide.u32 	%rd26, %r88, 8;
	add.s64 	%rd27, %rd3, %rd26;
	ld.global.f64 	%fd31, [%rd27];
	add.s32 	%r89, %r85, %r2;
	mul.wide.u32 	%rd28, %r89, 8;
	add.s64 	%rd29, %rd4, %rd28;
	ld.global.f64 	%fd32, [%rd29];
	fma.rn.f64 	%fd33, %fd31, %fd32, %fd30;
	st.local.u32 	[%rd2], %r88;
	st.local.f64 	[%rd2+8], %fd31;
	st.local.u32 	[%rd2+16], %r89;
	st.local.f64 	[%rd2+24], %fd32;
	{ // callseq 6, 0
	.param .b64 param0;
	st.param.b64 	[param0], %rd24;
	.param .b64 param1;
	st.param.b64 	[param1], %rd13;
	.param .b32 retval0;
	call.uni (retval0), 
	vprintf, 
	(
	param0, 
	param1
	);
	ld.param.b32 	%r90, [retval0];
	} // callseq 6
	add.s32 	%r92, %r84, 2;
	mul.wide.u32 	%rd30, %r92, 8;
	add.s64 	%rd31, %rd3, %rd30;
	ld.global.f64 	%fd34, [%rd31];
	add.s32 	%r93, %r89, %r2;
	mul.wide.u32 	%rd32, %r93, 8;
	add.s64 	%rd33, %rd4, %rd32;
	ld.global.f64 	%fd35, [%rd33];
	fma.rn.f64 	%fd36, %fd34, %fd35, %fd33;
	st.local.u32 	[%rd2], %r92;
	st.local.f64 	[%rd2+8], %fd34;
	st.local.u32 	[%rd2+16], %r93;
	st.local.f64 	[%rd2+24], %fd35;
	{ // callseq 7, 0
	.param .b64 param0;
	st.param.b64 	[param0], %rd24;
	.param .b64 param1;
	st.param.b64 	[param1], %rd13;
	.param .b32 retval0;
	call.uni (retval0), 
	vprintf, 
	(
	param0, 
	param1
	);
	ld.param.b32 	%r94, [retval0];
	} // callseq 7
	add.s32 	%r96, %r84, 3;
	mul.wide.u32 	%rd34, %r96, 8;
	add.s64 	%rd35, %rd3, %rd34;
	ld.global.f64 	%fd37, [%rd35];
	add.s32 	%r97, %r93, %r2;
	mul.wide.u32 	%rd36, %r97, 8;
	add.s64 	%rd37, %rd4, %rd36;
	ld.global.f64 	%fd38, [%rd37];
	fma.rn.f64 	%fd39, %fd37, %fd38, %fd36;
	st.local.u32 	[%rd2], %r96;
	st.local.f64 	[%rd2+8], %fd37;
	st.local.u32 	[%rd2+16], %r97;
	st.local.f64 	[%rd2+24], %fd38;
	{ // callseq 8, 0
	.param .b64 param0;
	st.param.b64 	[param0], %rd24;
	.param .b64 param1;
	st.param.b64 	[param1], %rd13;
	.param .b32 retval0;
	call.uni (retval0), 
	vprintf, 
	(
	param0, 
	param1
	);
	ld.param.b32 	%r98, [retval0];
	} // callseq 8
	add.s32 	%r100, %r84, 4;
	mul.wide.u32 	%rd38, %r100, 8;
	add.s64 	%rd39, %rd3, %rd38;
	ld.global.f64 	%fd40, [%rd39];
	add.s32 	%r101, %r97, %r2;
	mul.wide.u32 	%rd40, %r101, 8;
	add.s64 	%rd41, %rd4, %rd40;
	ld.global.f64 	%fd41, [%rd41];
	fma.rn.f64 	%fd42, %fd40, %fd41, %fd39;
	st.local.u32 	[%rd2], %r100;
	st.local.f64 	[%rd2+8], %fd40;
	st.local.u32 	[%rd2+16], %r101;
	st.local.f64 	[%rd2+24], %fd41;
	{ // callseq 9, 0
	.param .b64 param0;
	st.param.b64 	[param0], %rd24;
	.param .b64 param1;
	st.param.b64 	[param1], %rd13;
	.param .b32 retval0;
	call.uni (retval0), 
	vprintf, 
	(
	param0, 
	param1
	);
	ld.param.b32 	%r102, [retval0];
	} // callseq 9
	add.s32 	%r104, %r84, 5;
	mul.wide.u32 	%rd42, %r104, 8;
	add.s64 	%rd43, %rd3, %rd42;
	ld.global.f64 	%fd43, [%rd43];
	add.s32 	%r105, %r101, %r2;
	mul.wide.u32 	%rd44, %r105, 8;
	add.s64 	%rd45, %rd4, %rd44;
	ld.global.f64 	%fd44, [%rd45];
	fma.rn.f64 	%fd45, %fd43, %fd44, %fd42;
	st.local.u32 	[%rd2], %r104;
	st.local.f64 	[%rd2+8], %fd43;
	st.local.u32 	[%rd2+16], %r105;
	st.local.f64 	[%rd2+24], %fd44;
	{ // callseq 10, 0
	.param .b64 param0;
	st.param.b64 	[param0], %rd24;
	.param .b64 param1;
	st.param.b64 	[param1], %rd13;
	.param .b32 retval0;
	call.uni (retval0), 
	vprintf, 
	(
	param0, 
	param1
	);
	ld.param.b32 	%r106, [retval0];
	} // callseq 10
	add.s32 	%r108, %r84, 6;
	mul.wide.u32 	%rd46, %r108, 8;
	add.s64 	%rd47, %rd3, %rd46;
	ld.global.f64 	%fd46, [%rd47];
	add.s32 	%r109, %r105, %r2;
	mul.wide.u32 	%rd48, %r109, 8;
	add.s64 	%rd49, %rd4, %rd48;
	ld.global.f64 	%fd47, [%rd49];
	fma.rn.f64 	%fd48, %fd46, %fd47, %fd45;
	st.local.u32 	[%rd2], %r108;
	st.local.f64 	[%rd2+8], %fd46;
	st.local.u32 	[%rd2+16], %r109;
	st.local.f64 	[%rd2+24], %fd47;
	{ // callseq 11, 0
	.param .b64 param0;
	st.param.b64 	[param0], %rd24;
	.param .b64 param1;
	st.param.b64 	[param1], %rd13;
	.param .b32 retval0;
	call.uni (retval0), 
	vprintf, 
	(
	param0, 
	param1
	);
	ld.param.b32 	%r110, [retval0];
	} // callseq 11
	add.s32 	%r112, %r84, 7;
	mul.wide.u32 	%rd50, %r112, 8;
	add.s64 	%rd51, %rd3, %rd50;
	ld.global.f64 	%fd49, [%rd51];
	add.s32 	%r113, %r109, %r2;
	mul.wide.u32 	%rd52, %r113, 8;
	add.s64 	%rd53, %rd4, %rd52;
	ld.global.f64 	%fd50, [%rd53];
	fma.rn.f64 	%fd124, %fd49, %fd50, %fd48;
	st.local.u32 	[%rd2], %r112;
	st.local.f64 	[%rd2+8], %fd49;
	st.local.u32 	[%rd2+16], %r113;
	st.local.f64 	[%rd2+24], %fd50;
	{ // callseq 12, 0
	.param .b64 param0;
	st.param.b64 	[param0], %rd24;
	.param .b64 param1;
	st.param.b64 	[param1], %rd13;
	.param .b32 retval0;
	call.uni (retval0), 
	vprintf, 
	(
	param0, 
	param1
	);
	ld.param.b32 	%r114, [retval0];
	} // callseq 12
	add.s32 	%r319, %r319, 8;
	and.b32  	%r321, %r1, -8;
	setp.ne.s32 	%p5, %r319, %r321;
	@%p5 bra 	$L__BB28_32;
$L__BB28_33:
	setp.eq.s32 	%p6, %r15, 0;
	@%p6 bra 	$L__BB28_41;
	add.s32 	%r116, %r15, -1;
	setp.lt.u32 	%p7, %r116, 3;
	@%p7 bra 	$L__BB28_36;
	add.s32 	%r117, %r321, %r44;
	mul.wide.u32 	%rd54, %r117, 8;
	add.s64 	%rd55, %rd3, %rd54;
	ld.global.f64 	%fd52, [%rd55];
	mad.lo.s32 	%r118, %r321, %r2, %r43;
	mul.wide.u32 	%rd56, %r118, 8;
	add.s64 	%rd57, %rd4, %rd56;
	ld.global.f64 	%fd53, [%rd57];
	fma.rn.f64 	%fd54, %fd52, %fd53, %fd124;
	st.local.u32 	[%rd2], %r117;
	st.local.f64 	[%rd2+8], %fd52;
	st.local.u32 	[%rd2+16], %r118;
	st.local.f64 	[%rd2+24], %fd53;
	cvta.global.u64 	%rd59, %rd88;
	{ // callseq 13, 0
	.param .b64 param0;
	st.param.b64 	[param0], %rd59;
	.param .b64 param1;
	st.param.b64 	[param1], %rd13;
	.param .b32 retval0;
	call.uni (retval0), 
	vprintf, 
	(
	param0, 
	param1
	);
	ld.param.b32 	%r119, [retval0];
	} // callseq 13
	add.s32 	%r121, %r117, 1;
	mul.wide.u32 	%rd61, %r121, 8;
	add.s64 	%rd62, %rd3, %rd61;
	ld.global.f64 	%fd55, [%rd62];
	add.s32 	%r122, %r118, %r2;
	mul.wide.u32 	%rd63, %r122, 8;
	add.s64 	%rd64, %rd4, %rd63;
	ld.global.f64 	%fd56, [%rd64];
	fma.rn.f64 	%fd57, %fd55, %fd56, %fd54;
	st.local.u32 	[%rd2], %r121;
	st.local.f64 	[%rd2+8], %fd55;
	st.local.u32 	[%rd2+16], %r122;
	st.local.f64 	[%rd2+24], %fd56;
	{ // callseq 14, 0
	.param .b64 param0;
	st.param.b64 	[param0], %rd59;
	.param .b64 param1;
	st.param.b64 	[param1], %rd13;
	.param .b32 retval0;
	call.uni (retval0), 
	vprintf, 
	(
	param0, 
	param1
	);
	ld.param.b32 	%r123, [retval0];
	} // callseq 14
	add.s32 	%r125, %r117, 2;
	mul.wide.u32 	%rd65, %r125, 8;
	add.s64 	%rd66, %rd3, %rd65;
	ld.global.f64 	%fd58, [%rd66];
	add.s32 	%r126, %r122, %r2;
	mul.wide.u32 	%rd67, %r126, 8;
	add.s64 	%rd68, %rd4, %rd67;
	ld.global.f64 	%fd59, [%rd68];
	fma.rn.f64 	%fd60, %fd58, %fd59, %fd57;
	st.local.u32 	[%rd2], %r125;
	st.local.f64 	[%rd2+8], %fd58;
	st.local.u32 	[%rd2+16], %r126;
	st.local.f64 	[%rd2+24], %fd59;
	{ // callseq 15, 0
	.param .b64 param0;
	st.param.b64 	[param0], %rd59;
	.param .b64 param1;
	st.param.b64 	[param1], %rd13;
	.param .b32 retval0;
	call.uni (retval0), 
	vprintf, 
	(
	param0, 
	param1
	);
	ld.param.b32 	%r127, [retval0];
	} // callseq 15
	add.s32 	%r129, %r117, 3;
	mul.wide.u32 	%rd69, %r129, 8;
	add.s64 	%rd70, %rd3, %rd69;
	ld.global.f64 	%fd61, [%rd70];
	add.s32 	%r130, %r126, %r2;
	mul.wide.u32 	%rd71, %r130, 8;
	add.s64 	%rd72, %rd4, %rd71;
	ld.global.f64 	%fd62, [%rd72];
	fma.rn.f64 	%fd124, %fd61, %fd62, %fd60;
	st.local.u32 	[%rd2], %r129;
	st.local.f64 	[%rd2+8], %fd61;
	st.local.u32 	[%rd2+16], %r130;
	st.local.f64 	[%rd2+24], %fd62;
	{ // callseq 16, 0
	.param .b64 param0;
	st.param.b64 	[param0], %rd59;
	.param .b64 param1;
	st.param.b64 	[param1], %rd13;
	.param .b32 retval0;
	call.uni (retval0), 
	vprintf, 
	(
	param0, 
	param1
	);
	ld.param.b32 	%r131, [retval0];
	} // callseq 16
	add.s32 	%r321, %r321, 4;
$L__BB28_36:
	and.b32  	%r133, %r1, 3;
	setp.eq.s32 	%p8, %r133, 0;
	@%p8 bra 	$L__BB28_41;
	setp.eq.s32 	%p9, %r133, 1;
	@%p9 bra 	$L__BB28_39;
	add.s32 	%r134, %r321, %r44;
	mul.wide.u32 	%rd73, %r134, 8;
	add.s64 	%rd74, %rd3, %rd73;
	ld.global.f64 	%fd64, [%rd74];
	mad.lo.s32 	%r135, %r321, %r2, %r43;
	mul.wide.u32 	%rd75, %r135, 8;
	add.s64 	%rd76, %rd4, %rd75;
	ld.global.f64 	%fd65, [%rd76];
	fma.rn.f64 	%fd66, %fd64, %fd65, %fd124;
	st.local.u32 	[%rd2], %r134;
	st.local.f64 	[%rd2+8], %fd64;
	st.local.u32 	[%rd2+16], %r135;
	st.local.f64 	[%rd2+24], %fd65;
	cvta.global.u64 	%rd78, %rd88;
	{ // callseq 17, 0
	.param .b64 param0;
	st.param.b64 	[param0], %rd78;
	.param .b64 param1;
	st.param.b64 	[param1], %rd13;
	.param .b32 retval0;
	call.uni (retval0), 
	vprintf, 
	(
	param0, 
	param1
	);
	ld.param.b32 	%r136, [retval0];
	} // callseq 17
	add.s32 	%r138, %r134, 1;
	mul.wide.u32 	%rd80, %r138, 8;
	add.s64 	%rd81, %rd3, %rd80;
	ld.global.f64 	%fd67, [%rd81];
	add.s32 	%r139, %r135, %r2;
	mul.wide.u32 	%rd82, %r139, 8;
	add.s64 	%rd83, %rd4, %rd82;
	ld.global.f64 	%fd68, [%rd83];
	fma.rn.f64 	%fd124, %fd67, %fd68, %fd66;
	st.local.u32 	[%rd2], %r138;
	st.local.f64 	[%rd2+8], %fd67;
	st.local.u32 	[%rd2+16], %r139;
	st.local.f64 	[%rd2+24], %fd68;
	{ // callseq 18, 0
	.param .b64 param0;
	st.param.b64 	[param0], %rd78;
	.param .b64 param1;
	st.param.b64 	[param1], %rd13;
	.param .b32 retval0;
	call.uni (retval0), 
	vprintf, 
	(
	param0, 
	param1
	);
	ld.param.b32 	%r140, [retval0];
	} // callseq 18
	add.s32 	%r321, %r321, 2;
$L__BB28_39:
	and.b32  	%r142, %r1, 1;
	setp.eq.b32 	%p10, %r142, 1;
	not.pred 	%p11, %p10;
	@%p11 bra 	$L__BB28_41;
	add.s32 	%r143, %r321, %r44;
	mul.wide.u32 	%rd84, %r143, 8;
	add.s64 	%rd85, %rd3, %rd84;
	ld.global.f64 	%fd69, [%rd85];
	mad.lo.s32 	%r144, %r321, %r2, %r43;
	mul.wide.u32 	%rd86, %r144, 8;
	add.s64 	%rd87, %rd4, %rd86;
	ld.global.f64 	%fd70, [%rd87];
	fma.rn.f64 	%fd124, %fd69, %fd70, %fd124;
	st.local.u32 	[%rd2], %r143;
	st.local.f64 	[%rd2+8], %fd69;
	st.local.u32 	[%rd2+16], %r144;
	st.local.f64 	[%rd2+24], %fd70;
	cvta.global.u64 	%rd89, %rd88;
	{ // callseq 19, 0
	.param .b64 param0;
	st.param.b64 	[param0], %rd89;
	.param .b64 param1;
	st.param.b64 	[param1], %rd13;
	.param .b32 retval0;
	call.uni (retval0), 
	vprintf, 
	(
	param0, 
	param1
	);
	ld.param.b32 	%r145, [retval0];
	} // callseq 19
$L__BB28_41:
	mul.wide.s32 	%rd91, %r42, 8;
	add.s64 	%rd92, %rd6, %rd91;
	st.global.f64 	[%rd92], %fd124;
	add.s32 	%r318, %r318, 1;
	setp.eq.s32 	%p12, %r318, %r70;
	@%p12 bra 	$L__BB28_57;
	bra.uni 	$L__BB28_30;
$L__BB28_42:
	and.b32  	%r40, %r1, 7;
	mov.b32 	%r323, 0;
	mov.u64 	%rd111, $str;
	mov.u64 	%rd183, $str$1;
$L__BB28_43:
	shl.b32 	%r199, %r323, 7;
	add.s32 	%r55, %r199, %r16;
	setp.ge.s32 	%p21, %r55, %r5;
	@%p21 bra 	$L__BB28_56;
	setp.lt.u32 	%p22, %r1, 8;
	add.s32 	%r201, %r55, %r6;
	div.u32 	%r202, %r201, %r2;
	mul.lo.s32 	%r203, %r202, %r2;
	sub.s32 	%r56, %r201, %r203;
	st.local.v2.u32 	[%rd1], {%r201, %r202};
	st.local.u32 	[%rd1+8], %r56;
	cvta.global.u64 	%rd112, %rd111;
	{ // callseq 27, 0
	.param .b64 param0;
	st.param.b64 	[param0], %rd112;
	.param .b64 param1;
	st.param.b64 	[param1], %rd13;
	.param .b32 retval0;
	call.uni (retval0), 
	vprintf, 
	(
	param0, 
	param1
	);
	ld.param.b32 	%r204, [retval0];
	} // callseq 27
	mul.lo.s32 	%r57, %r202, %r1;
	mov.f64 	%fd132, 0d0000000000000000;
	mov.b32 	%r327, 0;
	@%p22 bra 	$L__BB28_47;
	and.b32  	%r207, %r1, -8;
	neg.s32 	%r324, %r207;
	mov.f64 	%fd132, 0d0000000000000000;
	mov.b32 	%r325, 0;
$L__BB28_46:
	.pragma "nounroll";
	and.b32  	%r327, %r1, -8;
	add.s32 	%r208, %r325, %r57;
	mul.wide.u32 	%rd114, %r208, 8;
	add.s64 	%rd115, %rd3, %rd114;
	ld.global.f64 	%fd74, [%rd115];
	mad.lo.s32 	%r209, %r325, %r2, %r56;
	mul.wide.u32 	%rd116, %r209, 8;
	add.s64 	%rd117, %rd4, %rd116;
	ld.global.f64 	%fd75, [%rd117];
	fma.rn.f64 	%fd76, %fd74, %fd75, %fd132;
	st.local.u32 	[%rd1], %r208;
	st.local.f64 	[%rd1+8], %fd74;
	st.local.u32 	[%rd1+16], %r209;
	st.local.f64 	[%rd1+24], %fd75;
	cvta.global.u64 	%rd119, %rd183;
	{ // callseq 28, 0
	.param .b64 param0;
	st.param.b64 	[param0], %rd119;
	.param .b64 param1;
	st.param.b64 	[param1], %rd13;
	.param .b32 retval0;
	call.uni (retval0), 
	vprintf, 
	(
	param0, 
	param1
	);
	ld.param.b32 	%r210, [retval0];
	} // callseq 28
	add.s32 	%r212, %r208, 1;
	mul.wide.u32 	%rd121, %r212, 8;
	add.s64 	%rd122, %rd3, %rd121;
	ld.global.f64 	%fd77, [%rd122];
	add.s32 	%r213, %r209, %r2;
	mul.wide.u32 	%rd123, %r213, 8;
	add.s64 	%rd124, %rd4, %rd123;
	ld.global.f64 	%fd78, [%rd124];
	fma.rn.f64 	%fd79, %fd77, %fd78, %fd76;
	st.local.u32 	[%rd1], %r212;
	st.local.f64 	[%rd1+8], %fd77;
	st.local.u32 	[%rd1+16], %r213;
	st.local.f64 	[%rd1+24], %fd78;
	{ // callseq 29, 0
	.param .b64 param0;
	st.param.b64 	[param0], %rd119;
	.param .b64 param1;
	st.param.b64 	[param1], %rd13;
	.param .b32 retval0;
	call.uni (retval0), 
	vprintf, 
	(
	param0, 
	param1
	);
	ld.param.b32 	%r214, [retval0];
	} // callseq 29
	add.s32 	%r216, %r208, 2;
	mul.wide.u32 	%rd125, %r216, 8;
	add.s64 	%rd126, %rd3, %rd125;
	ld.global.f64 	%fd80, [%rd126];
	add.s32 	%r217, %r213, %r2;
	mul.wide.u32 	%rd127, %r217, 8;
	add.s64 	%rd128, %rd4, %rd127;
	ld.global.f64 	%fd81, [%rd128];
	fma.rn.f64 	%fd82, %fd80, %fd81, %fd79;
	st.local.u32 	[%rd1], %r216;
	st.local.f64 	[%rd1+8], %fd80;
	st.local.u32 	[%rd1+16], %r217;
	st.local.f64 	[%rd1+24], %fd81;
	{ // callseq 30, 0
	.param .b64 param0;
	st.param.b64 	[param0], %rd119;
	.param .b64 param1;
	st.param.b64 	[param1], %rd13;
	.param .b32 retval0;
	call.uni (retval0), 
	vprintf, 
	(
	param0, 
	param1
	);
	ld.param.b32 	%r218, [retval0];
	} // callseq 30
	add.s32 	%r220, %r208, 3;
	mul.wide.u32 	%rd129, %r220, 8;
	add.s64 	%rd130, %rd3, %rd129;
	ld.global.f64 	%fd83, [%rd130];
	add.s32 	%r221, %r217, %r2;
	mul.wide.u32 	%rd131, %r221, 8;
	add.s64 	%rd132, %rd4, %rd131;
	ld.global.f64 	%fd84, [%rd132];
	fma.rn.f64 	%fd85, %fd83, %fd84, %fd82;
	st.local.u32 	[%rd1], %r220;
	st.local.f64 	[%rd1+8], %fd83;
	st.local.u32 	[%rd1+16], %r221;
	st.local.f64 	[%rd1+24], %fd84;
	{ // callseq 31, 0
	.param .b64 param0;
	st.param.b64 	[param0], %rd119;
	.param .b64 param1;
	st.param.b64 	[param1], %rd13;
	.param .b32 retval0;
	call.uni (retval0), 
	vprintf, 
	(
	param0, 
	param1
	);
	ld.param.b32 	%r222, [retval0];
	} // callseq 31
	add.s32 	%r224, %r208, 4;
	mul.wide.u32 	%rd133, %r224, 8;
	add.s64 	%rd134, %rd3, %rd133;
	ld.global.f64 	%fd86, [%rd134];
	add.s32 	%r225, %r221, %r2;
	mul.wide.u32 	%rd135, %r225, 8;
	add.s64 	%rd136, %rd4, %rd135;
	ld.global.f64 	%fd87, [%rd136];
	fma.rn.f64 	%fd88, %fd86, %fd87, %fd85;
	st.local.u32 	[%rd1], %r224;
	st.local.f64 	[%rd1+8], %fd86;
	st.local.u32 	[%rd1+16], %r225;
	st.local.f64 	[%rd1+24], %fd87;
	{ // callseq 32, 0
	.param .b64 param0;
	st.param.b64 	[param0], %rd119;
	.param .b64 param1;
	st.param.b64 	[param1], %rd13;
	.param .b32 retval0;
	call.uni (retval0), 
	vprintf, 
	(
	param0, 
	param1
	);
	ld.param.b32 	%r226, [retval0];
	} // callseq 32
	add.s32 	%r228, %r208, 5;
	mul.wide.u32 	%rd137, %r228, 8;
	add.s64 	%rd138, %rd3, %rd137;
	ld.global.f64 	%fd89, [%rd138];
	add.s32 	%r229, %r225, %r2;
	mul.wide.u32 	%rd139, %r229, 8;
	add.s64 	%rd140, %rd4, %rd139;
	ld.global.f64 	%fd90, [%rd140];
	fma.rn.f64 	%fd91, %fd89, %fd90, %fd88;
	st.local.u32 	[%rd1], %r228;
	st.local.f64 	[%rd1+8], %fd89;
	st.local.u32 	[%rd1+16], %r229;
	st.local.f64 	[%rd1+24], %fd90;
	{ // callseq 33, 0
	.param .b64 param0;
	st.param.b64 	[param0], %rd119;
	.param .b64 param1;
	st.param.b64 	[param1], %rd13;
	.param .b32 retval0;
	call.uni (retval0), 
	vprintf, 
	(
	param0, 
	param1
	);
	ld.param.b32 	%r230, [retval0];
	} // callseq 33
	add.s32 	%r232, %r208, 6;
	mul.wide.u32 	%rd141, %r232, 8;
	add.s64 	%rd142, %rd3, %rd141;
	ld.global.f64 	%fd92, [%rd142];
	add.s32 	%r233, %r229, %r2;
	mul.wide.u32 	%rd143, %r233, 8;
	add.s64 	%rd144, %rd4, %rd143;
	ld.global.f64 	%fd93, [%rd144];
	fma.rn.f64 	%fd94, %fd92, %fd93, %fd91;
	st.local.u32 	[%rd1], %r232;
	st.local.f64 	[%rd1+8], %fd92;
	st.local.u32 	[%rd1+16], %r233;
	st.local.f64 	[%rd1+24], %fd93;
	{ // callseq 34, 0
	.param .b64 param0;
	st.param.b64 	[param0], %rd119;
	.param .b64 param1;
	st.param.b64 	[param1], %rd13;
	.param .b32 retval0;
	call.uni (retval0), 
	vprintf, 
	(
	param0, 
	param1
	);
	ld.param.b32 	%r234, [retval0];
	} // callseq 34
	add.s32 	%r236, %r208, 7;
	mul.wide.u32 	%rd145, %r236, 8;
	add.s64 	%rd146, %rd3, %rd145;
	ld.global.f64 	%fd95, [%rd146];
	add.s32 	%r237, %r233, %r2;
	mul.wide.u32 	%rd147, %r237, 8;
	add.s64 	%rd148, %rd4, %rd147;
	ld.global.f64 	%fd96, [%rd148];
	fma.rn.f64 	%fd132, %fd95, %fd96, %fd94;
	st.local.u32 	[%rd1], %r236;
	st.local.f64 	[%rd1+8], %fd95;
	st.local.u32 	[%rd1+16], %r237;
	st.local.f64 	[%rd1+24], %fd96;
	{ // callseq 35, 0
	.param .b64 param0;
	st.param.b64 	[param0], %rd119;
	.param .b64 param1;
	st.param.b64 	[param1], %rd13;
	.param .b32 retval0;
	call.uni (retval0), 
	vprintf, 
	(
	param0, 
	param1
	);
	ld.param.b32 	%r238, [retval0];
	} // callseq 35
	add.s32 	%r325, %r325, 8;
	add.s32 	%r324, %r324, 8;
	setp.ne.s32 	%p23, %r324, 0;
	@%p23 bra 	$L__BB28_46;
$L__BB28_47:
	setp.eq.s32 	%p24, %r40, 0;
	@%p24 bra 	$L__BB28_55;
	add.s32 	%r240, %r40, -1;
	setp.lt.u32 	%p25, %r240, 3;
	@%p25 bra 	$L__BB28_50;
	add.s32 	%r241, %r327, %r57;
	mul.wide.u32 	%rd149, %r241, 8;
	add.s64 	%rd150, %rd3, %rd149;
	ld.global.f64 	%fd98, [%rd150];
	mad.lo.s32 	%r242, %r327, %r2, %r56;
	mul.wide.u32 	%rd151, %r242, 8;
	add.s64 	%rd152, %rd4, %rd151;
	ld.global.f64 	%fd99, [%rd152];
	fma.rn.f64 	%fd100, %fd98, %fd99, %fd132;
	st.local.u32 	[%rd1], %r241;
	st.local.f64 	[%rd1+8], %fd98;
	st.local.u32 	[%rd1+16], %r242;
	st.local.f64 	[%rd1+24], %fd99;
	cvta.global.u64 	%rd154, %rd183;
	{ // callseq 36, 0
	.param .b64 param0;
	st.param.b64 	[param0], %rd154;
	.param .b64 param1;
	st.param.b64 	[param1], %rd13;
	.param .b32 retval0;
	call.uni (retval0), 
	vprintf, 
	(
	param0, 
	param1
	);
	ld.param.b32 	%r243, [retval0];
	} // callseq 36
	add.s32 	%r245, %r241, 1;
	mul.wide.u32 	%rd156, %r245, 8;
	add.s64 	%rd157, %rd3, %rd156;
	ld.global.f64 	%fd101, [%rd157];
	add.s32 	%r246, %r242, %r2;
	mul.wide.u32 	%rd158, %r246, 8;
	add.s64 	%rd159, %rd4, %rd158;
	ld.global.f64 	%fd102, [%rd159];
	fma.rn.f64 	%fd103, %fd101, %fd102, %fd100;
	st.local.u32 	[%rd1], %r245;
	st.local.f64 	[%rd1+8], %fd101;
	st.local.u32 	[%rd1+16], %r246;
	st.local.f64 	[%rd1+24], %fd102;
	{ // callseq 37, 0
	.param .b64 param0;
	st.param.b64 	[param0], %rd154;
	.param .b64 param1;
	st.param.b64 	[param1], %rd13;
	.param .b32 retval0;
	call.uni (retval0), 
	vprintf, 
	(
	param0, 
	param1
	);
	ld.param.b32 	%r247, [retval0];
	} // callseq 37
	add.s32 	%r249, %r241, 2;
	mul.wide.u32 	%rd160, %r249, 8;
	add.s64 	%rd161, %rd3, %rd160;
	ld.global.f64 	%fd104, [%rd161];
	add.s32 	%r250, %r246, %r2;
	mul.wide.u32 	%rd162, %r250, 8;
	add.s64 	%rd163, %rd4, %rd162;
	ld.global.f64 	%fd105, [%rd163];
	fma.rn.f64 	%fd106, %fd104, %fd105, %fd103;
	st.local.u32 	[%rd1], %r249;
	st.local.f64 	[%rd1+8], %fd104;
	st.local.u32 	[%rd1+16], %r250;
	st.local.f64 	[%rd1+24], %fd105;
	{ // callseq 38, 0
	.param .b64 param0;
	st.param.b64 	[param0], %rd154;
	.param .b64 param1;
	st.param.b64 	[param1], %rd13;
	.param .b32 retval0;
	call.uni (retval0), 
	vprintf, 
	(
	param0, 
	param1
	);
	ld.param.b32 	%r251, [retval0];
	} // callseq 38
	add.s32 	%r253, %r241, 3;
	mul.wide.u32 	%rd164, %r253, 8;
	add.s64 	%rd165, %rd3, %rd164;
	ld.global.f64 	%fd107, [%rd165];
	add.s32 	%r254, %r250, %r2;
	mul.wide.u32 	%rd166, %r254, 8;
	add.s64 	%rd167, %rd4, %rd166;
	ld.global.f64 	%fd108, [%rd167];
	fma.rn.f64 	%fd132, %fd107, %fd108, %fd106;
	st.local.u32 	[%rd1], %r253;
	st.local.f64 	[%rd1+8], %fd107;
	st.local.u32 	[%rd1+16], %r254;
	st.local.f64 	[%rd1+24], %fd108;
	{ // callseq 39, 0
	.param .b64 param0;
	st.param.b64 	[param0], %rd154;
	.param .b64 param1;
	st.param.b64 	[param1], %rd13;
	.param .b32 retval0;
	call.uni (retval0), 
	vprintf, 
	(
	param0, 
	param1
	);
	ld.param.b32 	%r255, [retval0];
	} // callseq 39
	add.s32 	%r327, %r327, 4;
$L__BB28_50:
	and.b32  	%r257, %r1, 3;
	setp.eq.s32 	%p26, %r257, 0;
	@%p26 bra 	$L__BB28_55;
	setp.eq.s32 	%p27, %r257, 1;
	@%p27 bra 	$L__BB28_53;
	add.s32 	%r258, %r327, %r57;
	mul.wide.u32 	%rd168, %r258, 8;
	add.s64 	%rd169, %rd3, %rd168;
	ld.global.f64 	%fd110, [%rd169];
	mad.lo.s32 	%r259, %r327, %r2, %r56;
	mul.wide.u32 	%rd170, %r259, 8;
	add.s64 	%rd171, %rd4, %rd170;
	ld.global.f64 	%fd111, [%rd171];
	fma.rn.f64 	%fd112, %fd110, %fd111, %fd132;
	st.local.u32 	[%rd1], %r258;
	st.local.f64 	[%rd1+8], %fd110;
	st.local.u32 	[%rd1+16], %r259;
	st.local.f64 	[%rd1+24], %fd111;
	cvta.global.u64 	%rd173, %rd183;
	{ // callseq 40, 0
	.param .b64 param0;
	st.param.b64 	[param0], %rd173;
	.param .b64 param1;
	st.param.b64 	[param1], %rd13;
	.param .b32 retval0;
	call.uni (retval0), 
	vprintf, 
	(
	param0, 
	param1
	);
	ld.param.b32 	%r260, [retval0];
	} // callseq 40
	add.s32 	%r262, %r258, 1;
	mul.wide.u32 	%rd175, %r262, 8;
	add.s64 	%rd176, %rd3, %rd175;
	ld.global.f64 	%fd113, [%rd176];
	add.s32 	%r263, %r259, %r2;
	mul.wide.u32 	%rd177, %r263, 8;
	add.s64 	%rd178, %rd4, %rd177;
	ld.global.f64 	%fd114, [%rd178];
	fma.rn.f64 	%fd132, %fd113, %fd114, %fd112;
	st.local.u32 	[%rd1], %r262;
	st.local.f64 	[%rd1+8], %fd113;
	st.local.u32 	[%rd1+16], %r263;
	st.local.f64 	[%rd1+24], %fd114;
	{ // callseq 41, 0
	.param .b64 param0;
	st.param.b64 	[param0], %rd173;
	.param .b64 param1;
	st.param.b64 	[param1], %rd13;
	.param .b32 retval0;
	call.uni (retval0), 
	vprintf, 
	(
	param0, 
	param1
	);
	ld.param.b32 	%r264, [retval0];
	} // callseq 41
	add.s32 	%r327, %r327, 2;
$L__BB28_53:
	and.b32  	%r266, %r1, 1;
	setp.eq.b32 	%p28, %r266, 1;
	not.pred 	%p29, %p28;
	@%p29 bra 	$L__BB28_55;
	add.s32 	%r267, %r327, %r57;
	mul.wide.u32 	%rd179, %r267, 8;
	add.s64 	%rd180, %rd3, %rd179;
	ld.global.f64 	%fd115, [%rd180];
	mad.lo.s32 	%r268, %r327, %r2, %r56;
	mul.wide.u32 	%rd181, %r268, 8;
	add.s64 	%rd182, %rd4, %rd181;
	ld.global.f64 	%fd116, [%rd182];
	fma.rn.f64 	%fd132, %fd115, %fd116, %fd132;
	st.local.u32 	[%rd1], %r267;
	st.local.f64 	[%rd1+8], %fd115;
	st.local.u32 	[%rd1+16], %r268;
	st.local.f64 	[%rd1+24], %fd116;
	cvta.global.u64 	%rd184, %rd183;
	{ // callseq 42, 0
	.param .b64 param0;
	st.param.b64 	[param0], %rd184;
	.param .b64 param1;
	st.param.b64 	[param1], %rd13;
	.param .b32 retval0;
	call.uni (retval0), 
	vprintf, 
	(
	param0, 
	param1
	);
	ld.param.b32 	%r269, [retval0];
	} // callseq 42
$L__BB28_55:
	mul.wide.s32 	%rd186, %r55, 8;
	add.s64 	%rd187, %rd6, %rd186;
	st.global.f64 	[%rd187], %fd132;
$L__BB28_56:
	add.s32 	%r323, %r323, 1;
	setp.ne.s32 	%p30, %r323, %r70;
	@%p30 bra 	$L__BB28_43;
$L__BB28_57:
	ret;

}
	// .globl	_ZN3cub18CUB_300001_SM_10006detail9transform16transform_kernelINS2_10policy_hubILb1EN4cuda3std3__45tupleIJN6thrust24THRUST_300001_SM_1000_NS17counting_iteratorIjNSA_11use_defaultESC_SC_EEEEEE10policy1000El10matrixMultNSA_6detail15normal_iteratorINSA_10device_ptrIdEEEEJSD_EEEvT0_iT1_T2_DpNS2_10kernel_argIT3_EE
.visible .entry _ZN3cub18CUB_300001_SM_10006detail9transform16transform_kernelINS2_10policy_hubILb1EN4cuda3std3__45tupleIJN6thrust24THRUST_300001_SM_1000_NS17counting_iteratorIjNSA_11use_defaultESC_SC_EEEEEE10policy1000El10matrixMultNSA_6detail15normal_iteratorINSA_10device_ptrIdEEEEJSD_EEEvT0_iT1_T2_DpNS2_10kernel_argIT3_EE(
	.param .u64 _ZN3cub18CUB_300001_SM_10006detail9transform16transform_kernelINS2_10policy_hubILb1EN4cuda3std3__45tupleIJN6thrust24THRUST_300001_SM_1000_NS17counting_iteratorIjNSA_11use_defaultESC_SC_EEEEEE10policy1000El10matrixMultNSA_6detail15normal_iteratorINSA_10device_ptrIdEEEEJSD_EEEvT0_iT1_T2_DpNS2_10kernel_argIT3_EE_param_0,
	.param .u32 _ZN3cub18CUB_300001_SM_10006detail9transform16transform_kernelINS2_10policy_hubILb1EN4cuda3std3__45tupleIJN6thrust24THRUST_300001_SM_1000_NS17counting_iteratorIjNSA_11use_defaultESC_SC_EEEEEE10policy1000El10matrixMultNSA_6detail15normal_iteratorINSA_10device_ptrIdEEEEJSD_EEEvT0_iT1_T2_DpNS2_10kernel_argIT3_EE_param_1,
	.param .align 8 .b8 _ZN3cub18CUB_300001_SM_10006detail9transform16transform_kernelINS2_10policy_hubILb1EN4cuda3std3__45tupleIJN6thrust24THRUST_300001_SM_1000_NS17counting_iteratorIjNSA_11use_defaultESC_SC_EEEEEE10policy1000El10matrixMultNSA_6detail15normal_iteratorINSA_10device_ptrIdEEEEJSD_EEEvT0_iT1_T2_DpNS2_10kernel_argIT3_EE_param_2[32],
	.param .align 8 .b8 _ZN3cub18CUB_300001_SM_10006detail9transform16transform_kernelINS2_10policy_hubILb1EN4cuda3std3__45tupleIJN6thrust24THRUST_300001_SM_1000_NS17counting_iteratorIjNSA_11use_defaultESC_SC_EEEEEE10policy1000El10matrixMultNSA_6detail15normal_iteratorINSA_10device_ptrIdEEEEJSD_EEEvT0_iT1_T2_DpNS2_10kernel_argIT3_EE_param_3[8],
	.param .align 8 .b8 _ZN3cub18CUB_300001_SM_10006detail9transform16transform_kernelINS2_10policy_hubILb1EN4cuda3std3__45tupleIJN6thrust24THRUST_300001_SM_1000_NS17counting_iteratorIjNSA_11use_defaultESC_SC_EEEEEE10policy1000El10matrixMultNSA_6detail15normal_iteratorINSA_10device_ptrIdEEEEJSD_EEEvT0_iT1_T2_DpNS2_10kernel_argIT3_EE_param_4[16]
)
.maxntid 128
{
	.local .align 16 .b8 	__local_depot29[32];
	.reg .b64 	%SP;
	.reg .b64 	%SPL;
	.reg .pred 	%p<40>;
	.reg .b32 	%r<320>;
	.reg .b64 	%rd<215>;
	.reg .b64 	%fd<133>;

	mov.u64 	%SPL, __local_depot29;
	cvta.local.u64 	%SP, %SPL;
	ld.param.u32 	%r1, [_ZN3cub18CUB_300001_SM_10006detail9transform16transform_kernelINS2_10policy_hubILb1EN4cuda3std3__45tupleIJN6thrust24THRUST_300001_SM_1000_NS17counting_iteratorIjNSA_11use_defaultESC_SC_EEEEEE10policy1000El10matrixMultNSA_6detail15normal_iteratorINSA_10device_ptrIdEEEEJSD_EEEvT0_iT1_T2_DpNS2_10kernel_argIT3_EE_param_2+20];
	ld.param.u32 	%r2, [_ZN3cub18CUB_300001_SM_10006detail9transform16transform_kernelINS2_10policy_hubILb1EN4cuda3std3__45tupleIJN6thrust24THRUST_300001_SM_1000_NS17counting_iteratorIjNSA_11use_defaultESC_SC_EEEEEE10policy1000El10matrixMultNSA_6detail15normal_iteratorINSA_10device_ptrIdEEEEJSD_EEEvT0_iT1_T2_DpNS2_10kernel_argIT3_EE_param_2+24];
	ld.param.u32 	%r3, [_ZN3cub18CUB_300001_SM_10006detail9transform16transform_kernelINS2_10policy_hubILb1EN4cuda3std3__45tupleIJN6thrust24THRUST_300001_SM_1000_NS17counting_iteratorIjNSA_11use_defaultESC_SC_EEEEEE10policy1000El10matrixMultNSA_6detail15normal_iteratorINSA_10device_ptrIdEEEEJSD_EEEvT0_iT1_T2_DpNS2_10kernel_argIT3_EE_param_4];
	ld.param.u64 	%rd7, [_ZN3cub18CUB_300001_SM_10006detail9transform16transform_kernelINS2_10policy_hubILb1EN4cuda3std3__45tupleIJN6thrust24THRUST_300001_SM_1000_NS17counting_iteratorIjNSA_11use_defaultESC_SC_EEEEEE10policy1000El10matrixMultNSA_6detail15normal_iteratorINSA_10device_ptrIdEEEEJSD_EEEvT0_iT1_T2_DpNS2_10kernel_argIT3_EE_param_0];
	ld.param.u64 	%rd8, [_ZN3cub18CUB_300001_SM_10006detail9transform16transform_kernelINS2_10policy_hubILb1EN4cuda3std3__45tupleIJN6thrust24THRUST_300001_SM_1000_NS17counting_iteratorIjNSA_11use_defaultESC_SC_EEEEEE10policy1000El10matrixMultNSA_6detail15normal_iteratorINSA_10device_ptrIdEEEEJSD_EEEvT0_iT1_T2_DpNS2_10kernel_argIT3_EE_param_3];
	ld.param.u64 	%rd9, [_ZN3cub18CUB_300001_SM_10006detail9transform16transform_kernelINS2_10policy_hubILb1EN4cuda3std3__45tupleIJN6thrust24THRUST_300001_SM_1000_NS17counting_iteratorIjNSA_11use_defaultESC_SC_EEEEEE10policy1000El10matrixMultNSA_6detail15normal_iteratorINSA_10device_ptrIdEEEEJSD_EEEvT0_iT1_T2_DpNS2_10kernel_argIT3_EE_param_2+8];
	ld.param.u64 	%rd10, [_ZN3cub18CUB_300001_SM_10006detail9transform16transform_kernelINS2_10policy_hubILb1EN4cuda3std3__45tupleIJN6thrust24THRUST_300001_SM_1000_NS17counting_iteratorIjNSA_11use_defaultESC_SC_EEEEEE10policy1000El10matrixMultNSA_6detail15normal_iteratorINSA_10device_ptrIdEEEEJSD_EEEvT0_iT1_T2_DpNS2_10kernel_argIT3_EE_param_2];
	ld.param.u32 	%r68, [_ZN3cub18CUB_300001_SM_10006detail9transform16transform_kernelINS2_10policy_hubILb1EN4cuda3std3__45tupleIJN6thrust24THRUST_300001_SM_1000_NS17counting_iteratorIjNSA_11use_defaultESC_SC_EEEEEE10policy1000El10matrixMultNSA_6detail15normal_iteratorINSA_10device_ptrIdEEEEJSD_EEEvT0_iT1_T2_DpNS2_10kernel_argIT3_EE_param_1];
	add.u64 	%rd11, %SP, 0;
	add.u64 	%rd1, %SPL, 0;
	add.u64 	%rd2, %SPL, 0;
	cvta.to.global.u64 	%rd3, %rd10;
	cvta.to.global.u64 	%rd4, %rd9;
	cvta.to.global.u64 	%rd13, %rd8;
	shl.b32 	%r69, %r68, 7;
	mov.u32 	%r70, %ctaid.x;
	cvt.u64.u32 	%rd14, %r70;
	cvt.s64.s32 	%rd15, %r69;
	mul.lo.s64 	%rd16, %rd15, %rd14;
	sub.s64 	%rd17, %rd7, %rd16;
	min.s64 	%rd18, %rd17, %rd15;
	cvt.u32.u64 	%r4, %rd18;
	cvt.u32.u64 	%r5, %rd16;
	add.s32 	%r6, %r3, %r5;
	shl.b64 	%rd19, %rd16, 3;
	add.s64 	%rd5, %rd13, %rd19;
	setp.eq.s32 	%p1, %r69, %r4;
	@%p1 bra 	$L__BB29_19;
	setp.lt.s32 	%p2, %r68, 1;
	@%p2 bra 	$L__BB29_57;
	mov.u32 	%r7, %tid.x;
	setp.ne.s32 	%p3, %r1, 0;
	@%p3 bra 	$L__BB29_42;
	and.b32  	%r8, %r68, 3;
	setp.lt.u32 	%p14, %r68, 4;
	mov.b32 	%r302, 0;
	@%p14 bra 	$L__BB29_14;
	and.b32  	%r302, %r68, 2147483644;
	mov.b32 	%r300, 0;
	mov.u64 	%rd98, $str;
$L__BB29_5:
	shl.b32 	%r145, %r300, 7;
	add.s32 	%r11, %r145, %r7;
	setp.ge.s32 	%p15, %r11, %r4;
	mul.wide.s32 	%rd97, %r11, 8;
	add.s64 	%rd6, %rd5, %rd97;
	@%p15 bra 	$L__BB29_7;
	add.s32 	%r146, %r11, %r6;
	div.u32 	%r147, %r146, %r2;
	mul.lo.s32 	%r148, %r147, %r2;
	sub.s32 	%r149, %r146, %r148;
	st.local.v2.u32 	[%rd1], {%r146, %r147};
	st.local.u32 	[%rd1+8], %r149;
	cvta.global.u64 	%rd99, %rd98;
	{ // callseq 64, 0
	.param .b64 param0;
	st.param.b64 	[param0], %rd99;
	.param .b64 param1;
	st.param.b64 	[param1], %rd11;
	.param .b32 retval0;
	call.uni (retval0), 
	vprintf, 
	(
	param0, 
	param1
	);
	ld.param.b32 	%r150, [retval0];
	} // callseq 64
	mov.b64 	%rd101, 0;
	st.global.u64 	[%rd6], %rd101;
$L__BB29_7:
	add.s32 	%r12, %r11, 128;
	setp.ge.s32 	%p16, %r12, %r4;
	@%p16 bra 	$L__BB29_9;
	add.s32 	%r152, %r12, %r6;
	div.u32 	%r153, %r152, %r2;
	mul.lo.s32 	%r154, %r153, %r2;
	sub.s32 	%r155, %r152, %r154;
	st.local.v2.u32 	[%rd1], {%r152, %r153};
	st.local.u32 	[%rd1+8], %r155;
	cvta.global.u64 	%rd103, %rd98;
	{ // callseq 65, 0
	.param .b64 param0;
	st.param.b64 	[param0], %rd103;
	.param .b64 param1;
	st.param.b64 	[param1], %rd11;
	.param .b32 retval0;
	call.uni (retval0), 
	vprintf, 
	(
	param0, 
	param1
	);
	ld.param.b32 	%r156, [retval0];
	} // callseq 65
	mov.b64 	%rd105, 0;
	st.global.u64 	[%rd6+1024], %rd105;
$L__BB29_9:
	add.s32 	%r13, %r11, 256;
	setp.ge.s32 	%p17, %r13, %r4;
	@%p17 bra 	$L__BB29_11;
	add.s32 	%r158, %r13, %r6;
	div.u32 	%r159, %r158, %r2;
	mul.lo.s32 	%r160, %r159, %r2;
	sub.s32 	%r161, %r158, %r160;
	st.local.v2.u32 	[%rd1], {%r158, %r159};
	st.local.u32 	[%rd1+8], %r161;
	cvta.global.u64 	%rd107, %rd98;
	{ // callseq 66, 0
	.param .b64 param0;
	st.param.b64 	[param0], %rd107;
	.param .b64 param1;
	st.param.b64 	[param1], %rd11;
	.param .b32 retval0;
	call.uni (retval0), 
	vprintf, 
	(
	param0, 
	param1
	);
	ld.param.b32 	%r162, [retval0];
	} // callseq 66
	mov.b64 	%rd109, 0;
	st.global.u64 	[%rd6+2048], %rd109;
$L__BB29_11:
	add.s32 	%r14, %r11, 384;
	setp.ge.s32 	%p18, %r14, %r4;
	@%p18 bra 	$L__BB29_13;
	add.s32 	%r164, %r14, %r6;
	div.u32 	%r165, %r164, %r2;
	mul.lo.s32 	%r166, %r165, %r2;
	sub.s32 	%r167, %r164, %r166;
	st.local.v2.u32 	[%rd1], {%r164, %r165};
	st.local.u32 	[%rd1+8], %r167;
	cvta.global.u64 	%rd111, %rd98;
	{ // callseq 67, 0
	.param .b64 param0;
	st.param.b64 	[param0], %rd111;
	.param .b64 param1;
	st.param.b64 	[param1], %rd11;
	.param .b32 retval0;
	call.uni (retval0), 
	vprintf, 
	(
	param0, 
	param1
	);
	ld.param.b32 	%r168, [retval0];
	} // callseq 67
	mov.b64 	%rd113, 0;
	st.global.u64 	[%rd6+3072], %rd113;
$L__BB29_13:
	add.s32 	%r300, %r300, 4;
	setp.ne.s32 	%p19, %r300, %r302;
	@%p19 bra 	$L__BB29_5;
$L__BB29_14:
	setp.eq.s32 	%p20, %r8, 0;
	@%p20 bra 	$L__BB29_57;
	mov.b32 	%r303, 0;
	mov.u64 	%rd114, $str;
$L__BB29_16:
	.pragma "nounroll";
	shl.b32 	%r171, %r302, 7;
	add.s32 	%r19, %r171, %r7;
	setp.ge.s32 	%p21, %r19, %r4;
	@%p21 bra 	$L__BB29_18;
	add.s32 	%r172, %r19, %r6;
	div.u32 	%r173, %r172, %r2;
	mul.lo.s32 	%r174, %r173, %r2;
	sub.s32 	%r175, %r172, %r174;
	st.local.v2.u32 	[%rd1], {%r172, %r173};
	st.local.u32 	[%rd1+8], %r175;
	cvta.global.u64 	%rd115, %rd114;
	{ // callseq 68, 0
	.param .b64 param0;
	st.param.b64 	[param0], %rd115;
	.param .b64 param1;
	st.param.b64 	[param1], %rd11;
	.param .b32 retval0;
	call.uni (retval0), 
	vprintf, 
	(
	param0, 
	param1
	);
	ld.param.b32 	%r176, [retval0];
	} // callseq 68
	mul.wide.s32 	%rd117, %r19, 8;
	add.s64 	%rd118, %rd5, %rd117;
	mov.b64 	%rd119, 0;
	st.global.u64 	[%rd118], %rd119;
$L__BB29_18:
	add.s32 	%r302, %r302, 1;
	add.s32 	%r303, %r303, 1;
	setp.eq.s32 	%p22, %r303, %r8;
	@%p22 bra 	$L__BB29_57;
	bra.uni 	$L__BB29_16;
$L__BB29_19:
	setp.lt.s32 	%p23, %r68, 1;
	@%p23 bra 	$L__BB29_57;
	mov.u32 	%r24, %tid.x;
	setp.ne.s32 	%p24, %r1, 0;
	@%p24 bra 	$L__BB29_29;
	and.b32  	%r25, %r68, 3;
	setp.lt.u32 	%p34, %r68, 4;
	mov.b32 	%r308, 0;
	@%p34 bra 	$L__BB29_24;
	and.b32  	%r308, %r68, 2147483644;
	neg.s32 	%r306, %r308;
	add.s32 	%r305, %r24, 256;
	add.s32 	%r252, %r3, %r24;
	add.s32 	%r304, %r252, %r5;
	mov.u64 	%rd197, $str;
$L__BB29_23:
	.pragma "nounroll";
	add.s32 	%r253, %r305, -256;
	div.u32 	%r254, %r304, %r2;
	mul.lo.s32 	%r255, %r254, %r2;
	sub.s32 	%r256, %r304, %r255;
	st.local.v2.u32 	[%rd2], {%r304, %r254};
	st.local.u32 	[%rd2+8], %r256;
	cvta.global.u64 	%rd198, %rd197;
	{ // callseq 85, 0
	.param .b64 param0;
	st.param.b64 	[param0], %rd198;
	.param .b64 param1;
	st.param.b64 	[param1], %rd11;
	.param .b32 retval0;
	call.uni (retval0), 
	vprintf, 
	(
	param0, 
	param1
	);
	ld.param.b32 	%r257, [retval0];
	} // callseq 85
	mul.wide.s32 	%rd200, %r253, 8;
	add.s64 	%rd201, %rd5, %rd200;
	mov.b64 	%rd202, 0;
	st.global.u64 	[%rd201], %rd202;
	add.s32 	%r259, %r304, 128;
	div.u32 	%r260, %r259, %r2;
	mul.lo.s32 	%r261, %r260, %r2;
	sub.s32 	%r262, %r259, %r261;
	st.local.v2.u32 	[%rd2], {%r259, %r260};
	st.local.u32 	[%rd2+8], %r262;
	{ // callseq 86, 0
	.param .b64 param0;
	st.param.b64 	[param0], %rd198;
	.param .b64 param1;
	st.param.b64 	[param1], %rd11;
	.param .b32 retval0;
	call.uni (retval0), 
	vprintf, 
	(
	param0, 
	param1
	);
	ld.param.b32 	%r263, [retval0];
	} // callseq 86
	st.global.u64 	[%rd201+1024], %rd202;
	add.s32 	%r265, %r304, 256;
	div.u32 	%r266, %r265, %r2;
	mul.lo.s32 	%r267, %r266, %r2;
	sub.s32 	%r268, %r265, %r267;
	st.local.v2.u32 	[%rd2], {%r265, %r266};
	st.local.u32 	[%rd2+8], %r268;
	{ // callseq 87, 0
	.param .b64 param0;
	st.param.b64 	[param0], %rd198;
	.param .b64 param1;
	st.param.b64 	[param1], %rd11;
	.param .b32 retval0;
	call.uni (retval0), 
	vprintf, 
	(
	param0, 
	param1
	);
	ld.param.b32 	%r269, [retval0];
	} // callseq 87
	st.global.u64 	[%rd201+2048], %rd202;
	add.s32 	%r271, %r304, 384;
	div.u32 	%r272, %r271, %r2;
	mul.lo.s32 	%r273, %r272, %r2;
	sub.s32 	%r274, %r271, %r273;
	st.local.v2.u32 	[%rd2], {%r271, %r272};
	st.local.u32 	[%rd2+8], %r274;
	{ // callseq 88, 0
	.param .b64 param0;
	st.param.b64 	[param0], %rd198;
	.param .b64 param1;
	st.param.b64 	[param1], %rd11;
	.param .b32 retval0;
	call.uni (retval0), 
	vprintf, 
	(
	param0, 
	param1
	);
	ld.param.b32 	%r275, [retval0];
	} // callseq 88
	st.global.u64 	[%rd201+3072], %rd202;
	add.s32 	%r306, %r306, 4;
	add.s32 	%r305, %r305, 512;
	add.s32 	%r304, %r304, 512;
	setp.ne.s32 	%p35, %r306, 0;
	@%p35 bra 	$L__BB29_23;
$L__BB29_24:
	setp.eq.s32 	%p36, %r25, 0;
	@%p36 bra 	$L__BB29_57;
	setp.eq.s32 	%p37, %r25, 1;
	@%p37 bra 	$L__BB29_27;
	shl.b32 	%r277, %r308, 7;
	add.s32 	%r278, %r277, %r24;
	add.s32 	%r279, %r278, %r6;
	div.u32 	%r280, %r279, %r2;
	mul.lo.s32 	%r281, %r280, %r2;
	sub.s32 	%r282, %r279, %r281;
	st.local.v2.u32 	[%rd2], {%r279, %r280};
	st.local.u32 	[%rd2+8], %r282;
	mov.u64 	%rd203, $str;
	cvta.global.u64 	%rd204, %rd203;
	{ // callseq 89, 0
	.param .b64 param0;
	st.param.b64 	[param0], %rd204;
	.param .b64 param1;
	st.param.b64 	[param1], %rd11;
	.param .b32 retval0;
	call.uni (retval0), 
	vprintf, 
	(
	param0, 
	param1
	);
	ld.param.b32 	%r283, [retval0];
	} // callseq 89
	mul.wide.s32 	%rd206, %r278, 8;
	add.s64 	%rd207, %rd5, %rd206;
	mov.b64 	%rd208, 0;
	st.global.u64 	[%rd207], %rd208;
	add.s32 	%r285, %r279, 128;
	div.u32 	%r286, %r285, %r2;
	mul.lo.s32 	%r287, %r286, %r2;
	sub.s32 	%r288, %r285, %r287;
	st.local.v2.u32 	[%rd2], {%r285, %r286};
	st.local.u32 	[%rd2+8], %r288;
	{ // callseq 90, 0
	.param .b64 param0;
	st.param.b64 	[param0], %rd204;
	.param .b64 param1;
	st.param.b64 	[param1], %rd11;
	.param .b32 retval0;
	call.uni (retval0), 
	vprintf, 
	(
	param0, 
	param1
	);
	ld.param.b32 	%r289, [retval0];
	} // callseq 90
	st.global.u64 	[%rd207+1024], %rd208;
	add.s32 	%r308, %r308, 2;
$L__BB29_27:
	and.b32  	%r291, %r68, 1;
	setp.eq.b32 	%p38, %r291, 1;
	not.pred 	%p39, %p38;
	@%p39 bra 	$L__BB29_57;
	shl.b32 	%r292, %r308, 7;
	add.s32 	%r293, %r292, %r24;
	add.s32 	%r294, %r293, %r6;
	div.u32 	%r295, %r294, %r2;
	mul.lo.s32 	%r296, %r295, %r2;
	sub.s32 	%r297, %r294, %r296;
	st.local.v2.u32 	[%rd2], {%r294, %r295};
	st.local.u32 	[%rd2+8], %r297;
	mov.u64 	%rd209, $str;
	cvta.global.u64 	%rd210, %rd209;
	{ // callseq 91, 0
	.param .b64 param0;
	st.param.b64 	[param0], %rd210;
	.param .b64 param1;
	st.param.b64 	[param1], %rd11;
	.param .b32 retval0;
	call.uni (retval0), 
	vprintf, 
	(
	param0, 
	param1
	);
	ld.param.b32 	%r298, [retval0];
	} // callseq 91
	mul.wide.s32 	%rd212, %r293, 8;
	add.s64 	%rd213, %rd5, %rd212;
	mov.b64 	%rd214, 0;
	st.global.u64 	[%rd213], %rd214;
	bra.uni 	$L__BB29_57;
$L__BB29_29:
	and.b32  	%r39, %r1, 7;
	and.b32  	%r40, %r1, -8;
	mov.b32 	%r309, 0;
	mov.u64 	%rd120, $str;
	mov.u64 	%rd192, $str$1;
$L__BB29_30:
	setp.lt.u32 	%p25, %r1, 8;
	shl.b32 	%r180, %r309, 7;
	add.s32 	%r42, %r180, %r24;
	add.s32 	%r181, %r42, %r6;
	div.u32 	%r182, %r181, %r2;
	mul.lo.s32 	%r183, %r182, %r2;
	sub.s32 	%r43, %r181, %r183;
	st.local.v2.u32 	[%rd2], {%r181, %r182};
	st.local.u32 	[%rd2+8], %r43;
	cvta.global.u64 	%rd121, %rd120;
	{ // callseq 69, 0
	.param .b64 param0;
	st.param.b64 	[param0], %rd121;
	.param .b64 param1;
	st.param.b64 	[param1], %rd11;
	.param .b32 retval0;
	call.uni (retval0), 
	vprintf, 
	(
	param0, 
	param1
	);
	ld.param.b32 	%r184, [retval0];
	} // callseq 69
	mul.lo.s32 	%r44, %r182, %r1;
	mov.f64 	%fd124, 0d0000000000000000;
	mov.b32 	%r313, 0;
	@%p25 bra 	$L__BB29_33;
	and.b32  	%r187, %r1, -8;
	neg.s32 	%r310, %r187;
	mov.f64 	%fd124, 0d0000000000000000;
	mov.b32 	%r311, 0;
$L__BB29_32:
	.pragma "nounroll";
	add.s32 	%r188, %r311, %r44;
	mul.wide.u32 	%rd123, %r188, 8;
	add.s64 	%rd124, %rd3, %rd123;
	ld.global.f64 	%fd74, [%rd124];
	mad.lo.s32 	%r189, %r311, %r2, %r43;
	mul.wide.u32 	%rd125, %r189, 8;
	add.s64 	%rd126, %rd4, %rd125;
	ld.global.f64 	%fd75, [%rd126];
	fma.rn.f64 	%fd76, %fd74, %fd75, %fd124;
	st.local.u32 	[%rd2], %r188;
	st.local.f64 	[%rd2+8], %fd74;
	st.local.u32 	[%rd2+16], %r189;
	st.local.f64 	[%rd2+24], %fd75;
	cvta.global.u64 	%rd128, %rd192;
	{ // callseq 70, 0
	.param .b64 param0;
	st.param.b64 	[param0], %rd128;
	.param .b64 param1;
	st.param.b64 	[param1], %rd11;
	.param .b32 retval0;
	call.uni (retval0), 
	vprintf, 
	(
	param0, 
	param1
	);
	ld.param.b32 	%r190, [retval0];
	} // callseq 70
	add.s32 	%r192, %r188, 1;
	mul.wide.u32 	%rd130, %r192, 8;
	add.s64 	%rd131, %rd3, %rd130;
	ld.global.f64 	%fd77, [%rd131];
	add.s32 	%r193, %r189, %r2;
	mul.wide.u32 	%rd132, %r193, 8;
	add.s64 	%rd133, %rd4, %rd132;
	ld.global.f64 	%fd78, [%rd133];
	fma.rn.f64 	%fd79, %fd77, %fd78, %fd76;
	st.local.u32 	[%rd2], %r192;
	st.local.f64 	[%rd2+8], %fd77;
	st.local.u32 	[%rd2+16], %r193;
	st.local.f64 	[%rd2+24], %fd78;
	{ // callseq 71, 0
	.param .b64 param0;
	st.param.b64 	[param0], %rd128;
	.param .b64 param1;
	st.param.b64 	[param1], %rd11;
	.param .b32 retval0;
	call.uni (retval0), 
	vprintf, 
	(
	param0, 
	param1
	);
	ld.param.b32 	%r194, [retval0];
	} // callseq 71
	add.s32 	%r196, %r188, 2;
	mul.wide.u32 	%rd134, %r196, 8;
	add.s64 	%rd135, %rd3, %rd134;
	ld.global.f64 	%fd80, [%rd135];
	add.s32 	%r197, %r193, %r2;
	mul.wide.u32 	%rd136, %r197, 8;
	add.s64 	%rd137, %rd4, %rd136;
	ld.global.f64 	%fd81, [%rd137];
	fma.rn.f64 	%fd82, %fd80, %fd81, %fd79;
	st.local.u32 	[%rd2], %r196;
	st.local.f64 	[%rd2+8], %fd80;
	st.local.u32 	[%rd2+16], %r197;
	st.local.f64 	[%rd2+24], %fd81;
	{ // callseq 72, 0
	.param .b64 param0;
	st.param.b64 	[param0], %rd128;
	.param .b64 param1;
	st.param.b64 	[param1], %rd11;
	.param .b32 retval0;
	call.uni (retval0), 
	vprintf, 
	(
	param0, 
	param1
	);
	ld.param.b32 	%r198, [retval0];
	} // callseq 72
	add.s32 	%r200, %r188, 3;
	mul.wide.u32 	%rd138, %r200, 8;
	add.s64 	%rd139, %rd3, %rd138;
	ld.global.f64 	%fd83, [%rd139];
	add.s32 	%r201, %r197, %r2;
	mul.wide.u32 	%rd140, %r201, 8;
	add.s64 	%rd141, %rd4, %rd140;
	ld.global.f64 	%fd84, [%rd141];
	fma.rn.f64 	%fd85, %fd83, %fd84, %fd82;
	st.local.u32 	[%rd2], %r200;
	st.local.f64 	[%rd2+8], %fd83;
	st.local.u32 	[%rd2+16], %r201;
	st.local.f64 	[%rd2+24], %fd84;
	{ // callseq 73, 0
	.param .b64 param0;
	st.param.b64 	[param0], %rd128;
	.param .b64 param1;
	st.param.b64 	[param1], %rd11;
	.param .b32 retval0;
	call.uni (retval0), 
	vprintf, 
	(
	param0, 
	param1
	);
	ld.param.b32 	%r202, [retval0];
	} // callseq 73
	add.s32 	%r204, %r188, 4;
	mul.wide.u32 	%rd142, %r204, 8;
	add.s64 	%rd143, %rd3, %rd142;
	ld.global.f64 	%fd86, [%rd143];
	add.s32 	%r205, %r201, %r2;
	mul.wide.u32 	%rd144, %r205, 8;
	add.s64 	%rd145, %rd4, %rd144;
	ld.global.f64 	%fd87, [%rd145];
	fma.rn.f64 	%fd88, %fd86, %fd87, %fd85;
	st.local.u32 	[%rd2], %r204;
	st.local.f64 	[%rd2+8], %fd86;
	st.local.u32 	[%rd2+16], %r205;
	st.local.f64 	[%rd2+24], %fd87;
	{ // callseq 74, 0
	.param .b64 param0;
	st.param.b64 	[param0], %rd128;
	.param .b64 param1;
	st.param.b64 	[param1], %rd11;
	.param .b32 retval0;
	call.uni (retval0), 
	vprintf, 
	(
	param0, 
	param1
	);
	ld.param.b32 	%r206, [retval0];
	} // callseq 74
	add.s32 	%r208, %r188, 5;
	mul.wide.u32 	%rd146, %r208, 8;
	add.s64 	%rd147, %rd3, %rd146;
	ld.global.f64 	%fd89, [%rd147];
	add.s32 	%r209, %r205, %r2;
	mul.wide.u32 	%rd148, %r209, 8;
	add.s64 	%rd149, %rd4, %rd148;
	ld.global.f64 	%fd90, [%rd149];
	fma.rn.f64 	%fd91, %fd89, %fd90, %fd88;
	st.local.u32 	[%rd2], %r208;
	st.local.f64 	[%rd2+8], %fd89;
	st.local.u32 	[%rd2+16], %r209;
	st.local.f64 	[%rd2+24], %fd90;
	{ // callseq 75, 0
	.param .b64 param0;
	st.param.b64 	[param0], %rd128;
	.param .b64 param1;
	st.param.b64 	[param1], %rd11;
	.param .b32 retval0;
	call.uni (retval0), 
	vprintf, 
	(
	param0, 
	param1
	);
	ld.param.b32 	%r210, [retval0];
	} // callseq 75
	add.s32 	%r212, %r188, 6;
	mul.wide.u32 	%rd150, %r212, 8;
	add.s64 	%rd151, %rd3, %rd150;
	ld.global.f64 	%fd92, [%rd151];
	add.s32 	%r213, %r209, %r2;
	mul.wide.u32 	%rd152, %r213, 8;
	add.s64 	%rd153, %rd4, %rd152;
	ld.global.f64 	%fd93, [%rd153];
	fma.rn.f64 	%fd94, %fd92, %fd93, %fd91;
	st.local.u32 	[%rd2], %r212;
	st.local.f64 	[%rd2+8], %fd92;
	st.local.u32 	[%rd2+16], %r213;
	st.local.f64 	[%rd2+24], %fd93;
	{ // callseq 76, 0
	.param .b64 param0;
	st.param.b64 	[param0], %rd128;
	.param .b64 param1;
	st.param.b64 	[param1], %rd11;
	.param .b32 retval0;
	call.uni (retval0), 
	vprintf, 
	(
	param0, 
	param1
	);
	ld.param.b32 	%r214, [retval0];
	} // callseq 76
	add.s32 	%r216, %r188, 7;
	mul.wide.u32 	%rd154, %r216, 8;
	add.s64 	%rd155, %rd3, %rd154;
	ld.global.f64 	%fd95, [%rd155];
	add.s32 	%r217, %r213, %r2;
	mul.wide.u32 	%rd156, %r217, 8;
	add.s64 	%rd157, %rd4, %rd156;
	ld.global.f64 	%fd96, [%rd157];
	fma.rn.f64 	%fd124, %fd95, %fd96, %fd94;
	st.local.u32 	[%rd2], %r216;
	st.local.f64 	[%rd2+8], %fd95;
	st.local.u32 	[%rd2+16], %r217;
	st.local.f64 	[%rd2+24], %fd96;
	{ // callseq 77, 0
	.param .b64 param0;
	st.param.b64 	[param0], %rd128;
	.param .b64 param1;
	st.param.b64 	[param1], %rd11;
	.param .b32 retval0;
	call.uni (retval0), 
	vprintf, 
	(
	param0, 
	param1
	);
	ld.param.b32 	%r218, [retval0];
	} // callseq 77
	add.s32 	%r311, %r311, 8;
	add.s32 	%r310, %r310, 8;
	setp.ne.s32 	%p26, %r310, 0;
	mov.u32 	%r313, %r40;
	@%p26 bra 	$L__BB29_32;
$L__BB29_33:
	setp.eq.s32 	%p27, %r39, 0;
	@%p27 bra 	$L__BB29_41;
	add.s32 	%r220, %r39, -1;
	setp.lt.u32 	%p28, %r220, 3;
	@%p28 bra 	$L__BB29_36;
	add.s32 	%r221, %r313, %r44;
	mul.wide.u32 	%rd158, %r221, 8;
	add.s64 	%rd159, %rd3, %rd158;
	ld.global.f64 	%fd98, [%rd159];
	mad.lo.s32 	%r222, %r313, %r2, %r43;
	mul.wide.u32 	%rd160, %r222, 8;
	add.s64 	%rd161, %rd4, %rd160;
	ld.global.f64 	%fd99, [%rd161];
	fma.rn.f64 	%fd100, %fd98, %fd99, %fd124;
	st.local.u32 	[%rd2], %r221;
	st.local.f64 	[%rd2+8], %fd98;
	st.local.u32 	[%rd2+16], %r222;
	st.local.f64 	[%rd2+24], %fd99;
	cvta.global.u64 	%rd163, %rd192;
	{ // callseq 78, 0
	.param .b64 param0;
	st.param.b64 	[param0], %rd163;
	.param .b64 param1;
	st.param.b64 	[param1], %rd11;
	.param .b32 retval0;
	call.uni (retval0), 
	vprintf, 
	(
	param0, 
	param1
	);
	ld.param.b32 	%r223, [retval0];
	} // callseq 78
	add.s32 	%r225, %r221, 1;
	mul.wide.u32 	%rd165, %r225, 8;
	add.s64 	%rd166, %rd3, %rd165;
	ld.global.f64 	%fd101, [%rd166];
	add.s32 	%r226, %r222, %r2;
	mul.wide.u32 	%rd167, %r226, 8;
	add.s64 	%rd168, %rd4, %rd167;
	ld.global.f64 	%fd102, [%rd168];
	fma.rn.f64 	%fd103, %fd101, %fd102, %fd100;
	st.local.u32 	[%rd2], %r225;
	st.local.f64 	[%rd2+8], %fd101;
	st.local.u32 	[%rd2+16], %r226;
	st.local.f64 	[%rd2+24], %fd102;
	{ // callseq 79, 0
	.param .b64 param0;
	st.param.b64 	[param0], %rd163;
	.param .b64 param1;
	st.param.b64 	[param1], %rd11;
	.param .b32 retval0;
	call.uni (retval0), 
	vprintf, 
	(
	param0, 
	param1
	);
	ld.param.b32 	%r227, [retval0];
	} // callseq 79
	add.s32 	%r229, %r221, 2;
	mul.wide.u32 	%rd169, %r229, 8;
	add.s64 	%rd170, %rd3, %rd169;
	ld.global.f64 	%fd104, [%rd170];
	add.s32 	%r230, %r226, %r2;
	mul.wide.u32 	%rd171, %r230, 8;
	add.s64 	%rd172, %rd4, %rd171;
	ld.global.f64 	%fd105, [%rd172];
	fma.rn.f64 	%fd106, %fd104, %fd105, %fd103;
	st.local.u32 	[%rd2], %r229;
	st.local.f64 	[%rd2+8], %fd104;
	st.local.u32 	[%rd2+16], %r230;
	st.local.f64 	[%rd2+24], %fd105;
	{ // callseq 80, 0
	.param .b64 param0;
	st.param.b64 	[param0], %rd163;
	.param .b64 param1;
	st.param.b64 	[param1], %rd11;
	.param .b32 retval0;
	call.uni (retval0), 
	vprintf, 
	(
	param0, 
	param1
	);
	ld.param.b32 	%r231, [retval0];
	} // callseq 80
	add.s32 	%r233, %r221, 3;
	mul.wide.u32 	%rd173, %r233, 8;
	add.s64 	%rd174, %rd3, %rd173;
	ld.global.f64 	%fd107, [%rd174];
	add.s32 	%r234, %r230, %r2;
	mul.wide.u32 	%rd175, %r234, 8;
	add.s64 	%rd176, %rd4, %rd175;
	ld.global.f64 	%fd108, [%rd176];
	fma.rn.f64 	%fd124, %fd107, %fd108, %fd106;
	st.local.u32 	[%rd2], %r233;
	st.local.f64 	[%rd2+8], %fd107;
	st.local.u32 	[%rd2+16], %r234;
	st.local.f64 	[%rd2+24], %fd108;
	{ // callseq 81, 0
	.param .b64 param0;
	st.param.b64 	[param0], %rd163;
	.param .b64 param1;
	st.param.b64 	[param1], %rd11;
	.param .b32 retval0;
	call.uni (retval0), 
	vprintf, 
	(
	param0, 
	param1
	);
	ld.param.b32 	%r235, [retval0];
	} // callseq 81
	add.s32 	%r313, %r313, 4;
$L__BB29_36:
	and.b32  	%r237, %r1, 3;
	setp.eq.s32 	%p29, %r237, 0;
	@%p29 bra 	$L__BB29_41;
	setp.eq.s32 	%p30, %r237, 1;
	@%p30 bra 	$L__BB29_39;
	add.s32 	%r238, %r313, %r44;
	mul.wide.u32 	%rd177, %r238, 8;
	add.s64 	%rd178, %rd3, %rd177;
	ld.global.f64 	%fd110, [%rd178];
	mad.lo.s32 	%r239, %r313, %r2, %r43;
	mul.wide.u32 	%rd179, %r239, 8;
	add.s64 	%rd180, %rd4, %rd179;
	ld.global.f64 	%fd111, [%rd180];
	fma.rn.f64 	%fd112, %fd110, %fd111, %fd124;
	st.local.u32 	[%rd2], %r238;
	st.local.f64 	[%rd2+8], %fd110;
	st.local.u32 	[%rd2+16], %r239;
	st.local.f64 	[%rd2+24], %fd111;
	cvta.global.u64 	%rd182, %rd192;
	{ // callseq 82, 0
	.param .b64 param0;
	st.param.b64 	[param0], %rd182;
	.param .b64 param1;
	st.param.b64 	[param1], %rd11;
	.param .b32 retval0;
	call.uni (retval0), 
	vprintf, 
	(
	param0, 
	param1
	);
	ld.param.b32 	%r240, [retval0];
	} // callseq 82
	add.s32 	%r242, %r238, 1;
	mul.wide.u32 	%rd184, %r242, 8;
	add.s64 	%rd185, %rd3, %rd184;
	ld.global.f64 	%fd113, [%rd185];
	add.s32 	%r243, %r239, %r2;
	mul.wide.u32 	%rd186, %r243, 8;
	add.s64 	%rd187, %rd4, %rd186;
	ld.global.f64 	%fd114, [%rd187];
	fma.rn.f64 	%fd124, %fd113, %fd114, %fd112;
	st.local.u32 	[%rd2], %r242;
	st.local.f64 	[%rd2+8], %fd113;
	st.local.u32 	[%rd2+16], %r243;
	st.local.f64 	[%rd2+24], %fd114;
	{ // callseq 83, 0
	.param .b64 param0;
	st.param.b64 	[param0], %rd182;
	.param .b64 param1;
	st.param.b64 	[param1], %rd11;
	.param .b32 retval0;
	call.uni (retval0), 
	vprintf, 
	(
	param0, 
	param1
	);
	ld.param.b32 	%r244, [retval0];
	} // callseq 83
	add.s32 	%r313, %r313, 2;
$L__BB29_39:
	and.b32  	%r246, %r1, 1;
	setp.eq.b32 	%p31, %r246, 1;
	not.pred 	%p32, %p31;
	@%p32 bra 	$L__BB29_41;
	add.s32 	%r247, %r313, %r44;
	mul.wide.u32 	%rd188, %r247, 8;
	add.s64 	%rd189, %rd3, %rd188;
	ld.global.f64 	%fd115, [%rd189];
	mad.lo.s32 	%r248, %r313, %r2, %r43;
	mul.wide.u32 	%rd190, %r248, 8;
	add.s64 	%rd191, %rd4, %rd190;
	ld.global.f64 	%fd116, [%rd191];
	fma.rn.f64 	%fd124, %fd115, %fd116, %fd124;
	st.local.u32 	[%rd2], %r247;
	st.local.f64 	[%rd2+8], %fd115;
	st.local.u32 	[%rd2+16], %r248;
	st.local.f64 	[%rd2+24], %fd116;
	cvta.global.u64 	%rd193, %rd192;
	{ // callseq 84, 0
	.param .b64 param0;
	st.param.b64 	[param0], %rd193;
	.param .b64 param1;
	st.param.b64 	[param1], %rd11;
	.param .b32 retval0;
	call.uni (retval0), 
	vprintf, 
	(
	param0, 
	param1
	);
	ld.param.b32 	%r249, [retval0];
	} // callseq 84
$L__BB29_41:
	mul.wide.s32 	%rd195, %r42, 8;
	add.s64 	%rd196, %rd5, %rd195;
	st.global.f64 	[%rd196], %fd124;
	add.s32 	%r309, %r309, 1;
	setp.eq.s32 	%p33, %r309, %r68;
	@%p33 bra 	$L__BB29_57;
	bra.uni 	$L__BB29_30;
$L__BB29_42:
	and.b32  	%r22, %r1, 7;
	and.b32  	%r23, %r1, -8;
	mov.b32 	%r315, 0;
	mov.u64 	%rd20, $str;
	mov.u64 	%rd92, $str$1;
$L__BB29_43:
	shl.b32 	%r72, %r315, 7;
	add.s32 	%r57, %r72, %r7;
	setp.ge.s32 	%p4, %r57, %r4;
	@%p4 bra 	$L__BB29_56;
	setp.lt.u32 	%p5, %r1, 8;
	add.s32 	%r74, %r57, %r6;
	div.u32 	%r75, %r74, %r2;
	mul.lo.s32 	%r76, %r75, %r2;
	sub.s32 	%r58, %r74, %r76;
	st.local.v2.u32 	[%rd1], {%r74, %r75};
	st.local.u32 	[%rd1+8], %r58;
	cvta.global.u64 	%rd21, %rd20;
	{ // callseq 48, 0
	.param .b64 param0;
	st.param.b64 	[param0], %rd21;
	.param .b64 param1;
	st.param.b64 	[param1], %rd11;
	.param .b32 retval0;
	call.uni (retval0), 
	vprintf, 
	(
	param0, 
	param1
	);
	ld.param.b32 	%r77, [retval0];
	} // callseq 48
	mul.lo.s32 	%r59, %r75, %r1;
	mov.f64 	%fd132, 0d0000000000000000;
	mov.b32 	%r318, 0;
	@%p5 bra 	$L__BB29_47;
	mov.f64 	%fd132, 0d0000000000000000;
	mov.b32 	%r316, 0;
$L__BB29_46:
	.pragma "nounroll";
	add.s32 	%r80, %r316, %r59;
	mul.wide.u32 	%rd23, %r80, 8;
	add.s64 	%rd24, %rd3, %rd23;
	ld.global.f64 	%fd28, [%rd24];
	mad.lo.s32 	%r81, %r316, %r2, %r58;
	mul.wide.u32 	%rd25, %r81, 8;
	add.s64 	%rd26, %rd4, %rd25;
	ld.global.f64 	%fd29, [%rd26];
	fma.rn.f64 	%fd30, %fd28, %fd29, %fd132;
	st.local.u32 	[%rd1], %r80;
	st.local.f64 	[%rd1+8], %fd28;
	st.local.u32 	[%rd1+16], %r81;
	st.local.f64 	[%rd1+24], %fd29;
	cvta.global.u64 	%rd28, %rd92;
	{ // callseq 49, 0
	.param .b64 param0;
	st.param.b64 	[param0], %rd28;
	.param .b64 param1;
	st.param.b64 	[param1], %rd11;
	.param .b32 retval0;
	call.uni (retval0), 
	vprintf, 
	(
	param0, 
	param1
	);
	ld.param.b32 	%r82, [retval0];
	} // callseq 49
	add.s32 	%r84, %r80, 1;
	mul.wide.u32 	%rd30, %r84, 8;
	add.s64 	%rd31, %rd3, %rd30;
	ld.global.f64 	%fd31, [%rd31];
	add.s32 	%r85, %r81, %r2;
	mul.wide.u32 	%rd32, %r85, 8;
	add.s64 	%rd33, %rd4, %rd32;
	ld.global.f64 	%fd32, [%rd33];
	fma.rn.f64 	%fd33, %fd31, %fd32, %fd30;
	st.local.u32 	[%rd1], %r84;
	st.local.f64 	[%rd1+8], %fd31;
	st.local.u32 	[%rd1+16], %r85;
	st.local.f64 	[%rd1+24], %fd32;
	{ // callseq 50, 0
	.param .b64 param0;
	st.param.b64 	[param0], %rd28;
	.param .b64 param1;
	st.param.b64 	[param1], %rd11;
	.param .b32 retval0;
	call.uni (retval0), 
	vprintf, 
	(
	param0, 
	param1
	);
	ld.param.b32 	%r86, [retval0];
	} // callseq 50
	add.s32 	%r88, %r80, 2;
	mul.wide.u32 	%rd34, %r88, 8;
	add.s64 	%rd35, %rd3, %rd34;
	ld.global.f64 	%fd34, [%rd35];
	add.s32 	%r89, %r85, %r2;
	mul.wide.u32 	%rd36, %r89, 8;
	add.s64 	%rd37, %rd4, %rd36;
	ld.global.f64 	%fd35, [%rd37];
	fma.rn.f64 	%fd36, %fd34, %fd35, %fd33;
	st.local.u32 	[%rd1], %r88;
	st.local.f64 	[%rd1+8], %fd34;
	st.local.u32 	[%rd1+16], %r89;
	st.local.f64 	[%rd1+24], %fd35;
	{ // callseq 51, 0
	.param .b64 param0;
	st.param.b64 	[param0], %rd28;
	.param .b64 param1;
	st.param.b64 	[param1], %rd11;
	.param .b32 retval0;
	call.uni (retval0), 
	vprintf, 
	(
	param0, 
	param1
	);
	ld.param.b32 	%r90, [retval0];
	} // callseq 51
	add.s32 	%r92, %r80, 3;
	mul.wide.u32 	%rd38, %r92, 8;
	add.s64 	%rd39, %rd3, %rd38;
	ld.global.f64 	%fd37, [%rd39];
	add.s32 	%r93, %r89, %r2;
	mul.wide.u32 	%rd40, %r93, 8;
	add.s64 	%rd41, %rd4, %rd40;
	ld.global.f64 	%fd38, [%rd41];
	fma.rn.f64 	%fd39, %fd37, %fd38, %fd36;
	st.local.u32 	[%rd1], %r92;
	st.local.f64 	[%rd1+8], %fd37;
	st.local.u32 	[%rd1+16], %r93;
	st.local.f64 	[%rd1+24], %fd38;
	{ // callseq 52, 0
	.param .b64 param0;
	st.param.b64 	[param0], %rd28;
	.param .b64 param1;
	st.param.b64 	[param1], %rd11;
	.param .b32 retval0;
	call.uni (retval0), 
	vprintf, 
	(
	param0, 
	param1
	);
	ld.param.b32 	%r94, [retval0];
	} // callseq 52
	add.s32 	%r96, %r80, 4;
	mul.wide.u32 	%rd42, %r96, 8;
	add.s64 	%rd43, %rd3, %rd42;
	ld.global.f64 	%fd40, [%rd43];
	add.s32 	%r97, %r93, %r2;
	mul.wide.u32 	%rd44, %r97, 8;
	add.s64 	%rd45, %rd4, %rd44;
	ld.global.f64 	%fd41, [%rd45];
	fma.rn.f64 	%fd42, %fd40, %fd41, %fd39;
	st.local.u32 	[%rd1], %r96;
	st.local.f64 	[%rd1+8], %fd40;
	st.local.u32 	[%rd1+16], %r97;
	st.local.f64 	[%rd1+24], %fd41;
	{ // callseq 53, 0
	.param .b64 param0;
	st.param.b64 	[param0], %rd28;
	.param .b64 param1;
	st.param.b64 	[param1], %rd11;
	.param .b32 retval0;
	call.uni (retval0), 
	vprintf, 
	(
	param0, 
	param1
	);
	ld.param.b32 	%r98, [retval0];
	} // callseq 53
	add.s32 	%r100, %r80, 5;
	mul.wide.u32 	%rd46, %r100, 8;
	add.s64 	%rd47, %rd3, %rd46;
	ld.global.f64 	%fd43, [%rd47];
	add.s32 	%r101, %r97, %r2;
	mul.wide.u32 	%rd48, %r101, 8;
	add.s64 	%rd49, %rd4, %rd48;
	ld.global.f64 	%fd44, [%rd49];
	fma.rn.f64 	%fd45, %fd43, %fd44, %fd42;
	st.local.u32 	[%rd1], %r100;
	st.local.f64 	[%rd1+8], %fd43;
	st.local.u32 	[%rd1+16], %r101;
	st.local.f64 	[%rd1+24], %fd44;
	{ // callseq 54, 0
	.param .b64 param0;
	st.param.b64 	[param0], %rd28;
	.param .b64 param1;
	st.param.b64 	[param1], %rd11;
	.param .b32 retval0;
	call.uni (retval0), 
	vprintf, 
	(
	param0, 
	param1
	);
	ld.param.b32 	%r102, [retval0];
	} // callseq 54
	add.s32 	%r104, %r80, 6;
	mul.wide.u32 	%rd50, %r104, 8;
	add.s64 	%rd51, %rd3, %rd50;
	ld.global.f64 	%fd46, [%rd51];
	add.s32 	%r105, %r101, %r2;
	mul.wide.u32 	%rd52, %r105, 8;
	add.s64 	%rd53, %rd4, %rd52;
	ld.global.f64 	%fd47, [%rd53];
	fma.rn.f64 	%fd48, %fd46, %fd47, %fd45;
	st.local.u32 	[%rd1], %r104;
	st.local.f64 	[%rd1+8], %fd46;
	st.local.u32 	[%rd1+16], %r105;
	st.local.f64 	[%rd1+24], %fd47;
	{ // callseq 55, 0
	.param .b64 param0;
	st.param.b64 	[param0], %rd28;
	.param .b64 param1;
	st.param.b64 	[param1], %rd11;
	.param .b32 retval0;
	call.uni (retval0), 
	vprintf, 
	(
	param0, 
	param1
	);
	ld.param.b32 	%r106, [retval0];
	} // callseq 55
	add.s32 	%r108, %r80, 7;
	mul.wide.u32 	%rd54, %r108, 8;
	add.s64 	%rd55, %rd3, %rd54;
	ld.global.f64 	%fd49, [%rd55];
	add.s32 	%r109, %r105, %r2;
	mul.wide.u32 	%rd56, %r109, 8;
	add.s64 	%rd57, %rd4, %rd56;
	ld.global.f64 	%fd50, [%rd57];
	fma.rn.f64 	%fd132, %fd49, %fd50, %fd48;
	st.local.u32 	[%rd1], %r108;
	st.local.f64 	[%rd1+8], %fd49;
	st.local.u32 	[%rd1+16], %r109;
	st.local.f64 	[%rd1+24], %fd50;
	{ // callseq 56, 0
	.param .b64 param0;
	st.param.b64 	[param0], %rd28;
	.param .b64 param1;
	st.param.b64 	[param1], %rd11;
	.param .b32 retval0;
	call.uni (retval0), 
	vprintf, 
	(
	param0, 
	param1
	);
	ld.param.b32 	%r110, [retval0];
	} // callseq 56
	add.s32 	%r316, %r316, 8;
	setp.ne.s32 	%p6, %r316, %r23;
	mov.u32 	%r318, %r23;
	@%p6 bra 	$L__BB29_46;
$L__BB29_47:
	setp.eq.s32 	%p7, %r22, 0;
	@%p7 bra 	$L__BB29_55;
	add.s32 	%r112, %r22, -1;
	setp.lt.u32 	%p8, %r112, 3;
	@%p8 bra 	$L__BB29_50;
	add.s32 	%r113, %r318, %r59;
	mul.wide.u32 	%rd58, %r113, 8;
	add.s64 	%rd59, %rd3, %rd58;
	ld.global.f64 	%fd52, [%rd59];
	mad.lo.s32 	%r114, %r318, %r2, %r58;
	mul.wide.u32 	%rd60, %r114, 8;
	add.s64 	%rd61, %rd4, %rd60;
	ld.global.f64 	%fd53, [%rd61];
	fma.rn.f64 	%fd54, %fd52, %fd53, %fd132;
	st.local.u32 	[%rd1], %r113;
	st.local.f64 	[%rd1+8], %fd52;
	st.local.u32 	[%rd1+16], %r114;
	st.local.f64 	[%rd1+24], %fd53;
	cvta.global.u64 	%rd63, %rd92;
	{ // callseq 57, 0
	.param .b64 param0;
	st.param.b64 	[param0], %rd63;
	.param .b64 param1;
	st.param.b64 	[param1], %rd11;
	.param .b32 retval0;
	call.uni (retval0), 
	vprintf, 
	(
	param0, 
	param1
	);
	ld.param.b32 	%r115, [retval0];
	} // callseq 57
	add.s32 	%r117, %r113, 1;
	mul.wide.u32 	%rd65, %r117, 8;
	add.s64 	%rd66, %rd3, %rd65;
	ld.global.f64 	%fd55, [%rd66];
	add.s32 	%r118, %r114, %r2;
	mul.wide.u32 	%rd67, %r118, 8;
	add.s64 	%rd68, %rd4, %rd67;
	ld.global.f64 	%fd56, [%rd68];
	fma.rn.f64 	%fd57, %fd55, %fd56, %fd54;
	st.local.u32 	[%rd1], %r117;
	st.local.f64 	[%rd1+8], %fd55;
	st.local.u32 	[%rd1+16], %r118;
	st.local.f64 	[%rd1+24], %fd56;
	{ // callseq 58, 0
	.param .b64 param0;
	st.param.b64 	[param0], %rd63;
	.param .b64 param1;
	st.param.b64 	[param1], %rd11;
	.param .b32 retval0;
	call.uni (retval0), 
	vprintf, 
	(
	param0, 
	param1
	);
	ld.param.b32 	%r119, [retval0];
	} // callseq 58
	add.s32 	%r121, %r113, 2;
	mul.wide.u32 	%rd69, %r121, 8;
	add.s64 	%rd70, %rd3, %rd69;
	ld.global.f64 	%fd58, [%rd70];
	add.s32 	%r122, %r118, %r2;
	mul.wide.u32 	%rd71, %r122, 8;
	add.s64 	%rd72, %rd4, %rd71;
	ld.global.f64 	%fd59, [%rd72];
	fma.rn.f64 	%fd60, %fd58, %fd59, %fd57;
	st.local.u32 	[%rd1], %r121;
	st.local.f64 	[%rd1+8], %fd58;
	st.local.u32 	[%rd1+16], %r122;
	st.local.f64 	[%rd1+24], %fd59;
	{ // callseq 59, 0
	.param .b64 param0;
	st.param.b64 	[param0], %rd63;
	.param .b64 param1;
	st.param.b64 	[param1], %rd11;
	.param .b32 retval0;
	call.uni (retval0), 
	vprintf, 
	(
	param0, 
	param1
	);
	ld.param.b32 	%r123, [retval0];
	} // callseq 59
	add.s32 	%r125, %r113, 3;
	mul.wide.u32 	%rd73, %r125, 8;
	add.s64 	%rd74, %rd3, %rd73;
	ld.global.f64 	%fd61, [%rd74];
	add.s32 	%r126, %r122, %r2;
	mul.wide.u32 	%rd75, %r126, 8;
	add.s64 	%rd76, %rd4, %rd75;
	ld.global.f64 	%fd62, [%rd76];
	fma.rn.f64 	%fd132, %fd61, %fd62, %fd60;
	st.local.u32 	[%rd1], %r125;
	st.local.f64 	[%rd1+8], %fd61;
	st.local.u32 	[%rd1+16], %r126;
	st.local.f64 	[%rd1+24], %fd62;
	{ // callseq 60, 0
	.param .b64 param0;
	st.param.b64 	[param0], %rd63;
	.param .b64 param1;
	st.param.b64 	[param1], %rd11;
	.param .b32 retval0;
	call.uni (retval0), 
	vprintf, 
	(
	param0, 
	param1
	);
	ld.param.b32 	%r127, [retval0];
	} // callseq 60
	add.s32 	%r318, %r318, 4;
$L__BB29_50:
	and.b32  	%r129, %r1, 3;
	setp.eq.s32 	%p9, %r129, 0;
	@%p9 bra 	$L__BB29_55;
	setp.eq.s32 	%p10, %r129, 1;
	@%p10 bra 	$L__BB29_53;
	add.s32 	%r130, %r318, %r59;
	mul.wide.u32 	%rd77, %r130, 8;
	add.s64 	%rd78, %rd3, %rd77;
	ld.global.f64 	%fd64, [%rd78];
	mad.lo.s32 	%r131, %r318, %r2, %r58;
	mul.wide.u32 	%rd79, %r131, 8;
	add.s64 	%rd80, %rd4, %rd79;
	ld.global.f64 	%fd65, [%rd80];
	fma.rn.f64 	%fd66, %fd64, %fd65, %fd132;
	st.local.u32 	[%rd1], %r130;
	st.local.f64 	[%rd1+8], %fd64;
	st.local.u32 	[%rd1+16], %r131;
	st.local.f64 	[%rd1+24], %fd65;
	cvta.global.u64 	%rd82, %rd92;
	{ // callseq 61, 0
	.param .b64 param0;
	st.param.b64 	[param0], %rd82;
	.param .b64 param1;
	st.param.b64 	[param1], %rd11;
	.param .b32 retval0;
	call.uni (retval0), 
	vprintf, 
	(
	param0, 
	param1
	);
	ld.param.b32 	%r132, [retval0];
	} // callseq 61
	add.s32 	%r134, %r130, 1;
	mul.wide.u32 	%rd84, %r134, 8;
	add.s64 	%rd85, %rd3, %rd84;
	ld.global.f64 	%fd67, [%rd85];
	add.s32 	%r135, %r131, %r2;
	mul.wide.u32 	%rd86, %r135, 8;
	add.s64 	%rd87, %rd4, %rd86;
	ld.global.f64 	%fd68, [%rd87];
	fma.rn.f64 	%fd132, %fd67, %fd68, %fd66;
	st.local.u32 	[%rd1], %r134;
	st.local.f64 	[%rd1+8], %fd67;
	st.local.u32 	[%rd1+16], %r135;
	st.local.f64 	[%rd1+24], %fd68;
	{ // callseq 62, 0
	.param .b64 param0;
	st.param.b64 	[param0], %rd82;
	.param .b64 param1;
	st.param.b64 	[param1], %rd11;
	.param .b32 retval0;
	call.uni (retval0), 
	vprintf, 
	(
	param0, 
	param1
	);
	ld.param.b32 	%r136, [retval0];
	} // callseq 62
	add.s32 	%r318, %r318, 2;
$L__BB29_53:
	and.b32  	%r138, %r1, 1;
	setp.eq.b32 	%p11, %r138, 1;
	not.pred 	%p12, %p11;
	@%p12 bra 	$L__BB29_55;
	add.s32 	%r139, %r318, %r59;
	mul.wide.u32 	%rd88, %r139, 8;
	add.s64 	%rd89, %rd3, %rd88;
	ld.global.f64 	%fd69, [%rd89];
	mad.lo.s32 	%r140, %r318, %r2, %r58;
	mul.wide.u32 	%rd90, %r140, 8;
	add.s64 	%rd91, %rd4, %rd90;
	ld.global.f64 	%fd70, [%rd91];
	fma.rn.f64 	%fd132, %fd69, %fd70, %fd132;
	st.local.u32 	[%rd1], %r139;
	st.local.f64 	[%rd1+8], %fd69;
	st.local.u32 	[%rd1+16], %r140;
	st.local.f64 	[%rd1+24], %fd70;
	cvta.global.u64 	%rd93, %rd92;
	{ // callseq 63, 0
	.param .b64 param0;
	st.param.b64 	[param0], %rd93;
	.param .b64 param1;
	st.param.b64 	[param1], %rd11;
	.param .b32 retval0;
	call.uni (retval0), 
	vprintf, 
	(
	param0, 
	param1
	);
	ld.param.b32 	%r141, [retval0];
	} // callseq 63
$L__BB29_55:
	mul.wide.s32 	%rd95, %r57, 8;
	add.s64 	%rd96, %rd5, %rd95;
	st.global.f64 	[%rd96], %fd132;
$L__BB29_56:
	add.s32 	%r315, %r315, 1;
	setp.ne.s32 	%p13, %r315, %r68;
	@%p13 bra 	$L__BB29_43;
$L__BB29_57:
	ret;

}
	// .globl	_ZN3cub18CUB_300001_SM_10006detail9transform16transform_kernelINS2_10policy_hubILb1EN4cuda3std3__45tupleIJN6thrust24THRUST_300001_SM_1000_NS20permutation_iteratorINSA_6detail15normal_iteratorINSA_10device_ptrIdEEEENSA_18transform_iteratorI14transposeIndexNSA_17counting_iteratorImNSA_11use_defaultESK_SK_EESK_SK_EEEEEEEE10policy1000EiNS7_10__identityESG_JSN_EEEvT0_iT1_T2_DpNS2_10kernel_argIT3_EE
.visible .entry _ZN3cub18CUB_300001_SM_10006detail9transform16transform_kernelINS2_10policy_hubILb1EN4cuda3std3__45tupleIJN6thrust24THRUST_300001_SM_1000_NS20permutation_iteratorINSA_6detail15normal_iteratorINSA_10device_ptrIdEEEENSA_18transform_iteratorI14transposeIndexNSA_17counting_iteratorImNSA_11use_defaultESK_SK_EESK_SK_EEEEEEEE10policy1000EiNS7_10__identityESG_JSN_EEEvT0_iT1_T2_DpNS2_10kernel_argIT3_EE(
	.param .u32 _ZN3cub18CUB_300001_SM_10006detail9transform16transform_kernelINS2_10policy_hubILb1EN4cuda3std3__45tupleIJN6thrust24THRUST_300001_SM_1000_NS20permutation_iteratorINSA_6detail15normal_iteratorINSA_10device_ptrIdEEEENSA_18transform_iteratorI14transposeIndexNSA_17counting_iteratorImNSA_11use_defaultESK_SK_EESK_SK_EEEEEEEE10policy1000EiNS7_10__identityESG_JSN_EEEvT0_iT1_T2_DpNS2_10kernel_argIT3_EE_param_0,
	.param .u32 _ZN3cub18CUB_300001_SM_10006detail9transform16transform_kernelINS2_10policy_hubILb1EN4cuda3std3__45tupleIJN6thrust24THRUST_300001_SM_1000_NS20permutation_iteratorINSA_6detail15normal_iteratorINSA_10device_ptrIdEEEENSA_18transform_iteratorI14transposeIndexNSA_17counting_iteratorImNSA_11use_defaultESK_SK_EESK_SK_EEEEEEEE10policy1000EiNS7_10__identityESG_JSN_EEEvT0_iT1_T2_DpNS2_10kernel_argIT3_EE_param_1,
	.param .align 1 .b8 _ZN3cub18CUB_300001_SM_10006detail9transform16transform_kernelINS2_10policy_hubILb1EN4cuda3std3__45tupleIJN6thrust24THRUST_300001_SM_1000_NS20permutation_iteratorINSA_6detail15normal_iteratorINSA_10device_ptrIdEEEENSA_18transform_iteratorI14transposeIndexNSA_17counting_iteratorImNSA_11use_defaultESK_SK_EESK_SK_EEEEEEEE10policy1000EiNS7_10__identityESG_JSN_EEEvT0_iT1_T2_DpNS2_10kernel_argIT3_EE_param_2[1],
	.param .align 8 .b8 _ZN3cub18CUB_300001_SM_10006detail9transform16transform_kernelINS2_10policy_hubILb1EN4cuda3std3__45tupleIJN6thrust24THRUST_300001_SM_1000_NS20permutation_iteratorINSA_6detail15normal_iteratorINSA_10device_ptrIdEEEENSA_18transform_iteratorI14transposeIndexNSA_17counting_iteratorImNSA_11use_defaultESK_SK_EESK_SK_EEEEEEEE10policy1000EiNS7_10__identityESG_JSN_EEEvT0_iT1_T2_DpNS2_10kernel_argIT3_EE_param_3[8],
	.param .align 8 .b8 _ZN3cub18CUB_300001_SM_10006detail9transform16transform_kernelINS2_10policy_hubILb1EN4cuda3std3__45tupleIJN6thrust24THRUST_300001_SM_1000_NS20permutation_iteratorINSA_6detail15normal_iteratorINSA_10device_ptrIdEEEENSA_18transform_iteratorI14transposeIndexNSA_17counting_iteratorImNSA_11use_defaultESK_SK_EESK_SK_EEEEEEEE10policy1000EiNS7_10__identityESG_JSN_EEEvT0_iT1_T2_DpNS2_10kernel_argIT3_EE_param_4[24]
)
.maxntid 128
{
	.reg .pred 	%p<35>;
	.reg .b32 	%r<226>;
	.reg .b64 	%rd<90>;
	.reg .b64 	%fd<31>;

	ld.param.u64 	%rd7, [_ZN3cub18CUB_300001_SM_10006detail9transform16transform_kernelINS2_10policy_hubILb1EN4cuda3std3__45tupleIJN6thrust24THRUST_300001_SM_1000_NS20permutation_iteratorINSA_6detail15normal_iteratorINSA_10device_ptrIdEEEENSA_18transform_iteratorI14transposeIndexNSA_17counting_iteratorImNSA_11use_defaultESK_SK_EESK_SK_EEEEEEEE10policy1000EiNS7_10__identityESG_JSN_EEEvT0_iT1_T2_DpNS2_10kernel_argIT3_EE_param_4];
	ld.param.u32 	%r44, [_ZN3cub18CUB_300001_SM_10006detail9transform16transform_kernelINS2_10policy_hubILb1EN4cuda3std3__45tupleIJN6thrust24THRUST_300001_SM_1000_NS20permutation_iteratorINSA_6detail15normal_iteratorINSA_10device_ptrIdEEEENSA_18transform_iteratorI14transposeIndexNSA_17counting_iteratorImNSA_11use_defaultESK_SK_EESK_SK_EEEEEEEE10policy1000EiNS7_10__identityESG_JSN_EEEvT0_iT1_T2_DpNS2_10kernel_argIT3_EE_param_0];
	ld.param.u64 	%rd8, [_ZN3cub18CUB_300001_SM_10006detail9transform16transform_kernelINS2_10policy_hubILb1EN4cuda3std3__45tupleIJN6thrust24THRUST_300001_SM_1000_NS20permutation_iteratorINSA_6detail15normal_iteratorINSA_10device_ptrIdEEEENSA_18transform_iteratorI14transposeIndexNSA_17counting_iteratorImNSA_11use_defaultESK_SK_EESK_SK_EEEEEEEE10policy1000EiNS7_10__identityESG_JSN_EEEvT0_iT1_T2_DpNS2_10kernel_argIT3_EE_param_4+16];
	ld.param.u64 	%rd9, [_ZN3cub18CUB_300001_SM_10006detail9transform16transform_kernelINS2_10policy_hubILb1EN4cuda3std3__45tupleIJN6thrust24THRUST_300001_SM_1000_NS20permutation_iteratorINSA_6detail15normal_iteratorINSA_10device_ptrIdEEEENSA_18transform_iteratorI14transposeIndexNSA_17counting_iteratorImNSA_11use_defaultESK_SK_EESK_SK_EEEEEEEE10policy1000EiNS7_10__identityESG_JSN_EEEvT0_iT1_T2_DpNS2_10kernel_argIT3_EE_param_3];
	ld.param.u32 	%r43, [_ZN3cub18CUB_300001_SM_10006detail9transform16transform_kernelINS2_10policy_hubILb1EN4cuda3std3__45tupleIJN6thrust24THRUST_300001_SM_1000_NS20permutation_iteratorINSA_6detail15normal_iteratorINSA_10device_ptrIdEEEENSA_18transform_iteratorI14transposeIndexNSA_17counting_iteratorImNSA_11use_defaultESK_SK_EESK_SK_EEEEEEEE10policy1000EiNS7_10__identityESG_JSN_EEEvT0_iT1_T2_DpNS2_10kernel_argIT3_EE_param_1];
	cvta.to.global.u64 	%rd10, %rd9;
	ld.param.v2.u32 	{%r1, %r2}, [_ZN3cub18CUB_300001_SM_10006detail9transform16transform_kernelINS2_10policy_hubILb1EN4cuda3std3__45tupleIJN6thrust24THRUST_300001_SM_1000_NS20permutation_iteratorINSA_6detail15normal_iteratorINSA_10device_ptrIdEEEENSA_18transform_iteratorI14transposeIndexNSA_17counting_iteratorImNSA_11use_defaultESK_SK_EESK_SK_EEEEEEEE10policy1000EiNS7_10__identityESG_JSN_EEEvT0_iT1_T2_DpNS2_10kernel_argIT3_EE_param_4+8];
	cvta.to.global.u64 	%rd1, %rd8;
	shl.b32 	%r45, %r43, 7;
	mov.u32 	%r46, %ctaid.x;
	mul.lo.s32 	%r47, %r45, %r46;
	sub.s32 	%r48, %r44, %r47;
	min.s32 	%r3, %r45, %r48;
	cvt.s64.s32 	%rd11, %r47;
	add.s64 	%rd2, %rd7, %rd11;
	mul.wide.s32 	%rd12, %r47, 8;
	add.s64 	%rd3, %rd10, %rd12;
	setp.gt.s32 	%p1, %r45, %r48;
	@%p1 bra 	$L__BB30_13;
	setp.lt.s32 	%p2, %r43, 1;
	@%p2 bra 	$L__BB30_54;
	mov.u32 	%r4, %tid.x;
	cvt.u32.u64 	%r5, %rd2;
	and.b32  	%r6, %r43, 7;
	setp.lt.u32 	%p3, %r43, 8;
	mov.b32 	%r223, 0;
	@%p3 bra 	$L__BB30_5;
	and.b32  	%r223, %r43, 2147483640;
	mov.b32 	%r218, 0;
$L__BB30_4:
	.pragma "nounroll";
	shl.b32 	%r51, %r218, 7;
	add.s32 	%r52, %r51, %r4;
	add.s32 	%r53, %r52, %r5;
	div.u32 	%r54, %r53, %r2;
	mul.lo.s32 	%r55, %r54, %r2;
	sub.s32 	%r56, %r53, %r55;
	mad.lo.s32 	%r57, %r56, %r1, %r54;
	mul.wide.u32 	%rd13, %r57, 8;
	add.s64 	%rd14, %rd1, %rd13;
	mul.wide.u32 	%rd15, %r52, 8;
	add.s64 	%rd16, %rd3, %rd15;
	ld.global.f64 	%fd1, [%rd14];
	st.global.f64 	[%rd16], %fd1;
	add.s32 	%r58, %r52, 128;
	add.s32 	%r59, %r53, 128;
	div.u32 	%r60, %r59, %r2;
	mul.lo.s32 	%r61, %r60, %r2;
	sub.s32 	%r62, %r59, %r61;
	mad.lo.s32 	%r63, %r62, %r1, %r60;
	mul.wide.u32 	%rd17, %r63, 8;
	add.s64 	%rd18, %rd1, %rd17;
	mul.wide.s32 	%rd19, %r58, 8;
	add.s64 	%rd20, %rd3, %rd19;
	ld.global.f64 	%fd2, [%rd18];
	st.global.f64 	[%rd20], %fd2;
	add.s32 	%r64, %r53, 256;
	div.u32 	%r65, %r64, %r2;
	mul.lo.s32 	%r66, %r65, %r2;
	sub.s32 	%r67, %r64, %r66;
	mad.lo.s32 	%r68, %r67, %r1, %r65;
	mul.wide.u32 	%rd21, %r68, 8;
	add.s64 	%rd22, %rd1, %rd21;
	ld.global.f64 	%fd3, [%rd22];
	st.global.f64 	[%rd20+1024], %fd3;
	add.s32 	%r69, %r53, 384;
	div.u32 	%r70, %r69, %r2;
	mul.lo.s32 	%r71, %r70, %r2;
	sub.s32 	%r72, %r69, %r71;
	mad.lo.s32 	%r73, %r72, %r1, %r70;
	mul.wide.u32 	%rd23, %r73, 8;
	add.s64 	%rd24, %rd1, %rd23;
	ld.global.f64 	%fd4, [%rd24];
	st.global.f64 	[%rd20+2048], %fd4;
	add.s32 	%r74, %r53, 512;
	div.u32 	%r75, %r74, %r2;
	mul.lo.s32 	%r76, %r75, %r2;
	sub.s32 	%r77, %r74, %r76;
	mad.lo.s32 	%r78, %r77, %r1, %r75;
	mul.wide.u32 	%rd25, %r78, 8;
	add.s64 	%rd26, %rd1, %rd25;
	ld.global.f64 	%fd5, [%rd26];
	st.global.f64 	[%rd20+3072], %fd5;
	add.s32 	%r79, %r53, 640;
	div.u32 	%r80, %r79, %r2;
	mul.lo.s32 	%r81, %r80, %r2;
	sub.s32 	%r82, %r79, %r81;
	mad.lo.s32 	%r83, %r82, %r1, %r80;
	mul.wide.u32 	%rd27, %r83, 8;
	add.s64 	%rd28, %rd1, %rd27;
	ld.global.f64 	%fd6, [%rd28];
	st.global.f64 	[%rd20+4096], %fd6;
	add.s32 	%r84, %r53, 768;
	div.u32 	%r85, %r84, %r2;
	mul.lo.s32 	%r86, %r85, %r2;
	sub.s32 	%r87, %r84, %r86;
	mad.lo.s32 	%r88, %r87, %r1, %r85;
	mul.wide.u32 	%rd29, %r88, 8;
	add.s64 	%rd30, %rd1, %rd29;
	ld.global.f64 	%fd7, [%rd30];
	st.global.f64 	[%rd20+5120], %fd7;
	add.s32 	%r89, %r53, 896;
	div.u32 	%r90, %r89, %r2;
	mul.lo.s32 	%r91, %r90, %r2;
	sub.s32 	%r92, %r89, %r91;
	mad.lo.s32 	%r93, %r92, %r1, %r90;
	mul.wide.u32 	%rd31, %r93, 8;
	add.s64 	%rd32, %rd1, %rd31;
	ld.global.f64 	%fd8, [%rd32];
	st.global.f64 	[%rd20+6144], %fd8;
	add.s32 	%r218, %r218, 8;
	setp.eq.s32 	%p4, %r218, %r223;
	@%p4 bra 	$L__BB30_5;
	bra.uni 	$L__BB30_4;
$L__BB30_5:
	setp.eq.s32 	%p5, %r6, 0;
	@%p5 bra 	$L__BB30_54;
	and.b32  	%r38, %r43, 3;
	setp.lt.u32 	%p6, %r6, 4;
	@%p6 bra 	$L__BB30_8;
	shl.b32 	%r94, %r223, 7;
	add.s32 	%r95, %r94, %r4;
	add.s32 	%r96, %r95, %r5;
	div.u32 	%r97, %r96, %r2;
	mul.lo.s32 	%r98, %r97, %r2;
	sub.s32 	%r99, %r96, %r98;
	mad.lo.s32 	%r100, %r99, %r1, %r97;
	mul.wide.u32 	%rd33, %r100, 8;
	add.s64 	%rd34, %rd1, %rd33;
	mul.wide.s32 	%rd35, %r95, 8;
	add.s64 	%rd36, %rd3, %rd35;
	ld.global.f64 	%fd9, [%rd34];
	st.global.f64 	[%rd36], %fd9;
	add.s32 	%r101, %r96, 128;
	div.u32 	%r102, %r101, %r2;
	mul.lo.s32 	%r103, %r102, %r2;
	sub.s32 	%r104, %r101, %r103;
	mad.lo.s32 	%r105, %r104, %r1, %r102;
	mul.wide.u32 	%rd37, %r105, 8;
	add.s64 	%rd38, %rd1, %rd37;
	ld.global.f64 	%fd10, [%rd38];
	st.global.f64 	[%rd36+1024], %fd10;
	add.s32 	%r106, %r96, 256;
	div.u32 	%r107, %r106, %r2;
	mul.lo.s32 	%r108, %r107, %r2;
	sub.s32 	%r109, %r106, %r108;
	mad.lo.s32 	%r110, %r109, %r1, %r107;
	mul.wide.u32 	%rd39, %r110, 8;
	add.s64 	%rd40, %rd1, %rd39;
	ld.global.f64 	%fd11, [%rd40];
	st.global.f64 	[%rd36+2048], %fd11;
	add.s32 	%r111, %r96, 384;
	div.u32 	%r112, %r111, %r2;
	mul.lo.s32 	%r113, %r112, %r2;
	sub.s32 	%r114, %r111, %r113;
	mad.lo.s32 	%r115, %r114, %r1, %r112;
	mul.wide.u32 	%rd41, %r115, 8;
	add.s64 	%rd42, %rd1, %rd41;
	ld.global.f64 	%fd12, [%rd42];
	st.global.f64 	[%rd36+3072], %fd12;
	add.s32 	%r223, %r223, 4;
$L__BB30_8:
	setp.eq.s32 	%p7, %r38, 0;
	@%p7 bra 	$L__BB30_54;
	setp.eq.s32 	%p8, %r38, 1;
	@%p8 bra 	$L__BB30_11;
	shl.b32 	%r116, %r223, 7;
	add.s32 	%r117, %r116, %r4;
	add.s32 	%r118, %r117, %r5;
	div.u32 	%r119, %r118, %r2;
	mul.lo.s32 	%r120, %r119, %r2;
	sub.s32 	%r121, %r118, %r120;
	mad.lo.s32 	%r122, %r121, %r1, %r119;
	mul.wide.u32 	%rd43, %r122, 8;
	add.s64 	%rd44, %rd1, %rd43;
	mul.wide.s32 	%rd45, %r117, 8;
	add.s64 	%rd46, %rd3, %rd45;
	ld.global.f64 	%fd13, [%rd44];
	st.global.f64 	[%rd46], %fd13;
	add.s32 	%r123, %r118, 128;
	div.u32 	%r124, %r123, %r2;
	mul.lo.s32 	%r125, %r124, %r2;
	sub.s32 	%r126, %r123, %r125;
	mad.lo.s32 	%r127, %r126, %r1, %r124;
	mul.wide.u32 	%rd47, %r127, 8;
	add.s64 	%rd48, %rd1, %rd47;
	ld.global.f64 	%fd14, [%rd48];
	st.global.f64 	[%rd46+1024], %fd14;
	add.s32 	%r223, %r223, 2;
$L__BB30_11:
	and.b32  	%r128, %r43, 1;
	setp.eq.b32 	%p9, %r128, 1;
	not.pred 	%p10, %p9;
	@%p10 bra 	$L__BB30_54;
	shl.b32 	%r129, %r223, 7;
	add.s32 	%r130, %r129, %r4;
	add.s32 	%r131, %r130, %r5;
	div.u32 	%r132, %r131, %r2;
	mul.lo.s32 	%r133, %r132, %r2;
	sub.s32 	%r134, %r131, %r133;
	mad.lo.s32 	%r135, %r134, %r1, %r132;
	mul.wide.u32 	%rd49, %r135, 8;
	add.s64 	%rd50, %rd1, %rd49;
	mul.wide.s32 	%rd51, %r130, 8;
	add.s64 	%rd52, %rd3, %rd51;
	ld.global.f64 	%fd15, [%rd50];
	st.global.f64 	[%rd52], %fd15;
	bra.uni 	$L__BB30_54;
$L__BB30_13:
	setp.lt.s32 	%p11, %r43, 1;
	@%p11 bra 	$L__BB30_54;
	mov.u32 	%r8, %tid.x;
	cvt.u32.u64 	%r9, %rd2;
	and.b32  	%r10, %r43, 7;
	setp.lt.u32 	%p12, %r43, 8;
	mov.b32 	%r220, 0;
	@%p12 bra 	$L__BB30_33;
	and.b32  	%r220, %r43, 2147483640;
	mov.b32 	%r219, 0;
$L__BB30_16:
	.pragma "nounroll";
	shl.b32 	%r138, %r219, 7;
	add.s32 	%r15, %r138, %r8;
	setp.ge.s32 	%p13, %r15, %r3;
	@%p13 bra 	$L__BB30_18;
	add.s32 	%r139, %r15, %r9;
	div.u32 	%r140, %r139, %r2;
	mul.lo.s32 	%r141, %r140, %r2;
	sub.s32 	%r142, %r139, %r141;
	mad.lo.s32 	%r143, %r142, %r1, %r140;
	mul.wide.u32 	%rd53, %r143, 8;
	add.s64 	%rd54, %rd1, %rd53;
	mul.wide.u32 	%rd55, %r15, 8;
	add.s64 	%rd56, %rd3, %rd55;
	ld.global.f64 	%fd16, [%rd54];
	st.global.f64 	[%rd56], %fd16;
$L__BB30_18:
	add.s32 	%r16, %r15, 128;
	setp.ge.s32 	%p14, %r16, %r3;
	mul.wide.s32 	%rd57, %r16, 8;
	add.s64 	%rd4, %rd3, %rd57;
	@%p14 bra 	$L__BB30_20;
	add.s32 	%r144, %r16, %r9;
	div.u32 	%r145, %r144, %r2;
	mul.lo.s32 	%r146, %r145, %r2;
	sub.s32 	%r147, %r144, %r146;
	mad.lo.s32 	%r148, %r147, %r1, %r145;
	mul.wide.u32 	%rd58, %r148, 8;
	add.s64 	%rd59, %rd1, %rd58;
	ld.global.f64 	%fd17, [%rd59];
	st.global.f64 	[%rd4], %fd17;
$L__BB30_20:
	add.s32 	%r17, %r15, 256;
	setp.ge.s32 	%p15, %r17, %r3;
	@%p15 bra 	$L__BB30_22;
	add.s32 	%r149, %r17, %r9;
	div.u32 	%r150, %r149, %r2;
	mul.lo.s32 	%r151, %r150, %r2;
	sub.s32 	%r152, %r149, %r151;
	mad.lo.s32 	%r153, %r152, %r1, %r150;
	mul.wide.u32 	%rd60, %r153, 8;
	add.s64 	%rd61, %rd1, %rd60;
	ld.global.f64 	%fd18, [%rd61];
	st.global.f64 	[%rd4+1024], %fd18;
$L__BB30_22:
	add.s32 	%r18, %r15, 384;
	setp.ge.s32 	%p16, %r18, %r3;
	@%p16 bra 	$L__BB30_24;
	add.s32 	%r154, %r18, %r9;
	div.u32 	%r155, %r154, %r2;
	mul.lo.s32 	%r156, %r155, %r2;
	sub.s32 	%r157, %r154, %r156;
	mad.lo.s32 	%r158, %r157, %r1, %r155;
	mul.wide.u32 	%rd62, %r158, 8;
	add.s64 	%rd63, %rd1, %rd62;
	ld.global.f64 	%fd19, [%rd63];
	st.global.f64 	[%rd4+2048], %fd19;
$L__BB30_24:
	add.s32 	%r19, %r15, 512;
	setp.ge.s32 	%p17, %r19, %r3;
	@%p17 bra 	$L__BB30_26;
	add.s32 	%r159, %r19, %r9;
	div.u32 	%r160, %r159, %r2;
	mul.lo.s32 	%r161, %r160, %r2;
	sub.s32 	%r162, %r159, %r161;
	mad.lo.s32 	%r163, %r162, %r1, %r160;
	mul.wide.u32 	%rd64, %r163, 8;
	add.s64 	%rd65, %rd1, %rd64;
	ld.global.f64 	%fd20, [%rd65];
	st.global.f64 	[%rd4+3072], %fd20;
$L__BB30_26:
	add.s32 	%r20, %r15, 640;
	setp.ge.s32 	%p18, %r20, %r3;
	@%p18 bra 	$L__BB30_28;
	add.s32 	%r164, %r20, %r9;
	div.u32 	%r165, %r164, %r2;
	mul.lo.s32 	%r166, %r165, %r2;
	sub.s32 	%r167, %r164, %r166;
	mad.lo.s32 	%r168, %r167, %r1, %r165;
	mul.wide.u32 	%rd66, %r168, 8;
	add.s64 	%rd67, %rd1, %rd66;
	ld.global.f64 	%fd21, [%rd67];
	st.global.f64 	[%rd4+4096], %fd21;
$L__BB30_28:
	add.s32 	%r21, %r15, 768;
	setp.ge.s32 	%p19, %r21, %r3;
	@%p19 bra 	$L__BB30_30;
	add.s32 	%r169, %r21, %r9;
	div.u32 	%r170, %r169, %r2;
	mul.lo.s32 	%r171, %r170, %r2;
	sub.s32 	%r172, %r169, %r171;
	mad.lo.s32 	%r173, %r172, %r1, %r170;
	mul.wide.u32 	%rd68, %r173, 8;
	add.s64 	%rd69, %rd1, %rd68;
	ld.global.f64 	%fd22, [%rd69];
	st.global.f64 	[%rd4+5120], %fd22;
$L__BB30_30:
	add.s32 	%r22, %r15, 896;
	setp.ge.s32 	%p20, %r22, %r3;
	@%p20 bra 	$L__BB30_32;
	add.s32 	%r174, %r22, %r9;
	div.u32 	%r175, %r174, %r2;
	mul.lo.s32 	%r176, %r175, %r2;
	sub.s32 	%r177, %r174, %r176;
	mad.lo.s32 	%r178, %r177, %r1, %r175;
	mul.wide.u32 	%rd70, %r178, 8;
	add.s64 	%rd71, %rd1, %rd70;
	ld.global.f64 	%fd23, [%rd71];
	st.global.f64 	[%rd4+6144], %fd23;
$L__BB30_32:
	add.s32 	%r219, %r219, 8;
	setp.ne.s32 	%p21, %r219, %r220;
	@%p21 bra 	$L__BB30_16;
$L__BB30_33:
	setp.eq.s32 	%p22, %r10, 0;
	@%p22 bra 	$L__BB30_54;
	and.b32  	%r25, %r43, 3;
	setp.lt.u32 	%p23, %r10, 4;
	@%p23 bra 	$L__BB30_44;
	shl.b32 	%r179, %r220, 7;
	add.s32 	%r26, %r179, %r8;
	setp.ge.s32 	%p24, %r26, %r3;
	mul.wide.s32 	%rd72, %r26, 8;
	add.s64 	%rd5, %rd3, %rd72;
	@%p24 bra 	$L__BB30_37;
	add.s32 	%r180, %r26, %r9;
	div.u32 	%r181, %r180, %r2;
	mul.lo.s32 	%r182, %r181, %r2;
	sub.s32 	%r183, %r180, %r182;
	mad.lo.s32 	%r184, %r183, %r1, %r181;
	mul.wide.u32 	%rd73, %r184, 8;
	add.s64 	%rd74, %rd1, %rd73;
	ld.global.f64 	%fd24, [%rd74];
	st.global.f64 	[%rd5], %fd24;
$L__BB30_37:
	add.s32 	%r27, %r26, 128;
	setp.ge.s32 	%p25, %r27, %r3;
	@%p25 bra 	$L__BB30_39;
	add.s32 	%r185, %r27, %r9;
	div.u32 	%r186, %r185, %r2;
	mul.lo.s32 	%r187, %r186, %r2;
	sub.s32 	%r188, %r185, %r187;
	mad.lo.s32 	%r189, %r188, %r1, %r186;
	mul.wide.u32 	%rd75, %r189, 8;
	add.s64 	%rd76, %rd1, %rd75;
	ld.global.f64 	%fd25, [%rd76];
	st.global.f64 	[%rd5+1024], %fd25;
$L__BB30_39:
	add.s32 	%r28, %r26, 256;
	setp.ge.s32 	%p26, %r28, %r3;
	@%p26 bra 	$L__BB30_41;
	add.s32 	%r190, %r28, %r9;
	div.u32 	%r191, %r190, %r2;
	mul.lo.s32 	%r192, %r191, %r2;
	sub.s32 	%r193, %r190, %r192;
	mad.lo.s32 	%r194, %r193, %r1, %r191;
	mul.wide.u32 	%rd77, %r194, 8;
	add.s64 	%rd78, %rd1, %rd77;
	ld.global.f64 	%fd26, [%rd78];
	st.global.f64 	[%rd5+2048], %fd26;
$L__BB30_41:
	add.s32 	%r29, %r26, 384;
	setp.ge.s32 	%p27, %r29, %r3;
	@%p27 bra 	$L__BB30_43;
	add.s32 	%r195, %r29, %r9;
	div.u32 	%r196, %r195, %r2;
	mul.lo.s32 	%r197, %r196, %r2;
	sub.s32 	%r198, %r195, %r197;
	mad.lo.s32 	%r199, %r198, %r1, %r196;
	mul.wide.u32 	%rd79, %r199, 8;
	add.s64 	%rd80, %rd1, %rd79;
	ld.global.f64 	%fd27, [%rd80];
	st.global.f64 	[%rd5+3072], %fd27;
$L__BB30_43:
	add.s32 	%r220, %r220, 4;
$L__BB30_44:
	setp.eq.s32 	%p28, %r25, 0;
	@%p28 bra 	$L__BB30_54;
	setp.eq.s32 	%p29, %r25, 1;
	@%p29 bra 	$L__BB30_51;
	shl.b32 	%r200, %r220, 7;
	add.s32 	%r32, %r200, %r8;
	setp.ge.s32 	%p30, %r32, %r3;
	mul.wide.s32 	%rd81, %r32, 8;
	add.s64 	%rd6, %rd3, %rd81;
	@%p30 bra 	$L__BB30_48;
	add.s32 	%r201, %r32, %r9;
	div.u32 	%r202, %r201, %r2;
	mul.lo.s32 	%r203, %r202, %r2;
	sub.s32 	%r204, %r201, %r203;
	mad.lo.s32 	%r205, %r204, %r1, %r202;
	mul.wide.u32 	%rd82, %r205, 8;
	add.s64 	%rd83, %rd1, %rd82;
	ld.global.f64 	%fd28, [%rd83];
	st.global.f64 	[%rd6], %fd28;
$L__BB30_48:
	add.s32 	%r33, %r32, 128;
	setp.ge.s32 	%p31, %r33, %r3;
	@%p31 bra 	$L__BB30_50;
	add.s32 	%r206, %r33, %r9;
	div.u32 	%r207, %r206, %r2;
	mul.lo.s32 	%r208, %r207, %r2;
	sub.s32 	%r209, %r206, %r208;
	mad.lo.s32 	%r210, %r209, %r1, %r207;
	mul.wide.u32 	%rd84, %r210, 8;
	add.s64 	%rd85, %rd1, %rd84;
	ld.global.f64 	%fd29, [%rd85];
	st.global.f64 	[%rd6+1024], %fd29;
$L__BB30_50:
	add.s32 	%r220, %r220, 2;
$L__BB30_51:
	and.b32  	%r211, %r43, 1;
	setp.eq.b32 	%p32, %r211, 1;
	not.pred 	%p33, %p32;
	@%p33 bra 	$L__BB30_54;
	shl.b32 	%r212, %r220, 7;
	add.s32 	%r36, %r212, %r8;
	setp.ge.s32 	%p34, %r36, %r3;
	@%p34 bra 	$L__BB30_54;
	add.s32 	%r213, %r36, %r9;
	div.u32 	%r214, %r213, %r2;
	mul.lo.s32 	%r215, %r214, %r2;
	sub.s32 	%r216, %r213, %r215;
	mad.lo.s32 	%r217, %r216, %r1, %r214;
	mul.wide.u32 	%rd86, %r217, 8;
	add.s64 	%rd87, %rd1, %rd86;
	mul.wide.s32 	%rd88, %r36, 8;
	add.s64 	%rd89, %rd3, %rd88;
	ld.global.f64 	%fd30, [%rd87];
	st.global.f64 	[%rd89], %fd30;
$L__BB30_54:
	ret;

}
	// .globl	_ZN3cub18CUB_300001_SM_10006detail9transform16transform_kernelINS2_10policy_hubILb1EN4cuda3std3__45tupleIJN6thrust24THRUST_300001_SM_1000_NS20permutation_iteratorINSA_6detail15normal_iteratorINSA_10device_ptrIdEEEENSA_18transform_iteratorI14transposeIndexNSA_17counting_iteratorImNSA_11use_defaultESK_SK_EESK_SK_EEEEEEEE10policy1000ElNS7_10__identityESG_JSN_EEEvT0_iT1_T2_DpNS2_10kernel_argIT3_EE
.visible .entry _ZN3cub18CUB_300001_SM_10006detail9transform16transform_kernelINS2_10policy_hubILb1EN4cuda3std3__45tupleIJN6thrust24THRUST_300001_SM_1000_NS20permutation_iteratorINSA_6detail15normal_iteratorINSA_10device_ptrIdEEEENSA_18transform_iteratorI14transposeIndexNSA_17counting_iteratorImNSA_11use_defaultESK_SK_EESK_SK_EEEEEEEE10policy1000ElNS7_10__identityESG_JSN_EEEvT0_iT1_T2_DpNS2_10kernel_argIT3_EE(
	.param .u64 _ZN3cub18CUB_300001_SM_10006detail9transform16transform_kernelINS2_10policy_hubILb1EN4cuda3std3__45tupleIJN6thrust24THRUST_300001_SM_1000_NS20permutation_iteratorINSA_6detail15normal_iteratorINSA_10device_ptrIdEEEENSA_18transform_iteratorI14transposeIndexNSA_17counting_iteratorImNSA_11use_defaultESK_SK_EESK_SK_EEEEEEEE10policy1000ElNS7_10__identityESG_JSN_EEEvT0_iT1_T2_DpNS2_10kernel_argIT3_EE_param_0,
	.param .u32 _ZN3cub18CUB_300001_SM_10006detail9transform16transform_kernelINS2_10policy_hubILb1EN4cuda3std3__45tupleIJN6thrust24THRUST_300001_SM_1000_NS20permutation_iteratorINSA_6detail15normal_iteratorINSA_10device_ptrIdEEEENSA_18transform_iteratorI14transposeIndexNSA_17counting_iteratorImNSA_11use_defaultESK_SK_EESK_SK_EEEEEEEE10policy1000ElNS7_10__identityESG_JSN_EEEvT0_iT1_T2_DpNS2_10kernel_argIT3_EE_param_1,
	.param .align 1 .b8 _ZN3cub18CUB_300001_SM_10006detail9transform16transform_kernelINS2_10policy_hubILb1EN4cuda3std3__45tupleIJN6thrust24THRUST_300001_SM_1000_NS20permutation_iteratorINSA_6detail15normal_iteratorINSA_10device_ptrIdEEEENSA_18transform_iteratorI14transposeIndexNSA_17counting_iteratorImNSA_11use_defaultESK_SK_EESK_SK_EEEEEEEE10policy1000ElNS7_10__identityESG_JSN_EEEvT0_iT1_T2_DpNS2_10kernel_argIT3_EE_param_2[1],
	.param .align 8 .b8 _ZN3cub18CUB_300001_SM_10006detail9transform16transform_kernelINS2_10policy_hubILb1EN4cuda3std3__45tupleIJN6thrust24THRUST_300001_SM_1000_NS20permutation_iteratorINSA_6detail15normal_iteratorINSA_10device_ptrIdEEEENSA_18transform_iteratorI14transposeIndexNSA_17counting_iteratorImNSA_11use_defaultESK_SK_EESK_SK_EEEEEEEE10policy1000ElNS7_10__identityESG_JSN_EEEvT0_iT1_T2_DpNS2_10kernel_argIT3_EE_param_3[8],
	.param .align 8 .b8 _ZN3cub18CUB_300001_SM_10006detail9transform16transform_kernelINS2_10policy_hubILb1EN4cuda3std3__45tupleIJN6thrust24THRUST_300001_SM_1000_NS20permutation_iteratorINSA_6detail15normal_iteratorINSA_10device_ptrIdEEEENSA_18transform_iteratorI14transposeIndexNSA_17counting_iteratorImNSA_11use_defaultESK_SK_EESK_SK_EEEEEEEE10policy1000ElNS7_10__identityESG_JSN_EEEvT0_iT1_T2_DpNS2_10kernel_argIT3_EE_param_4[24]
)
.maxntid 128
{
	.reg .pred 	%p<35>;
	.reg .b32 	%r<223>;
	.reg .b64 	%rd<95>;
	.reg .b64 	%fd<31>;

	ld.param.u64 	%rd7, [_ZN3cub18CUB_300001_SM_10006detail9transform16transform_kernelINS2_10policy_hubILb1EN4cuda3std3__45tupleIJN6thrust24THRUST_300001_SM_1000_NS20permutation_iteratorINSA_6detail15normal_iteratorINSA_10device_ptrIdEEEENSA_18transform_iteratorI14transposeIndexNSA_17counting_iteratorImNSA_11use_defaultESK_SK_EESK_SK_EEEEEEEE10policy1000ElNS7_10__identityESG_JSN_EEEvT0_iT1_T2_DpNS2_10kernel_argIT3_EE_param_4];
	ld.param.u64 	%rd8, [_ZN3cub18CUB_300001_SM_10006detail9transform16transform_kernelINS2_10policy_hubILb1EN4cuda3std3__45tupleIJN6thrust24THRUST_300001_SM_1000_NS20permutation_iteratorINSA_6detail15normal_iteratorINSA_10device_ptrIdEEEENSA_18transform_iteratorI14transposeIndexNSA_17counting_iteratorImNSA_11use_defaultESK_SK_EESK_SK_EEEEEEEE10policy1000ElNS7_10__identityESG_JSN_EEEvT0_iT1_T2_DpNS2_10kernel_argIT3_EE_param_0];
	ld.param.u64 	%rd9, [_ZN3cub18CUB_300001_SM_10006detail9transform16transform_kernelINS2_10policy_hubILb1EN4cuda3std3__45tupleIJN6thrust24THRUST_300001_SM_1000_NS20permutation_iteratorINSA_6detail15normal_iteratorINSA_10device_ptrIdEEEENSA_18transform_iteratorI14transposeIndexNSA_17counting_iteratorImNSA_11use_defaultESK_SK_EESK_SK_EEEEEEEE10policy1000ElNS7_10__identityESG_JSN_EEEvT0_iT1_T2_DpNS2_10kernel_argIT3_EE_param_4+16];
	ld.param.u64 	%rd10, [_ZN3cub18CUB_300001_SM_10006detail9transform16transform_kernelINS2_10policy_hubILb1EN4cuda3std3__45tupleIJN6thrust24THRUST_300001_SM_1000_NS20permutation_iteratorINSA_6detail15normal_iteratorINSA_10device_ptrIdEEEENSA_18transform_iteratorI14transposeIndexNSA_17counting_iteratorImNSA_11use_defaultESK_SK_EESK_SK_EEEEEEEE10policy1000ElNS7_10__identityESG_JSN_EEEvT0_iT1_T2_DpNS2_10kernel_argIT3_EE_param_3];
	ld.param.u32 	%r43, [_ZN3cub18CUB_300001_SM_10006detail9transform16transform_kernelINS2_10policy_hubILb1EN4cuda3std3__45tupleIJN6thrust24THRUST_300001_SM_1000_NS20permutation_iteratorINSA_6detail15normal_iteratorINSA_10device_ptrIdEEEENSA_18transform_iteratorI14transposeIndexNSA_17counting_iteratorImNSA_11use_defaultESK_SK_EESK_SK_EEEEEEEE10policy1000ElNS7_10__identityESG_JSN_EEEvT0_iT1_T2_DpNS2_10kernel_argIT3_EE_param_1];
	cvta.to.global.u64 	%rd11, %rd10;
	ld.param.v2.u32 	{%r1, %r2}, [_ZN3cub18CUB_300001_SM_10006detail9transform16transform_kernelINS2_10policy_hubILb1EN4cuda3std3__45tupleIJN6thrust24THRUST_300001_SM_1000_NS20permutation_iteratorINSA_6detail15normal_iteratorINSA_10device_ptrIdEEEENSA_18transform_iteratorI14transposeIndexNSA_17counting_iteratorImNSA_11use_defaultESK_SK_EESK_SK_EEEEEEEE10policy1000ElNS7_10__identityESG_JSN_EEEvT0_iT1_T2_DpNS2_10kernel_argIT3_EE_param_4+8];
	cvta.to.global.u64 	%rd1, %rd9;
	shl.b32 	%r44, %r43, 7;
	mov.u32 	%r45, %ctaid.x;
	cvt.u64.u32 	%rd12, %r45;
	cvt.s64.s32 	%rd13, %r44;
	mul.lo.s64 	%rd14, %rd13, %rd12;
	sub.s64 	%rd15, %rd8, %rd14;
	min.s64 	%rd16, %rd15, %rd13;
	cvt.u32.u64 	%r3, %rd16;
	add.s64 	%rd2, %rd7, %rd14;
	shl.b64 	%rd17, %rd14, 3;
	add.s64 	%rd3, %rd11, %rd17;
	setp.eq.s32 	%p1, %r44, %r3;
	@%p1 bra 	$L__BB31_42;
	setp.lt.s32 	%p2, %r43, 1;
	@%p2 bra 	$L__BB31_54;
	mov.u32 	%r4, %tid.x;
	cvt.u32.u64 	%r5, %rd2;
	and.b32  	%r6, %r43, 7;
	setp.lt.u32 	%p3, %r43, 8;
	mov.b32 	%r220, 0;
	@%p3 bra 	$L__BB31_21;
	and.b32  	%r220, %r43, 2147483640;
	mov.b32 	%r216, 0;
$L__BB31_4:
	.pragma "nounroll";
	shl.b32 	%r48, %r216, 7;
	add.s32 	%r15, %r48, %r4;
	setp.ge.s32 	%p4, %r15, %r3;
	@%p4 bra 	$L__BB31_6;
	add.s32 	%r49, %r15, %r5;
	div.u32 	%r50, %r49, %r2;
	mul.lo.s32 	%r51, %r50, %r2;
	sub.s32 	%r52, %r49, %r51;
	mad.lo.s32 	%r53, %r52, %r1, %r50;
	mul.wide.u32 	%rd18, %r53, 8;
	add.s64 	%rd19, %rd1, %rd18;
	mul.wide.u32 	%rd20, %r15, 8;
	add.s64 	%rd21, %rd3, %rd20;
	ld.global.f64 	%fd1, [%rd19];
	st.global.f64 	[%rd21], %fd1;
$L__BB31_6:
	add.s32 	%r16, %r15, 128;
	setp.ge.s32 	%p5, %r16, %r3;
	mul.wide.s32 	%rd22, %r16, 8;
	add.s64 	%rd4, %rd3, %rd22;
	@%p5 bra 	$L__BB31_8;
	add.s32 	%r54, %r16, %r5;
	div.u32 	%r55, %r54, %r2;
	mul.lo.s32 	%r56, %r55, %r2;
	sub.s32 	%r57, %r54, %r56;
	mad.lo.s32 	%r58, %r57, %r1, %r55;
	mul.wide.u32 	%rd23, %r58, 8;
	add.s64 	%rd24, %rd1, %rd23;
	ld.global.f64 	%fd2, [%rd24];
	st.global.f64 	[%rd4], %fd2;
$L__BB31_8:
	add.s32 	%r17, %r15, 256;
	setp.ge.s32 	%p6, %r17, %r3;
	@%p6 bra 	$L__BB31_10;
	add.s32 	%r59, %r17, %r5;
	div.u32 	%r60, %r59, %r2;
	mul.lo.s32 	%r61, %r60, %r2;
	sub.s32 	%r62, %r59, %r61;
	mad.lo.s32 	%r63, %r62, %r1, %r60;
	mul.wide.u32 	%rd25, %r63, 8;
	add.s64 	%rd26, %rd1, %rd25;
	ld.global.f64 	%fd3, [%rd26];
	st.global.f64 	[%rd4+1024], %fd3;
$L__BB31_10:
	add.s32 	%r18, %r15, 384;
	setp.ge.s32 	%p7, %r18, %r3;
	@%p7 bra 	$L__BB31_12;
	add.s32 	%r64, %r18, %r5;
	div.u32 	%r65, %r64, %r2;
	mul.lo.s32 	%r66, %r65, %r2;
	sub.s32 	%r67, %r64, %r66;
	mad.lo.s32 	%r68, %r67, %r1, %r65;
	mul.wide.u32 	%rd27, %r68, 8;
	add.s64 	%rd28, %rd1, %rd27;
	ld.global.f64 	%fd4, [%rd28];
	st.global.f64 	[%rd4+2048], %fd4;
$L__BB31_12:
	add.s32 	%r19, %r15, 512;
	setp.ge.s32 	%p8, %r19, %r3;
	@%p8 bra 	$L__BB31_14;
	add.s32 	%r69, %r19, %r5;
	div.u32 	%r70, %r69, %r2;
	mul.lo.s32 	%r71, %r70, %r2;
	sub.s32 	%r72, %r69, %r71;
	mad.lo.s32 	%r73, %r72, %r1, %r70;
	mul.wide.u32 	%rd29, %r73, 8;
	add.s64 	%rd30, %rd1, %rd29;
	ld.global.f64 	%fd5, [%rd30];
	st.global.f64 	[%rd4+3072], %fd5;
$L__BB31_14:
	add.s32 	%r20, %r15, 640;
	setp.ge.s32 	%p9, %r20, %r3;
	@%p9 bra 	$L__BB31_16;
	add.s32 	%r74, %r20, %r5;
	div.u32 	%r75, %r74, %r2;
	mul.lo.s32 	%r76, %r75, %r2;
	sub.s32 	%r77, %r74, %r76;
	mad.lo.s32 	%r78, %r77, %r1, %r75;
	mul.wide.u32 	%rd31, %r78, 8;
	add.s64 	%rd32, %rd1, %rd31;
	ld.global.f64 	%fd6, [%rd32];
	st.global.f64 	[%rd4+4096], %fd6;
$L__BB31_16:
	add.s32 	%r21, %r15, 768;
	setp.ge.s32 	%p10, %r21, %r3;
	@%p10 bra 	$L__BB31_18;
	add.s32 	%r79, %r21, %r5;
	div.u32 	%r80, %r79, %r2;
	mul.lo.s32 	%r81, %r80, %r2;
	sub.s32 	%r82, %r79, %r81;
	mad.lo.s32 	%r83, %r82, %r1, %r80;
	mul.wide.u32 	%rd33, %r83, 8;
	add.s64 	%rd34, %rd1, %rd33;
	ld.global.f64 	%fd7, [%rd34];
	st.global.f64 	[%rd4+5120], %fd7;
$L__BB31_18:
	add.s32 	%r22, %r15, 896;
	setp.ge.s32 	%p11, %r22, %r3;
	@%p11 bra 	$L__BB31_20;
	add.s32 	%r84, %r22, %r5;
	div.u32 	%r85, %r84, %r2;
	mul.lo.s32 	%r86, %r85, %r2;
	sub.s32 	%r87, %r84, %r86;
	mad.lo.s32 	%r88, %r87, %r1, %r85;
	mul.wide.u32 	%rd35, %r88, 8;
	add.s64 	%rd36, %rd1, %rd35;
	ld.global.f64 	%fd8, [%rd36];
	st.global.f64 	[%rd4+6144], %fd8;
$L__BB31_20:
	add.s32 	%r216, %r216, 8;
	setp.eq.s32 	%p12, %r216, %r220;
	@%p12 bra 	$L__BB31_21;
	bra.uni 	$L__BB31_4;
$L__BB31_21:
	setp.eq.s32 	%p13, %r6, 0;
	@%p13 bra 	$L__BB31_54;
	and.b32  	%r31, %r43, 3;
	setp.lt.u32 	%p14, %r6, 4;
	@%p14 bra 	$L__BB31_32;
	shl.b32 	%r89, %r220, 7;
	add.s32 	%r32, %r89, %r4;
	setp.ge.s32 	%p15, %r32, %r3;
	mul.wide.s32 	%rd37, %r32, 8;
	add.s64 	%rd5, %rd3, %rd37;
	@%p15 bra 	$L__BB31_25;
	add.s32 	%r90, %r32, %r5;
	div.u32 	%r91, %r90, %r2;
	mul.lo.s32 	%r92, %r91, %r2;
	sub.s32 	%r93, %r90, %r92;
	mad.lo.s32 	%r94, %r93, %r1, %r91;
	mul.wide.u32 	%rd38, %r94, 8;
	add.s64 	%rd39, %rd1, %rd38;
	ld.global.f64 	%fd9, [%rd39];
	st.global.f64 	[%rd5], %fd9;
$L__BB31_25:
	add.s32 	%r33, %r32, 128;
	setp.ge.s32 	%p16, %r33, %r3;
	@%p16 bra 	$L__BB31_27;
	add.s32 	%r95, %r33, %r5;
	div.u32 	%r96, %r95, %r2;
	mul.lo.s32 	%r97, %r96, %r2;
	sub.s32 	%r98, %r95, %r97;
	mad.lo.s32 	%r99, %r98, %r1, %r96;
	mul.wide.u32 	%rd40, %r99, 8;
	add.s64 	%rd41, %rd1, %rd40;
	ld.global.f64 	%fd10, [%rd41];
	st.global.f64 	[%rd5+1024], %fd10;
$L__BB31_27:
	add.s32 	%r34, %r32, 256;
	setp.ge.s32 	%p17, %r34, %r3;
	@%p17 bra 	$L__BB31_29;
	add.s32 	%r100, %r34, %r5;
	div.u32 	%r101, %r100, %r2;
	mul.lo.s32 	%r102, %r101, %r2;
	sub.s32 	%r103, %r100, %r102;
	mad.lo.s32 	%r104, %r103, %r1, %r101;
	mul.wide.u32 	%rd42, %r104, 8;
	add.s64 	%rd43, %rd1, %rd42;
	ld.global.f64 	%fd11, [%rd43];
	st.global.f64 	[%rd5+2048], %fd11;
$L__BB31_29:
	add.s32 	%r35, %r32, 384;
	setp.ge.s32 	%p18, %r35, %r3;
	@%p18 bra 	$L__BB31_31;
	add.s32 	%r105, %r35, %r5;
	div.u32 	%r106, %r105, %r2;
	mul.lo.s32 	%r107, %r106, %r2;
	sub.s32 	%r108, %r105, %r107;
	mad.lo.s32 	%r109, %r108, %r1, %r106;
	mul.wide.u32 	%rd44, %r109, 8;
	add.s64 	%rd45, %rd1, %rd44;
	ld.global.f64 	%fd12, [%rd45];
	st.global.f64 	[%rd5+3072], %fd12;
$L__BB31_31:
	add.s32 	%r220, %r220, 4;
$L__BB31_32:
	setp.eq.s32 	%p19, %r31, 0;
	@%p19 bra 	$L__BB31_54;
	setp.eq.s32 	%p20, %r31, 1;
	@%p20 bra 	$L__BB31_39;
	shl.b32 	%r110, %r220, 7;
	add.s32 	%r38, %r110, %r4;
	setp.ge.s32 	%p21, %r38, %r3;
	mul.wide.s32 	%rd46, %r38, 8;
	add.s64 	%rd6, %rd3, %rd46;
	@%p21 bra 	$L__BB31_36;
	add.s32 	%r111, %r38, %r5;
	div.u32 	%r112, %r111, %r2;
	mul.lo.s32 	%r113, %r112, %r2;
	sub.s32 	%r114, %r111, %r113;
	mad.lo.s32 	%r115, %r114, %r1, %r112;
	mul.wide.u32 	%rd47, %r115, 8;
	add.s64 	%rd48, %rd1, %rd47;
	ld.global.f64 	%fd13, [%rd48];
	st.global.f64 	[%rd6], %fd13;
$L__BB31_36:
	add.s32 	%r39, %r38, 128;
	setp.ge.s32 	%p22, %r39, %r3;
	@%p22 bra 	$L__BB31_38;
	add.s32 	%r116, %r39, %r5;
	div.u32 	%r117, %r116, %r2;
	mul.lo.s32 	%r118, %r117, %r2;
	sub.s32 	%r119, %r116, %r118;
	mad.lo.s32 	%r120, %r119, %r1, %r117;
	mul.wide.u32 	%rd49, %r120, 8;
	add.s64 	%rd50, %rd1, %rd49;
	ld.global.f64 	%fd14, [%rd50];
	st.global.f64 	[%rd6+1024], %fd14;
$L__BB31_38:
	add.s32 	%r220, %r220, 2;
$L__BB31_39:
	and.b32  	%r121, %r43, 1;
	setp.eq.b32 	%p23, %r121, 1;
	not.pred 	%p24, %p23;
	@%p24 bra 	$L__BB31_54;
	shl.b32 	%r122, %r220, 7;
	add.s32 	%r42, %r122, %r4;
	setp.ge.s32 	%p25, %r42, %r3;
	@%p25 bra 	$L__BB31_54;
	add.s32 	%r123, %r42, %r5;
	div.u32 	%r124, %r123, %r2;
	mul.lo.s32 	%r125, %r124, %r2;
	sub.s32 	%r126, %r123, %r125;
	mad.lo.s32 	%r127, %r126, %r1, %r124;
	mul.wide.u32 	%rd51, %r127, 8;
	add.s64 	%rd52, %rd1, %rd51;
	mul.wide.s32 	%rd53, %r42, 8;
	add.s64 	%rd54, %rd3, %rd53;
	ld.global.f64 	%fd15, [%rd52];
	st.global.f64 	[%rd54], %fd15;
	bra.uni 	$L__BB31_54;
$L__BB31_42:
	setp.lt.s32 	%p26, %r43, 1;
	@%p26 bra 	$L__BB31_54;
	mov.u32 	%r8, %tid.x;
	cvt.u32.u64 	%r9, %rd2;
	and.b32  	%r10, %r43, 7;
	setp.lt.u32 	%p27, %r43, 8;
	mov.b32 	%r218, 0;
	@%p27 bra 	$L__BB31_46;
	and.b32  	%r218, %r43, 2147483640;
	mov.b32 	%r215, 0;
$L__BB31_45:
	.pragma "nounroll";
	shl.b32 	%r130, %r215, 7;
	add.s32 	%r131, %r130, %r8;
	add.s32 	%r132, %r131, %r9;
	div.u32 	%r133, %r132, %r2;
	mul.lo.s32 	%r134, %r133, %r2;
	sub.s32 	%r135, %r132, %r134;
	mad.lo.s32 	%r136, %r135, %r1, %r133;
	mul.wide.u32 	%rd55, %r136, 8;
	add.s64 	%rd56, %rd1, %rd55;
	mul.wide.u32 	%rd57, %r131, 8;
	add.s64 	%rd58, %rd3, %rd57;
	ld.global.f64 	%fd16, [%rd56];
	st.global.f64 	[%rd58], %fd16;
	add.s32 	%r137, %r131, 128;
	add.s32 	%r138, %r132, 128;
	div.u32 	%r139, %r138, %r2;
	mul.lo.s32 	%r140, %r139, %r2;
	sub.s32 	%r141, %r138, %r140;
	mad.lo.s32 	%r142, %r141, %r1, %r139;
	mul.wide.u32 	%rd59, %r142, 8;
	add.s64 	%rd60, %rd1, %rd59;
	mul.wide.s32 	%rd61, %r137, 8;
	add.s64 	%rd62, %rd3, %rd61;
	ld.global.f64 	%fd17, [%rd60];
	st.global.f64 	[%rd62], %fd17;
	add.s32 	%r143, %r132, 256;
	div.u32 	%r144, %r143, %r2;
	mul.lo.s32 	%r145, %r144, %r2;
	sub.s32 	%r146, %r143, %r145;
	mad.lo.s32 	%r147, %r146, %r1, %r144;
	mul.wide.u32 	%rd63, %r147, 8;
	add.s64 	%rd64, %rd1, %rd63;
	ld.global.f64 	%fd18, [%rd64];
	st.global.f64 	[%rd62+1024], %fd18;
	add.s32 	%r148, %r132, 384;
	div.u32 	%r149, %r148, %r2;
	mul.lo.s32 	%r150, %r149, %r2;
	sub.s32 	%r151, %r148, %r150;
	mad.lo.s32 	%r152, %r151, %r1, %r149;
	mul.wide.u32 	%rd65, %r152, 8;
	add.s64 	%rd66, %rd1, %rd65;
	ld.global.f64 	%fd19, [%rd66];
	st.global.f64 	[%rd62+2048], %fd19;
	add.s32 	%r153, %r132, 512;
	div.u32 	%r154, %r153, %r2;
	mul.lo.s32 	%r155, %r154, %r2;
	sub.s32 	%r156, %r153, %r155;
	mad.lo.s32 	%r157, %r156, %r1, %r154;
	mul.wide.u32 	%rd67, %r157, 8;
	add.s64 	%rd68, %rd1, %rd67;
	ld.global.f64 	%fd20, [%rd68];
	st.global.f64 	[%rd62+3072], %fd20;
	add.s32 	%r158, %r132, 640;
	div.u32 	%r159, %r158, %r2;
	mul.lo.s32 	%r160, %r159, %r2;
	sub.s32 	%r161, %r158, %r160;
	mad.lo.s32 	%r162, %r161, %r1, %r159;
	mul.wide.u32 	%rd69, %r162, 8;
	add.s64 	%rd70, %rd1, %rd69;
	ld.global.f64 	%fd21, [%rd70];
	st.global.f64 	[%rd62+4096], %fd21;
	add.s32 	%r163, %r132, 768;
	div.u32 	%r164, %r163, %r2;
	mul.lo.s32 	%r165, %r164, %r2;
	sub.s32 	%r166, %r163, %r165;
	mad.lo.s32 	%r167, %r166, %r1, %r164;
	mul.wide.u32 	%rd71, %r167, 8;
	add.s64 	%rd72, %rd1, %rd71;
	ld.global.f64 	%fd22, [%rd72];
	st.global.f64 	[%rd62+5120], %fd22;
	add.s32 	%r168, %r132, 896;
	div.u32 	%r169, %r168, %r2;
	mul.lo.s32 	%r170, %r169, %r2;
	sub.s32 	%r171, %r168, %r170;
	mad.lo.s32 	%r172, %r171, %r1, %r169;
	mul.wide.u32 	%rd73, %r172, 8;
	add.s64 	%rd74, %rd1, %rd73;
	ld.global.f64 	%fd23, [%rd74];
	st.global.f64 	[%rd62+6144], %fd23;
	add.s32 	%r215, %r215, 8;
	setp.eq.s32 	%p28, %r215, %r218;
	@%p28 bra 	$L__BB31_46;
	bra.uni 	$L__BB31_45;
$L__BB31_46:
	setp.eq.s32 	%p29, %r10, 0;
	@%p29 bra 	$L__BB31_54;
	and.b32  	%r25, %r43, 3;
	setp.lt.u32 	%p30, %r10, 4;
	@%p30 bra 	$L__BB31_49;
	shl.b32 	%r173, %r218, 7;
	add.s32 	%r174, %r173, %r8;
	add.s32 	%r175, %r174, %r9;
	div.u32 	%r176, %r175, %r2;
	mul.lo.s32 	%r177, %r176, %r2;
	sub.s32 	%r178, %r175, %r177;
	mad.lo.s32 	%r179, %r178, %r1, %r176;
	mul.wide.u32 	%rd75, %r179, 8;
	add.s64 	%rd76, %rd1, %rd75;
	mul.wide.s32 	%rd77, %r174, 8;
	add.s64 	%rd78, %rd3, %rd77;
	ld.global.f64 	%fd24, [%rd76];
	st.global.f64 	[%rd78], %fd24;
	add.s32 	%r180, %r175, 128;
	div.u32 	%r181, %r180, %r2;
	mul.lo.s32 	%r182, %r181, %r2;
	sub.s32 	%r183, %r180, %r182;
	mad.lo.s32 	%r184, %r183, %r1, %r181;
	mul.wide.u32 	%rd79, %r184, 8;
	add.s64 	%rd80, %rd1, %rd79;
	ld.global.f64 	%fd25, [%rd80];
	st.global.f64 	[%rd78+1024], %fd25;
	add.s32 	%r185, %r175, 256;
	div.u32 	%r186, %r185, %r2;
	mul.lo.s32 	%r187, %r186, %r2;
	sub.s32 	%r188, %r185, %r187;
	mad.lo.s32 	%r189, %r188, %r1, %r186;
	mul.wide.u32 	%rd81, %r189, 8;
	add.s64 	%rd82, %rd1, %rd81;
	ld.global.f64 	%fd26, [%rd82];
	st.global.f64 	[%rd78+2048], %fd26;
	add.s32 	%r190, %r175, 384;
	div.u32 	%r191, %r190, %r2;
	mul.lo.s32 	%r192, %r191, %r2;
	sub.s32 	%r193, %r190, %r192;
	mad.lo.s32 	%r194, %r193, %r1, %r191;
	mul.wide.u32 	%rd83, %r194, 8;
	add.s64 	%rd84, %rd1, %rd83;
	ld.global.f64 	%fd27, [%rd84];
	st.global.f64 	[%rd78+3072], %fd27;
	add.s32 	%r218, %r218, 4;
$L__BB31_49:
	setp.eq.s32 	%p31, %r25, 0;
	@%p31 bra 	$L__BB31_54;
	setp.eq.s32 	%p32, %r25, 1;
	@%p32 bra 	$L__BB31_52;
	shl.b32 	%r195, %r218, 7;
	add.s32 	%r196, %r195, %r8;
	add.s32 	%r197, %r196, %r9;
	div.u32 	%r198, %r197, %r2;
	mul.lo.s32 	%r199, %r198, %r2;
	sub.s32 	%r200, %r197, %r199;
	mad.lo.s32 	%r201, %r200, %r1, %r198;
	mul.wide.u32 	%rd85, %r201, 8;
	add.s64 	%rd86, %rd1, %rd85;
	mul.wide.s32 	%rd87, %r196, 8;
	add.s64 	%rd88, %rd3, %rd87;
	ld.global.f64 	%fd28, [%rd86];
	st.global.f64 	[%rd88], %fd28;
	add.s32 	%r202, %r197, 128;
	div.u32 	%r203, %r202, %r2;
	mul.lo.s32 	%r204, %r203, %r2;
	sub.s32 	%r205, %r202, %r204;
	mad.lo.s32 	%r206, %r205, %r1, %r203;
	mul.wide.u32 	%rd89, %r206, 8;
	add.s64 	%rd90, %rd1, %rd89;
	ld.global.f64 	%fd29, [%rd90];
	st.global.f64 	[%rd88+1024], %fd29;
	add.s32 	%r218, %r218, 2;
$L__BB31_52:
	and.b32  	%r207, %r43, 1;
	setp.eq.b32 	%p33, %r207, 1;
	not.pred 	%p34, %p33;
	@%p34 bra 	$L__BB31_54;
	shl.b32 	%r208, %r218, 7;
	add.s32 	%r209, %r208, %r8;
	add.s32 	%r210, %r209, %r9;
	div.u32 	%r211, %r210, %r2;
	mul.lo.s32 	%r212, %r211, %r2;
	sub.s32 	%r213, %r210, %r212;
	mad.lo.s32 	%r214, %r213, %r1, %r211;
	mul.wide.u32 	%rd91, %r214, 8;
	add.s64 	%rd92, %rd1, %rd91;
	mul.wide.s32 	%rd93, %r209, 8;
	add.s64 	%rd94, %rd3, %rd93;
	ld.global.f64 	%fd30, [%rd92];
	st.global.f64 	[%rd94], %fd30;
$L__BB31_54:
	ret;

}
	// .globl	_ZN3cub18CUB_300001_SM_10006detail9transform16transform_kernelINS2_10policy_hubILb0EN4cuda3std3__45tupleIJN6thrust24THRUST_300001_SM_1000_NS6detail15normal_iteratorINSA_10device_ptrIdEEEESF_EEEE10policy1000EiNS7_4plusIdEESF_JPdSL_EEEvT0_iT1_T2_DpNS2_10kernel_argIT3_EE
.visible .entry _ZN3cub18CUB_300001_SM_10006detail9transform16transform_kernelINS2_10policy_hubILb0EN4cuda3std3__45tupleIJN6thrust24THRUST_300001_SM_1000_NS6detail15normal_iteratorINSA_10device_ptrIdEEEESF_EEEE10policy1000EiNS7_4plusIdEESF_JPdSL_EEEvT0_iT1_T2_DpNS2_10kernel_argIT3_EE(
	.param .u32 _ZN3cub18CUB_300001_SM_10006detail9transform16transform_kernelINS2_10policy_hubILb0EN4cuda3std3__45tupleIJN6thrust24THRUST_300001_SM_1000_NS6detail15normal_iteratorINSA_10device_ptrIdEEEESF_EEEE10policy1000EiNS7_4plusIdEESF_JPdSL_EEEvT0_iT1_T2_DpNS2_10kernel_argIT3_EE_param_0,
	.param .u32 _ZN3cub18CUB_300001_SM_10006detail9transform16transform_kernelINS2_10policy_hubILb0EN4cuda3std3__45tupleIJN6thrust24THRUST_300001_SM_1000_NS6detail15normal_iteratorINSA_10device_ptrIdEEEESF_EEEE10policy1000EiNS7_4plusIdEESF_JPdSL_EEEvT0_iT1_T2_DpNS2_10kernel_argIT3_EE_param_1,
	.param .align 1 .b8 _ZN3cub18CUB_300001_SM_10006detail9transform16transform_kernelINS2_10policy_hubILb0EN4cuda3std3__45tupleIJN6thrust24THRUST_300001_SM_1000_NS6detail15normal_iteratorINSA_10device_ptrIdEEEESF_EEEE10policy1000EiNS7_4plusIdEESF_JPdSL_EEEvT0_iT1_T2_DpNS2_10kernel_argIT3_EE_param_2[1],
	.param .align 8 .b8 _ZN3cub18CUB_300001_SM_10006detail9transform16transform_kernelINS2_10policy_hubILb0EN4cuda3std3__45tupleIJN6thrust24THRUST_300001_SM_1000_NS6detail15normal_iteratorINSA_10device_ptrIdEEEESF_EEEE10policy1000EiNS7_4plusIdEESF_JPdSL_EEEvT0_iT1_T2_DpNS2_10kernel_argIT3_EE_param_3[8],
	.param .align 8 .b8 _ZN3cub18CUB_300001_SM_10006detail9transform16transform_kernelINS2_10policy_hubILb0EN4cuda3std3__45tupleIJN6thrust24THRUST_300001_SM_1000_NS6detail15normal_iteratorINSA_10device_ptrIdEEEESF_EEEE10policy1000EiNS7_4plusIdEESF_JPdSL_EEEvT0_iT1_T2_DpNS2_10kernel_argIT3_EE_param_4[16],
	.param .align 8 .b8 _ZN3cub18CUB_300001_SM_10006detail9transform16transform_kernelINS2_10policy_hubILb0EN4cuda3std3__45tupleIJN6thrust24THRUST_300001_SM_1000_NS6detail15normal_iteratorINSA_10device_ptrIdEEEESF_EEEE10policy1000EiNS7_4plusIdEESF_JPdSL_EEEvT0_iT1_T2_DpNS2_10kernel_argIT3_EE_param_5[16]
)
.maxntid 128
{
	.reg .pred 	%p<28>;
	.reg .b32 	%r<189>;
	.reg .b64 	%rd<145>;
	.reg .b64 	%fd<7>;
	// demoted variable
	.shared .align 8 .u64 _ZZN3cub18CUB_300001_SM_10006detail9transform23transform_kernel_ublkcpINS2_19async_copy_policy_tILi128EEEiN4cuda3std3__44plusIdEEN6thrust24THRUST_300001_SM_1000_NS6detail15normal_iteratorINSC_10device_ptrIdEEEEJddEEEvT0_iT1_T2_DpNS2_16aligned_base_ptrIT3_EEE3bar;
	ld.param.u64 	%rd65, [_ZN3cub18CUB_300001_SM_10006detail9transform16transform_kernelINS2_10policy_hubILb0EN4cuda3std3__45tupleIJN6thrust24THRUST_300001_SM_1000_NS6detail15normal_iteratorINSA_10device_ptrIdEEEESF_EEEE10policy1000EiNS7_4plusIdEESF_JPdSL_EEEvT0_iT1_T2_DpNS2_10kernel_argIT3_EE_param_5];
	ld.param.u64 	%rd63, [_ZN3cub18CUB_300001_SM_10006detail9transform16transform_kernelINS2_10policy_hubILb0EN4cuda3std3__45tupleIJN6thrust24THRUST_300001_SM_1000_NS6detail15normal_iteratorINSA_10device_ptrIdEEEESF_EEEE10policy1000EiNS7_4plusIdEESF_JPdSL_EEEvT0_iT1_T2_DpNS2_10kernel_argIT3_EE_param_4];
	ld.param.u32 	%r72, [_ZN3cub18CUB_300001_SM_10006detail9transform16transform_kernelINS2_10policy_hubILb0EN4cuda3std3__45tupleIJN6thrust24THRUST_300001_SM_1000_NS6detail15normal_iteratorINSA_10device_ptrIdEEEESF_EEEE10policy1000EiNS7_4plusIdEESF_JPdSL_EEEvT0_iT1_T2_DpNS2_10kernel_argIT3_EE_param_0];
	ld.param.u64 	%rd66, [_ZN3cub18CUB_300001_SM_10006detail9transform16transform_kernelINS2_10policy_hubILb0EN4cuda3std3__45tupleIJN6thrust24THRUST_300001_SM_1000_NS6detail15normal_iteratorINSA_10device_ptrIdEEEESF_EEEE10policy1000EiNS7_4plusIdEESF_JPdSL_EEEvT0_iT1_T2_DpNS2_10kernel_argIT3_EE_param_5+8];
	ld.param.u64 	%rd64, [_ZN3cub18CUB_300001_SM_10006detail9transform16transform_kernelINS2_10policy_hubILb0EN4cuda3std3__45tupleIJN6thrust24THRUST_300001_SM_1000_NS6detail15normal_iteratorINSA_10device_ptrIdEEEESF_EEEE10policy1000EiNS7_4plusIdEESF_JPdSL_EEEvT0_iT1_T2_DpNS2_10kernel_argIT3_EE_param_4+8];
	ld.param.u64 	%rd67, [_ZN3cub18CUB_300001_SM_10006detail9transform16transform_kernelINS2_10policy_hubILb0EN4cuda3std3__45tupleIJN6thrust24THRUST_300001_SM_1000_NS6detail15normal_iteratorINSA_10device_ptrIdEEEESF_EEEE10policy1000EiNS7_4plusIdEESF_JPdSL_EEEvT0_iT1_T2_DpNS2_10kernel_argIT3_EE_param_3];
	ld.param.u32 	%r71, [_ZN3cub18CUB_300001_SM_10006detail9transform16transform_kernelINS2_10policy_hubILb0EN4cuda3std3__45tupleIJN6thrust24THRUST_300001_SM_1000_NS6detail15normal_iteratorINSA_10device_ptrIdEEEESF_EEEE10policy1000EiNS7_4plusIdEESF_JPdSL_EEEvT0_iT1_T2_DpNS2_10kernel_argIT3_EE_param_1];
	cvta.to.global.u64 	%rd1, %rd67;
	cvt.u32.u64 	%r1, %rd64;
	cvt.u32.u64 	%r2, %rd66;
	shl.b32 	%r3, %r71, 7;
	mov.u32 	%r73, %ctaid.x;
	mul.lo.s32 	%r4, %r3, %r73;
	sub.s32 	%r5, %r72, %r4;
	min.s32 	%r6, %r3, %r5;
	setp.eq.s32 	%p1, %r73, 0;
	add.s32 	%r75, %r73, 2;
	mov.u32 	%r76, %nctaid.x;
	setp.ge.u32 	%p2, %r75, %r76;
	shl.b32 	%r7, %r71, 10;
	or.pred  	%p3, %p1, %p2;
	@%p3 bra 	$L__BB32_5;
	mov.b32 	%r140, -1;
	// begin inline asm
	{
	 .reg .pred P_OUT; 
	elect.sync _|P_OUT, %r140;
	selp.b32 %r139, 1, 0, P_OUT; 
}
	// end inline asm
	mov.u32 	%r141, %tid.x;
	setp.gt.u32 	%p18, %r141, 31;
	setp.eq.s32 	%p19, %r139, 0;
	or.pred  	%p20, %p18, %p19;
	@%p20 bra 	$L__BB32_3;
	mov.u32 	%r142, _ZZN3cub18CUB_300001_SM_10006detail9transform23transform_kernel_ublkcpINS2_19async_copy_policy_tILi128EEEiN4cuda3std3__44plusIdEEN6thrust24THRUST_300001_SM_1000_NS6detail15normal_iteratorINSC_10device_ptrIdEEEEJddEEEvT0_iT1_T2_DpNS2_16aligned_base_ptrIT3_EEE3bar;
	mov.b32 	%r143, 1;
	// begin inline asm
	mbarrier.init.shared.b64 [%r142], %r143;
	// end inline asm
	// begin inline asm
	fence.proxy.async.shared::cta; // 6.
	// end inline asm
	mul.wide.s32 	%rd122, %r4, 8;
	add.s32 	%r152, %r7, 15;
	add.s32 	%r153, %r152, %r1;
	and.b32  	%r145, %r153, -16;
	cvta.to.global.u64 	%rd123, %rd63;
	add.s64 	%rd119, %rd123, %rd122;
	mov.u32 	%r144, _ZN3cub18CUB_300001_SM_10006detail9transform4smemE;
	// begin inline asm
	cp.async.bulk.shared::cluster.global.mbarrier::complete_tx::bytes [%r144], [%rd119], %r145, [%r142];
	// end inline asm
	add.s32 	%r154, %r152, %r2;
	and.b32  	%r148, %r154, -16;
	add.s32 	%r155, %r144, %r7;
	add.s32 	%r147, %r155, 128;
	cvta.to.global.u64 	%rd124, %rd65;
	add.s64 	%rd120, %rd124, %rd122;
	// begin inline asm
	cp.async.bulk.shared::cluster.global.mbarrier::complete_tx::bytes [%r147], [%rd120], %r148, [%r142];
	// end inline asm
	add.s32 	%r151, %r148, %r145;
	// begin inline asm
	mbarrier.arrive.expect_tx.release.cta.shared::cta.b64 %rd121, [%r142], %r151; // 8. 
	// end inline asm
$L__BB32_3:
	bar.sync 	0;
	mov.u32 	%r157, _ZZN3cub18CUB_300001_SM_10006detail9transform23transform_kernel_ublkcpINS2_19async_copy_policy_tILi128EEEiN4cuda3std3__44plusIdEEN6thrust24THRUST_300001_SM_1000_NS6detail15normal_iteratorINSC_10device_ptrIdEEEEJddEEEvT0_iT1_T2_DpNS2_16aligned_base_ptrIT3_EEE3bar;
$L__BB32_4:
	mov.b32 	%r158, 0;
	// begin inline asm
	{
	 .reg .pred P_OUT; 
	mbarrier.try_wait.parity.shared::cta.b64  P_OUT, [%r157], %r158;                                // 7a. 
	selp.b32 %r156, 1, 0, P_OUT; 
}
	// end inline asm
	setp.eq.s32 	%p21, %r156, 0;
	@%p21 bra 	$L__BB32_4;
	bra.uni 	$L__BB32_26;
$L__BB32_5:
	cvt.s64.s32 	%rd4, %r1;
	cvt.s64.s32 	%rd5, %r4;
	shl.b32 	%r78, %r6, 3;
	cvt.s64.s32 	%rd68, %r78;
	shr.u64 	%rd6, %rd68, 3;
	mov.u32 	%r8, %ntid.x;
	mov.u32 	%r9, %ntid.y;
	mul.lo.s32 	%r79, %r8, %r9;
	mov.u32 	%r10, %ntid.z;
	mul.lo.s32 	%r11, %r79, %r10;
	mov.u32 	%r80, %tid.x;
	mov.u32 	%r81, %tid.y;
	mov.u32 	%r82, %tid.z;
	mad.lo.s32 	%r83, %r82, %r9, %r81;
	mad.lo.s32 	%r84, %r83, %r8, %r80;
	cvt.u64.u32 	%rd142, %r84;
	setp.le.u64 	%p4, %rd6, %rd142;
	@%p4 bra 	$L__BB32_15;
	cvt.u32.u64 	%r85, %rd142;
	cvt.u64.u32 	%rd8, %r11;
	add.s32 	%r86, %r85, %r11;
	cvt.u64.u32 	%rd69, %r86;
	max.u64 	%rd70, %rd6, %rd69;
	setp.gt.u64 	%p5, %rd6, %rd69;
	selp.u64 	%rd9, 1, 0, %p5;
	add.s64 	%rd71, %rd9, %rd69;
	sub.s64 	%rd10, %rd70, %rd71;
	and.b64  	%rd72, %rd10, -4294967296;
	setp.ne.s64 	%p6, %rd72, 0;
	@%p6 bra 	$L__BB32_8;
	cvt.u32.u64 	%r87, %rd8;
	cvt.u32.u64 	%r88, %rd10;
	div.u32 	%r89, %r88, %r87;
	cvt.u64.u32 	%rd131, %r89;
	bra.uni 	$L__BB32_9;
$L__BB32_8:
	div.u64 	%rd131, %rd10, %rd8;
$L__BB32_9:
	add.s64 	%rd14, %rd131, %rd9;
	and.b64  	%rd73, %rd14, 3;
	setp.eq.s64 	%p7, %rd73, 3;
	mov.u64 	%rd135, %rd142;
	@%p7 bra 	$L__BB32_12;
	cvt.u32.u64 	%r90, %rd142;
	shl.b64 	%rd74, %rd142, 3;
	shl.b64 	%rd75, %rd5, 3;
	add.s64 	%rd76, %rd74, %rd75;
	add.s64 	%rd77, %rd76, %rd4;
	add.s64 	%rd133, %rd63, %rd77;
	mov.u32 	%r91, _ZN3cub18CUB_300001_SM_10006detail9transform4smemE;
	add.s32 	%r92, %r1, %r91;
	shl.b32 	%r93, %r90, 3;
	add.s32 	%r171, %r92, %r93;
	mul.lo.s32 	%r94, %r10, %r9;
	mul.lo.s32 	%r95, %r94, %r8;
	shl.b32 	%r13, %r95, 3;
	add.s64 	%rd78, %rd14, 1;
	and.b64  	%rd79, %rd78, 3;
	neg.s64 	%rd132, %rd79;
	mov.u64 	%rd135, %rd142;
$L__BB32_11:
	.pragma "nounroll";
	// begin inline asm
	cp.async.ca.shared.global [%r171], [%rd133], 8, 8;
	// end inline asm
	add.s64 	%rd135, %rd135, %rd8;
	shl.b64 	%rd81, %rd8, 3;
	add.s64 	%rd133, %rd133, %rd81;
	add.s32 	%r171, %r171, %r13;
	add.s64 	%rd132, %rd132, 1;
	setp.ne.s64 	%p8, %rd132, 0;
	@%p8 bra 	$L__BB32_11;
$L__BB32_12:
	setp.lt.u64 	%p9, %rd14, 3;
	@%p9 bra 	$L__BB32_15;
	shl.b64 	%rd82, %rd135, 3;
	shl.b64 	%rd83, %rd5, 3;
	add.s64 	%rd24, %rd82, %rd83;
	shl.b64 	%rd84, %rd8, 4;
	add.s64 	%rd25, %rd24, %rd84;
	add.s64 	%rd85, %rd135, %rd5;
	shl.b64 	%rd86, %rd85, 3;
	mad.lo.s64 	%rd26, %rd8, 24, %rd86;
	mov.u32 	%r97, _ZN3cub18CUB_300001_SM_10006detail9transform4smemE;
	add.s32 	%r98, %r1, %r97;
	mul.lo.s32 	%r99, %r10, %r9;
	mul.lo.s32 	%r100, %r99, %r8;
	shl.b32 	%r101, %r100, 3;
	cvt.u32.u64 	%r102, %rd135;
	shl.b32 	%r103, %r102, 3;
	add.s32 	%r172, %r98, %r103;
	add.s32 	%r175, %r172, %r101;
	shl.b32 	%r104, %r100, 4;
	add.s32 	%r174, %r172, %r104;
	mad.lo.s32 	%r173, %r100, 24, %r172;
	cvt.s64.s32 	%rd87, %r1;
	add.s64 	%rd136, %rd63, %rd87;
$L__BB32_14:
	add.s64 	%rd88, %rd136, %rd24;
	// begin inline asm
	cp.async.ca.shared.global [%r172], [%rd88], 8, 8;
	// end inline asm
	mul.wide.u32 	%rd92, %r11, 8;
	add.s64 	%rd93, %rd24, %rd92;
	add.s64 	%rd89, %rd136, %rd93;
	// begin inline asm
	cp.async.ca.shared.global [%r175], [%rd89], 8, 8;
	// end inline asm
	add.s64 	%rd90, %rd136, %rd25;
	// begin inline asm
	cp.async.ca.shared.global [%r174], [%rd90], 8, 8;
	// end inline asm
	add.s64 	%rd91, %rd136, %rd26;
	// begin inline asm
	cp.async.ca.shared.global [%r173], [%rd91], 8, 8;
	// end inline asm
	mul.wide.u32 	%rd94, %r11, 4;
	add.s64 	%rd135, %rd135, %rd94;
	mul.wide.u32 	%rd95, %r11, 32;
	add.s64 	%rd136, %rd136, %rd95;
	mul.lo.s32 	%r109, %r10, %r9;
	mul.lo.s32 	%r110, %r109, %r8;
	shl.b32 	%r111, %r110, 5;
	add.s32 	%r175, %r175, %r111;
	add.s32 	%r174, %r174, %r111;
	add.s32 	%r173, %r173, %r111;
	add.s32 	%r172, %r172, %r111;
	setp.lt.u64 	%p10, %rd135, %rd6;
	@%p10 bra 	$L__BB32_14;
$L__BB32_15:
	// begin inline asm
	cp.async.commit_group;
	// end inline asm
	cvt.u32.u64 	%r28, %rd66;
	cvt.s64.s32 	%rd32, %rd66;
	@%p4 bra 	$L__BB32_25;
	cvt.u32.u64 	%r112, %rd142;
	cvt.u64.u32 	%rd33, %r11;
	add.s32 	%r113, %r112, %r11;
	cvt.u64.u32 	%rd96, %r113;
	max.u64 	%rd97, %rd6, %rd96;
	setp.gt.u64 	%p12, %rd6, %rd96;
	selp.u64 	%rd34, 1, 0, %p12;
	add.s64 	%rd98, %rd34, %rd96;
	sub.s64 	%rd35, %rd97, %rd98;
	and.b64  	%rd99, %rd35, -4294967296;
	setp.ne.s64 	%p13, %rd99, 0;
	@%p13 bra 	$L__BB32_18;
	cvt.u32.u64 	%r114, %rd33;
	cvt.u32.u64 	%r115, %rd35;
	div.u32 	%r116, %r115, %r114;
	cvt.u64.u32 	%rd138, %r116;
	bra.uni 	$L__BB32_19;
$L__BB32_18:
	div.u64 	%rd138, %rd35, %rd33;
$L__BB32_19:
	add.s64 	%rd39, %rd138, %rd34;
	and.b64  	%rd100, %rd39, 3;
	setp.eq.s64 	%p14, %rd100, 3;
	@%p14 bra 	$L__BB32_22;
	cvt.u32.u64 	%r117, %rd142;
	shl.b64 	%rd101, %rd142, 3;
	shl.b64 	%rd102, %rd5, 3;
	add.s64 	%rd103, %rd101, %rd102;
	add.s64 	%rd104, %rd103, %rd32;
	add.s64 	%rd140, %rd65, %rd104;
	shl.b64 	%rd41, %rd33, 3;
	mov.u32 	%r118, _ZN3cub18CUB_300001_SM_10006detail9transform4smemE;
	add.s32 	%r119, %r28, %r118;
	add.s32 	%r120, %r119, %r7;
	shl.b32 	%r121, %r117, 3;
	add.s32 	%r176, %r120, %r121;
	mul.lo.s32 	%r122, %r10, %r9;
	mul.lo.s32 	%r123, %r122, %r8;
	shl.b32 	%r30, %r123, 3;
	add.s64 	%rd105, %rd39, 1;
	and.b64  	%rd106, %rd105, 3;
	neg.s64 	%rd139, %rd106;
$L__BB32_21:
	.pragma "nounroll";
	add.s32 	%r124, %r176, 128;
	// begin inline asm
	cp.async.ca.shared.global [%r124], [%rd140], 8, 8;
	// end inline asm
	add.s64 	%rd142, %rd142, %rd33;
	add.s64 	%rd140, %rd140, %rd41;
	add.s32 	%r176, %r176, %r30;
	add.s64 	%rd139, %rd139, 1;
	setp.ne.s64 	%p15, %rd139, 0;
	@%p15 bra 	$L__BB32_21;
$L__BB32_22:
	setp.lt.u64 	%p16, %rd39, 3;
	@%p16 bra 	$L__BB32_25;
	shl.b64 	%rd50, %rd33, 2;
	shl.b64 	%rd108, %rd142, 3;
	shl.b64 	%rd109, %rd5, 3;
	add.s64 	%rd51, %rd108, %rd109;
	shl.b64 	%rd110, %rd33, 3;
	add.s64 	%rd52, %rd51, %rd110;
	shl.b64 	%rd53, %rd33, 5;
	shl.b64 	%rd111, %rd33, 4;
	add.s64 	%rd54, %rd51, %rd111;
	add.s64 	%rd112, %rd142, %rd5;
	shl.b64 	%rd113, %rd112, 3;
	mad.lo.s64 	%rd55, %rd33, 24, %rd113;
	cvt.u32.u64 	%r125, %rd66;
	mov.u32 	%r126, _ZN3cub18CUB_300001_SM_10006detail9transform4smemE;
	add.s32 	%r127, %r125, %r126;
	mul.lo.s32 	%r128, %r10, %r9;
	mul.lo.s32 	%r129, %r128, %r8;
	shl.b32 	%r130, %r129, 3;
	cvt.u32.u64 	%r131, %rd142;
	shl.b32 	%r132, %r131, 3;
	add.s32 	%r133, %r127, %r7;
	add.s32 	%r177, %r133, %r132;
	add.s32 	%r180, %r177, %r130;
	shl.b32 	%r34, %r129, 5;
	shl.b32 	%r134, %r129, 4;
	add.s32 	%r179, %r177, %r134;
	mad.lo.s32 	%r178, %r129, 24, %r177;
	cvt.s64.s32 	%rd114, %rd66;
	add.s64 	%rd143, %rd65, %rd114;
$L__BB32_24:
	add.s64 	%rd115, %rd143, %rd51;
	add.s32 	%r135, %r177, 128;
	// begin inline asm
	cp.async.ca.shared.global [%r135], [%rd115], 8, 8;
	// end inline asm
	add.s64 	%rd116, %rd143, %rd52;
	add.s32 	%r136, %r180, 128;
	// begin inline asm
	cp.async.ca.shared.global [%r136], [%rd116], 8, 8;
	// end inline asm
	add.s64 	%rd117, %rd143, %rd54;
	add.s32 	%r137, %r179, 128;
	// begin inline asm
	cp.async.ca.shared.global [%r137], [%rd117], 8, 8;
	// end inline asm
	add.s64 	%rd118, %rd143, %rd55;
	add.s32 	%r138, %r178, 128;
	// begin inline asm
	cp.async.ca.shared.global [%r138], [%rd118], 8, 8;
	// end inline asm
	add.s64 	%rd142, %rd142, %rd50;
	add.s64 	%rd143, %rd143, %rd53;
	add.s32 	%r180, %r180, %r34;
	add.s32 	%r179, %r179, %r34;
	add.s32 	%r178, %r178, %r34;
	add.s32 	%r177, %r177, %r34;
	setp.lt.u64 	%p17, %rd142, %rd6;
	@%p17 bra 	$L__BB32_24;
$L__BB32_25:
	// begin inline asm
	cp.async.commit_group;
	// end inline asm
	// begin inline asm
	cp.async.wait_group 0;
	// end inline asm
	barrier.sync 	0;
$L__BB32_26:
	cvt.u32.u64 	%r46, %rd66;
	setp.gt.s32 	%p22, %r3, %r5;
	@%p22 bra 	$L__BB32_30;
	setp.lt.s32 	%p23, %r71, 1;
	@%p23 bra 	$L__BB32_35;
	mov.u32 	%r181, %tid.x;
	neg.s32 	%r184, %r71;
	add.s32 	%r159, %r46, %r7;
	shl.b32 	%r160, %r181, 3;
	add.s32 	%r161, %r159, %r160;
	mov.u32 	%r162, _ZN3cub18CUB_300001_SM_10006detail9transform4smemE;
	add.s32 	%r163, %r161, %r162;
	add.s32 	%r183, %r163, 128;
	add.s32 	%r164, %r1, %r160;
	add.s32 	%r182, %r162, %r164;
	mul.wide.s32 	%rd125, %r4, 8;
	add.s64 	%rd61, %rd1, %rd125;
$L__BB32_29:
	.pragma "nounroll";
	mul.wide.s32 	%rd126, %r181, 8;
	add.s64 	%rd127, %rd61, %rd126;
	ld.shared.f64 	%fd1, [%r182];
	ld.shared.f64 	%fd2, [%r183];
	add.f64 	%fd3, %fd1, %fd2;
	st.global.f64 	[%rd127], %fd3;
	add.s32 	%r184, %r184, 1;
	setp.eq.s32 	%p24, %r184, 0;
	add.s32 	%r183, %r183, 1024;
	add.s32 	%r182, %r182, 1024;
	add.s32 	%r181, %r181, 128;
	@%p24 bra 	$L__BB32_35;
	bra.uni 	$L__BB32_29;
$L__BB32_30:
	setp.lt.s32 	%p25, %r71, 1;
	@%p25 bra 	$L__BB32_35;
	mov.u32 	%r185, %tid.x;
	neg.s32 	%r188, %r71;
	add.s32 	%r165, %r46, %r7;
	shl.b32 	%r166, %r185, 3;
	add.s32 	%r167, %r165, %r166;
	mov.u32 	%r168, _ZN3cub18CUB_300001_SM_10006detail9transform4smemE;
	add.s32 	%r169, %r167, %r168;
	add.s32 	%r187, %r169, 128;
	add.s32 	%r170, %r1, %r166;
	add.s32 	%r186, %r168, %r170;
	mul.wide.s32 	%rd128, %r4, 8;
	add.s64 	%rd62, %rd1, %rd128;
$L__BB32_32:
	.pragma "nounroll";
	setp.ge.s32 	%p26, %r185, %r6;
	@%p26 bra 	$L__BB32_34;
	ld.shared.f64 	%fd4, [%r186];
	ld.shared.f64 	%fd5, [%r187];
	add.f64 	%fd6, %fd4, %fd5;
	mul.wide.s32 	%rd129, %r185, 8;
	add.s64 	%rd130, %rd62, %rd129;
	st.global.f64 	[%rd130], %fd6;
$L__BB32_34:
	add.s32 	%r188, %r188, 1;
	setp.ne.s32 	%p27, %r188, 0;
	add.s32 	%r187, %r187, 1024;
	add.s32 	%r186, %r186, 1024;
	add.s32 	%r185, %r185, 128;
	@%p27 bra 	$L__BB32_32;
$L__BB32_35:
	ret;

}
	// .globl	_ZN3cub18CUB_300001_SM_10006detail9transform16transform_kernelINS2_10policy_hubILb0EN4cuda3std3__45tupleIJN6thrust24THRUST_300001_SM_1000_NS6detail15normal_iteratorINSA_10device_ptrIdEEEESF_EEEE10policy1000ElNS7_4plusIdEESF_JPdSL_EEEvT0_iT1_T2_DpNS2_10kernel_argIT3_EE
.visible .entry _ZN3cub18CUB_300001_SM_10006detail9transform16transform_kernelINS2_10policy_hubILb0EN4cuda3std3__45tupleIJN6thrust24THRUST_300001_SM_1000_NS6detail15normal_iteratorINSA_10device_ptrIdEEEESF_EEEE10policy1000ElNS7_4plusIdEESF_JPdSL_EEEvT0_iT1_T2_DpNS2_10kernel_argIT3_EE(
	.param .u64 _ZN3cub18CUB_300001_SM_10006detail9transform16transform_kernelINS2_10policy_hubILb0EN4cuda3std3__45tupleIJN6thrust24THRUST_300001_SM_1000_NS6detail15normal_iteratorINSA_10device_ptrIdEEEESF_EEEE10policy1000ElNS7_4plusIdEESF_JPdSL_EEEvT0_iT1_T2_DpNS2_10kernel_argIT3_EE_param_0,
	.param .u32 _ZN3cub18CUB_300001_SM_10006detail9transform16transform_kernelINS2_10policy_hubILb0EN4cuda3std3__45tupleIJN6thrust24THRUST_300001_SM_1000_NS6detail15normal_iteratorINSA_10device_ptrIdEEEESF_EEEE10policy1000ElNS7_4plusIdEESF_JPdSL_EEEvT0_iT1_T2_DpNS2_10kernel_argIT3_EE_param_1,
	.param .align 1 .b8 _ZN3cub18CUB_300001_SM_10006detail9transform16transform_kernelINS2_10policy_hubILb0EN4cuda3std3__45tupleIJN6thrust24THRUST_300001_SM_1000_NS6detail15normal_iteratorINSA_10device_ptrIdEEEESF_EEEE10policy1000ElNS7_4plusIdEESF_JPdSL_EEEvT0_iT1_T2_DpNS2_10kernel_argIT3_EE_param_2[1],
	.param .align 8 .b8 _ZN3cub18CUB_300001_SM_10006detail9transform16transform_kernelINS2_10policy_hubILb0EN4cuda3std3__45tupleIJN6thrust24THRUST_300001_SM_1000_NS6detail15normal_iteratorINSA_10device_ptrIdEEEESF_EEEE10policy1000ElNS7_4plusIdEESF_JPdSL_EEEvT0_iT1_T2_DpNS2_10kernel_argIT3_EE_param_3[8],
	.param .align 8 .b8 _ZN3cub18CUB_300001_SM_10006detail9transform16transform_kernelINS2_10policy_hubILb0EN4cuda3std3__45tupleIJN6thrust24THRUST_300001_SM_1000_NS6detail15normal_iteratorINSA_10device_ptrIdEEEESF_EEEE10policy1000ElNS7_4plusIdEESF_JPdSL_EEEvT0_iT1_T2_DpNS2_10kernel_argIT3_EE_param_4[16],
	.param .align 8 .b8 _ZN3cub18CUB_300001_SM_10006detail9transform16transform_kernelINS2_10policy_hubILb0EN4cuda3std3__45tupleIJN6thrust24THRUST_300001_SM_1000_NS6detail15normal_iteratorINSA_10device_ptrIdEEEESF_EEEE10policy1000ElNS7_4plusIdEESF_JPdSL_EEEvT0_iT1_T2_DpNS2_10kernel_argIT3_EE_param_5[16]
)
.maxntid 128
{
	.reg .pred 	%p<28>;
	.reg .b32 	%r<181>;
	.reg .b64 	%rd<149>;
	.reg .b64 	%fd<7>;
	// demoted variable
	.shared .align 8 .u64 _ZZN3cub18CUB_300001_SM_10006detail9transform23transform_kernel_ublkcpINS2_19async_copy_policy_tILi128EEElN4cuda3std3__44plusIdEEN6thrust24THRUST_300001_SM_1000_NS6detail15normal_iteratorINSC_10device_ptrIdEEEEJddEEEvT0_iT1_T2_DpNS2_16aligned_base_ptrIT3_EEE3bar;
	ld.param.u64 	%rd68, [_ZN3cub18CUB_300001_SM_10006detail9transform16transform_kernelINS2_10policy_hubILb0EN4cuda3std3__45tupleIJN6thrust24THRUST_300001_SM_1000_NS6detail15normal_iteratorINSA_10device_ptrIdEEEESF_EEEE10policy1000ElNS7_4plusIdEESF_JPdSL_EEEvT0_iT1_T2_DpNS2_10kernel_argIT3_EE_param_5];
	ld.param.u64 	%rd66, [_ZN3cub18CUB_300001_SM_10006detail9transform16transform_kernelINS2_10policy_hubILb0EN4cuda3std3__45tupleIJN6thrust24THRUST_300001_SM_1000_NS6detail15normal_iteratorINSA_10device_ptrIdEEEESF_EEEE10policy1000ElNS7_4plusIdEESF_JPdSL_EEEvT0_iT1_T2_DpNS2_10kernel_argIT3_EE_param_4];
	ld.param.u64 	%rd70, [_ZN3cub18CUB_300001_SM_10006detail9transform16transform_kernelINS2_10policy_hubILb0EN4cuda3std3__45tupleIJN6thrust24THRUST_300001_SM_1000_NS6detail15normal_iteratorINSA_10device_ptrIdEEEESF_EEEE10policy1000ElNS7_4plusIdEESF_JPdSL_EEEvT0_iT1_T2_DpNS2_10kernel_argIT3_EE_param_0];
	ld.param.u64 	%rd69, [_ZN3cub18CUB_300001_SM_10006detail9transform16transform_kernelINS2_10policy_hubILb0EN4cuda3std3__45tupleIJN6thrust24THRUST_300001_SM_1000_NS6detail15normal_iteratorINSA_10device_ptrIdEEEESF_EEEE10policy1000ElNS7_4plusIdEESF_JPdSL_EEEvT0_iT1_T2_DpNS2_10kernel_argIT3_EE_param_5+8];
	ld.param.u64 	%rd67, [_ZN3cub18CUB_300001_SM_10006detail9transform16transform_kernelINS2_10policy_hubILb0EN4cuda3std3__45tupleIJN6thrust24THRUST_300001_SM_1000_NS6detail15normal_iteratorINSA_10device_ptrIdEEEESF_EEEE10policy1000ElNS7_4plusIdEESF_JPdSL_EEEvT0_iT1_T2_DpNS2_10kernel_argIT3_EE_param_4+8];
	ld.param.u64 	%rd71, [_ZN3cub18CUB_300001_SM_10006detail9transform16transform_kernelINS2_10policy_hubILb0EN4cuda3std3__45tupleIJN6thrust24THRUST_300001_SM_1000_NS6detail15normal_iteratorINSA_10device_ptrIdEEEESF_EEEE10policy1000ElNS7_4plusIdEESF_JPdSL_EEEvT0_iT1_T2_DpNS2_10kernel_argIT3_EE_param_3];
	ld.param.u32 	%r68, [_ZN3cub18CUB_300001_SM_10006detail9transform16transform_kernelINS2_10policy_hubILb0EN4cuda3std3__45tupleIJN6thrust24THRUST_300001_SM_1000_NS6detail15normal_iteratorINSA_10device_ptrIdEEEESF_EEEE10policy1000ElNS7_4plusIdEESF_JPdSL_EEEvT0_iT1_T2_DpNS2_10kernel_argIT3_EE_param_1];
	cvta.to.global.u64 	%rd1, %rd71;
	cvt.u32.u64 	%r1, %rd67;
	cvt.u32.u64 	%r2, %rd69;
	shl.b32 	%r3, %r68, 7;
	mov.u32 	%r69, %ctaid.x;
	cvt.u64.u32 	%rd72, %r69;
	cvt.s64.s32 	%rd73, %r3;
	mul.lo.s64 	%rd4, %rd73, %rd72;
	sub.s64 	%rd74, %rd70, %rd4;
	min.s64 	%rd75, %rd74, %rd73;
	cvt.u32.u64 	%r4, %rd75;
	setp.eq.s32 	%p1, %r69, 0;
	add.s32 	%r71, %r69, 2;
	mov.u32 	%r72, %nctaid.x;
	setp.ge.u32 	%p2, %r71, %r72;
	shl.b32 	%r5, %r68, 10;
	or.pred  	%p3, %p1, %p2;
	@%p3 bra 	$L__BB33_5;
	mov.b32 	%r132, -1;
	// begin inline asm
	{
	 .reg .pred P_OUT; 
	elect.sync _|P_OUT, %r132;
	selp.b32 %r131, 1, 0, P_OUT; 
}
	// end inline asm
	mov.u32 	%r133, %tid.x;
	setp.gt.u32 	%p18, %r133, 31;
	setp.eq.s32 	%p19, %r131, 0;
	or.pred  	%p20, %p18, %p19;
	@%p20 bra 	$L__BB33_3;
	mov.u32 	%r134, _ZZN3cub18CUB_300001_SM_10006detail9transform23transform_kernel_ublkcpINS2_19async_copy_policy_tILi128EEElN4cuda3std3__44plusIdEEN6thrust24THRUST_300001_SM_1000_NS6detail15normal_iteratorINSC_10device_ptrIdEEEEJddEEEvT0_iT1_T2_DpNS2_16aligned_base_ptrIT3_EEE3bar;
	mov.b32 	%r135, 1;
	// begin inline asm
	mbarrier.init.shared.b64 [%r134], %r135;
	// end inline asm
	// begin inline asm
	fence.proxy.async.shared::cta; // 6.
	// end inline asm
	shl.b64 	%rd126, %rd4, 3;
	add.s32 	%r144, %r5, 15;
	add.s32 	%r145, %r144, %r1;
	and.b32  	%r137, %r145, -16;
	cvta.to.global.u64 	%rd127, %rd66;
	add.s64 	%rd123, %rd127, %rd126;
	mov.u32 	%r136, _ZN3cub18CUB_300001_SM_10006detail9transform4smemE;
	// begin inline asm
	cp.async.bulk.shared::cluster.global.mbarrier::complete_tx::bytes [%r136], [%rd123], %r137, [%r134];
	// end inline asm
	add.s32 	%r146, %r144, %r2;
	and.b32  	%r140, %r146, -16;
	add.s32 	%r147, %r136, %r5;
	add.s32 	%r139, %r147, 128;
	cvta.to.global.u64 	%rd128, %rd68;
	add.s64 	%rd124, %rd128, %rd126;
	// begin inline asm
	cp.async.bulk.shared::cluster.global.mbarrier::complete_tx::bytes [%r139], [%rd124], %r140, [%r134];
	// end inline asm
	add.s32 	%r143, %r140, %r137;
	// begin inline asm
	mbarrier.arrive.expect_tx.release.cta.shared::cta.b64 %rd125, [%r134], %r143; // 8. 
	// end inline asm
$L__BB33_3:
	bar.sync 	0;
	mov.u32 	%r149, _ZZN3cub18CUB_300001_SM_10006detail9transform23transform_kernel_ublkcpINS2_19async_copy_policy_tILi128EEElN4cuda3std3__44plusIdEEN6thrust24THRUST_300001_SM_1000_NS6detail15normal_iteratorINSC_10device_ptrIdEEEEJddEEEvT0_iT1_T2_DpNS2_16aligned_base_ptrIT3_EEE3bar;
$L__BB33_4:
	mov.b32 	%r150, 0;
	// begin inline asm
	{
	 .reg .pred P_OUT; 
	mbarrier.try_wait.parity.shared::cta.b64  P_OUT, [%r149], %r150;                                // 7a. 
	selp.b32 %r148, 1, 0, P_OUT; 
}
	// end inline asm
	setp.eq.s32 	%p21, %r148, 0;
	@%p21 bra 	$L__BB33_4;
	bra.uni 	$L__BB33_26;
$L__BB33_5:
	cvt.s64.s32 	%rd5, %r1;
	shl.b32 	%r74, %r4, 3;
	cvt.s64.s32 	%rd76, %r74;
	shr.u64 	%rd6, %rd76, 3;
	mov.u32 	%r6, %ntid.x;
	mov.u32 	%r7, %ntid.y;
	mul.lo.s32 	%r75, %r6, %r7;
	mov.u32 	%r8, %ntid.z;
	mul.lo.s32 	%r9, %r75, %r8;
	mov.u32 	%r76, %tid.x;
	mov.u32 	%r77, %tid.y;
	mov.u32 	%r78, %tid.z;
	mad.lo.s32 	%r79, %r78, %r7, %r77;
	mad.lo.s32 	%r80, %r79, %r6, %r76;
	cvt.u64.u32 	%rd146, %r80;
	setp.le.u64 	%p4, %rd6, %rd146;
	@%p4 bra 	$L__BB33_15;
	cvt.u32.u64 	%r81, %rd146;
	cvt.u64.u32 	%rd8, %r9;
	add.s32 	%r82, %r81, %r9;
	cvt.u64.u32 	%rd77, %r82;
	max.u64 	%rd78, %rd6, %rd77;
	setp.gt.u64 	%p5, %rd6, %rd77;
	selp.u64 	%rd9, 1, 0, %p5;
	add.s64 	%rd79, %rd9, %rd77;
	sub.s64 	%rd10, %rd78, %rd79;
	and.b64  	%rd80, %rd10, -4294967296;
	setp.ne.s64 	%p6, %rd80, 0;
	@%p6 bra 	$L__BB33_8;
	cvt.u32.u64 	%r83, %rd8;
	cvt.u32.u64 	%r84, %rd10;
	div.u32 	%r85, %r84, %r83;
	cvt.u64.u32 	%rd135, %r85;
	bra.uni 	$L__BB33_9;
$L__BB33_8:
	div.u64 	%rd135, %rd10, %rd8;
$L__BB33_9:
	add.s64 	%rd14, %rd135, %rd9;
	and.b64  	%rd81, %rd14, 3;
	setp.eq.s64 	%p7, %rd81, 3;
	mov.u64 	%rd139, %rd146;
	@%p7 bra 	$L__BB33_12;
	shl.b64 	%rd82, %rd4, 3;
	shl.b64 	%rd83, %rd146, 3;
	add.s64 	%rd84, %rd82, %rd83;
	add.s64 	%rd85, %rd84, %rd5;
	add.s64 	%rd137, %rd66, %rd85;
	shl.b64 	%rd16, %rd8, 3;
	mov.u32 	%r87, _ZN3cub18CUB_300001_SM_10006detail9transform4smemE;
	add.s32 	%r88, %r1, %r87;
	shl.b32 	%r89, %r81, 3;
	add.s32 	%r163, %r88, %r89;
	mul.lo.s32 	%r90, %r8, %r7;
	mul.lo.s32 	%r91, %r90, %r6;
	shl.b32 	%r11, %r91, 3;
	add.s64 	%rd86, %rd14, 1;
	and.b64  	%rd87, %rd86, 3;
	neg.s64 	%rd136, %rd87;
	mov.u64 	%rd139, %rd146;
$L__BB33_11:
	.pragma "nounroll";
	// begin inline asm
	cp.async.ca.shared.global [%r163], [%rd137], 8, 8;
	// end inline asm
	add.s64 	%rd139, %rd139, %rd8;
	add.s64 	%rd137, %rd137, %rd16;
	add.s32 	%r163, %r163, %r11;
	add.s64 	%rd136, %rd136, 1;
	setp.ne.s64 	%p8, %rd136, 0;
	@%p8 bra 	$L__BB33_11;
$L__BB33_12:
	setp.lt.u64 	%p9, %rd14, 3;
	@%p9 bra 	$L__BB33_15;
	shl.b64 	%rd25, %rd8, 2;
	shl.b64 	%rd89, %rd4, 3;
	shl.b64 	%rd90, %rd139, 3;
	add.s64 	%rd26, %rd89, %rd90;
	shl.b64 	%rd91, %rd8, 3;
	add.s64 	%rd27, %rd26, %rd91;
	shl.b64 	%rd92, %rd8, 4;
	add.s64 	%rd28, %rd26, %rd92;
	add.s64 	%rd93, %rd139, %rd4;
	shl.b64 	%rd94, %rd93, 3;
	mad.lo.s64 	%rd29, %rd8, 24, %rd94;
	mov.u32 	%r93, _ZN3cub18CUB_300001_SM_10006detail9transform4smemE;
	add.s32 	%r94, %r1, %r93;
	mul.lo.s32 	%r95, %r8, %r7;
	mul.lo.s32 	%r96, %r95, %r6;
	shl.b32 	%r97, %r96, 3;
	cvt.u32.u64 	%r98, %rd139;
	shl.b32 	%r99, %r98, 3;
	add.s32 	%r164, %r94, %r99;
	add.s32 	%r167, %r164, %r97;
	shl.b32 	%r15, %r96, 5;
	shl.b32 	%r100, %r96, 4;
	add.s32 	%r166, %r164, %r100;
	mad.lo.s32 	%r165, %r96, 24, %r164;
	cvt.s64.s32 	%rd95, %r1;
	add.s64 	%rd140, %rd66, %rd95;
$L__BB33_14:
	add.s64 	%rd96, %rd140, %rd26;
	// begin inline asm
	cp.async.ca.shared.global [%r164], [%rd96], 8, 8;
	// end inline asm
	add.s64 	%rd97, %rd140, %rd27;
	// begin inline asm
	cp.async.ca.shared.global [%r167], [%rd97], 8, 8;
	// end inline asm
	add.s64 	%rd98, %rd140, %rd28;
	// begin inline asm
	cp.async.ca.shared.global [%r166], [%rd98], 8, 8;
	// end inline asm
	add.s64 	%rd99, %rd140, %rd29;
	// begin inline asm
	cp.async.ca.shared.global [%r165], [%rd99], 8, 8;
	// end inline asm
	add.s64 	%rd139, %rd139, %rd25;
	mul.wide.u32 	%rd100, %r9, 32;
	add.s64 	%rd140, %rd140, %rd100;
	add.s32 	%r167, %r167, %r15;
	add.s32 	%r166, %r166, %r15;
	add.s32 	%r165, %r165, %r15;
	add.s32 	%r164, %r164, %r15;
	setp.lt.u64 	%p10, %rd139, %rd6;
	@%p10 bra 	$L__BB33_14;
$L__BB33_15:
	setp.le.u64 	%p11, %rd6, %rd146;
	// begin inline asm
	cp.async.commit_group;
	// end inline asm
	cvt.s64.s32 	%rd35, %r2;
	@%p11 bra 	$L__BB33_25;
	cvt.u32.u64 	%r105, %rd146;
	cvt.u64.u32 	%rd36, %r9;
	add.s32 	%r106, %r105, %r9;
	cvt.u64.u32 	%rd101, %r106;
	max.u64 	%rd102, %rd6, %rd101;
	setp.gt.u64 	%p12, %rd6, %rd101;
	selp.u64 	%rd37, 1, 0, %p12;
	add.s64 	%rd103, %rd37, %rd101;
	sub.s64 	%rd38, %rd102, %rd103;
	and.b64  	%rd104, %rd38, -4294967296;
	setp.ne.s64 	%p13, %rd104, 0;
	@%p13 bra 	$L__BB33_18;
	cvt.u32.u64 	%r107, %rd36;
	cvt.u32.u64 	%r108, %rd38;
	div.u32 	%r109, %r108, %r107;
	cvt.u64.u32 	%rd142, %r109;
	bra.uni 	$L__BB33_19;
$L__BB33_18:
	div.u64 	%rd142, %rd38, %rd36;
$L__BB33_19:
	add.s64 	%rd42, %rd142, %rd37;
	and.b64  	%rd105, %rd42, 3;
	setp.eq.s64 	%p14, %rd105, 3;
	@%p14 bra 	$L__BB33_22;
	shl.b64 	%rd106, %rd4, 3;
	shl.b64 	%rd107, %rd146, 3;
	add.s64 	%rd108, %rd106, %rd107;
	add.s64 	%rd109, %rd108, %rd35;
	add.s64 	%rd144, %rd68, %rd109;
	shl.b64 	%rd44, %rd36, 3;
	mov.u32 	%r111, _ZN3cub18CUB_300001_SM_10006detail9transform4smemE;
	add.s32 	%r112, %r2, %r111;
	add.s32 	%r113, %r112, %r5;
	shl.b32 	%r114, %r105, 3;
	add.s32 	%r168, %r113, %r114;
	mul.lo.s32 	%r115, %r8, %r7;
	mul.lo.s32 	%r116, %r115, %r6;
	shl.b32 	%r28, %r116, 3;
	add.s64 	%rd110, %rd42, 1;
	and.b64  	%rd111, %rd110, 3;
	neg.s64 	%rd143, %rd111;
$L__BB33_21:
	.pragma "nounroll";
	add.s32 	%r117, %r168, 128;
	// begin inline asm
	cp.async.ca.shared.global [%r117], [%rd144], 8, 8;
	// end inline asm
	add.s64 	%rd146, %rd146, %rd36;
	add.s64 	%rd144, %rd144, %rd44;
	add.s32 	%r168, %r168, %r28;
	add.s64 	%rd143, %rd143, 1;
	setp.ne.s64 	%p15, %rd143, 0;
	@%p15 bra 	$L__BB33_21;
$L__BB33_22:
	setp.lt.u64 	%p16, %rd42, 3;
	@%p16 bra 	$L__BB33_25;
	shl.b64 	%rd53, %rd36, 2;
	shl.b64 	%rd113, %rd4, 3;
	shl.b64 	%rd114, %rd146, 3;
	add.s64 	%rd54, %rd113, %rd114;
	shl.b64 	%rd115, %rd36, 3;
	add.s64 	%rd55, %rd54, %rd115;
	shl.b64 	%rd56, %rd36, 5;
	shl.b64 	%rd116, %rd36, 4;
	add.s64 	%rd57, %rd54, %rd116;
	add.s64 	%rd117, %rd146, %rd4;
	shl.b64 	%rd118, %rd117, 3;
	mad.lo.s64 	%rd58, %rd36, 24, %rd118;
	mov.u32 	%r118, _ZN3cub18CUB_300001_SM_10006detail9transform4smemE;
	add.s32 	%r119, %r2, %r118;
	mul.lo.s32 	%r120, %r8, %r7;
	mul.lo.s32 	%r121, %r120, %r6;
	shl.b32 	%r122, %r121, 3;
	cvt.u32.u64 	%r123, %rd146;
	shl.b32 	%r124, %r123, 3;
	add.s32 	%r125, %r119, %r5;
	add.s32 	%r169, %r125, %r124;
	add.s32 	%r172, %r169, %r122;
	shl.b32 	%r32, %r121, 5;
	shl.b32 	%r126, %r121, 4;
	add.s32 	%r171, %r169, %r126;
	mad.lo.s32 	%r170, %r121, 24, %r169;
	add.s64 	%rd147, %rd68, %rd35;
$L__BB33_24:
	add.s64 	%rd119, %rd147, %rd54;
	add.s32 	%r127, %r169, 128;
	// begin inline asm
	cp.async.ca.shared.global [%r127], [%rd119], 8, 8;
	// end inline asm
	add.s64 	%rd120, %rd147, %rd55;
	add.s32 	%r128, %r172, 128;
	// begin inline asm
	cp.async.ca.shared.global [%r128], [%rd120], 8, 8;
	// end inline asm
	add.s64 	%rd121, %rd147, %rd57;
	add.s32 	%r129, %r171, 128;
	// begin inline asm
	cp.async.ca.shared.global [%r129], [%rd121], 8, 8;
	// end inline asm
	add.s64 	%rd122, %rd147, %rd58;
	add.s32 	%r130, %r170, 128;
	// begin inline asm
	cp.async.ca.shared.global [%r130], [%rd122], 8, 8;
	// end inline asm
	add.s64 	%rd146, %rd146, %rd53;
	add.s64 	%rd147, %rd147, %rd56;
	add.s32 	%r172, %r172, %r32;
	add.s32 	%r171, %r171, %r32;
	add.s32 	%r170, %r170, %r32;
	add.s32 	%r169, %r169, %r32;
	setp.lt.u64 	%p17, %rd146, %rd6;
	@%p17 bra 	$L__BB33_24;
$L__BB33_25:
	// begin inline asm
	cp.async.commit_group;
	// end inline asm
	// begin inline asm
	cp.async.wait_group 0;
	// end inline asm
	barrier.sync 	0;
$L__BB33_26:
	setp.eq.s32 	%p22, %r3, %r4;
	@%p22 bra 	$L__BB33_32;
	setp.lt.s32 	%p23, %r68, 1;
	@%p23 bra 	$L__BB33_35;
	mov.u32 	%r177, %tid.x;
	neg.s32 	%r180, %r68;
	add.s32 	%r151, %r2, %r5;
	shl.b32 	%r152, %r177, 3;
	add.s32 	%r153, %r151, %r152;
	mov.u32 	%r154, _ZN3cub18CUB_300001_SM_10006detail9transform4smemE;
	add.s32 	%r155, %r153, %r154;
	add.s32 	%r179, %r155, 128;
	add.s32 	%r156, %r1, %r152;
	add.s32 	%r178, %r154, %r156;
	shl.b64 	%rd129, %rd4, 3;
	add.s64 	%rd64, %rd1, %rd129;
$L__BB33_29:
	.pragma "nounroll";
	setp.ge.s32 	%p24, %r177, %r4;
	@%p24 bra 	$L__BB33_31;
	ld.shared.f64 	%fd1, [%r178];
	ld.shared.f64 	%fd2, [%r179];
	add.f64 	%fd3, %fd1, %fd2;
	mul.wide.s32 	%rd130, %r177, 8;
	add.s64 	%rd131, %rd64, %rd130;
	st.global.f64 	[%rd131], %fd3;
$L__BB33_31:
	add.s32 	%r180, %r180, 1;
	setp.ne.s32 	%p25, %r180, 0;
	add.s32 	%r179, %r179, 1024;
	add.s32 	%r178, %r178, 1024;
	add.s32 	%r177, %r177, 128;
	@%p25 bra 	$L__BB33_29;
	bra.uni 	$L__BB33_35;
$L__BB33_32:
	setp.lt.s32 	%p26, %r68, 1;
	@%p26 bra 	$L__BB33_35;
	mov.u32 	%r173, %tid.x;
	neg.s32 	%r176, %r68;
	add.s32 	%r157, %r2, %r5;
	shl.b32 	%r158, %r173, 3;
	add.s32 	%r159, %r157, %r158;
	mov.u32 	%r160, _ZN3cub18CUB_300001_SM_10006detail9transform4smemE;
	add.s32 	%r161, %r159, %r160;
	add.s32 	%r175, %r161, 128;
	add.s32 	%r162, %r1, %r158;
	add.s32 	%r174, %r160, %r162;
	shl.b64 	%rd132, %rd4, 3;
	add.s64 	%rd65, %rd1, %rd132;
$L__BB33_34:
	.pragma "nounroll";
	mul.wide.s32 	%rd133, %r173, 8;
	add.s64 	%rd134, %rd65, %rd133;
	ld.shared.f64 	%fd4, [%r174];
	ld.shared.f64 	%fd5, [%r175];
	add.f64 	%fd6, %fd4, %fd5;
	st.global.f64 	[%rd134], %fd6;
	add.s32 	%r176, %r176, 1;
	setp.eq.s32 	%p27, %r176, 0;
	add.s32 	%r175, %r175, 1024;
	add.s32 	%r174, %r174, 1024;
	add.s32 	%r173, %r173, 128;
	@%p27 bra 	$L__BB33_35;
	bra.uni 	$L__BB33_34;
$L__BB33_35:
	ret;

}
	// .globl	_ZN3cub18CUB_300001_SM_10006detail9transform16transform_kernelINS2_10policy_hubILb0EN4cuda3std3__45tupleIJN6thrust24THRUST_300001_SM_1000_NS6detail15normal_iteratorINSA_10device_ptrIdEEEESF_EEEE10policy1000EiNS7_5minusIdEESF_JPdSL_EEEvT0_iT1_T2_DpNS2_10kernel_argIT3_EE
.visible .entry _ZN3cub18CUB_300001_SM_10006detail9transform16transform_kernelINS2_10policy_hubILb0EN4cuda3std3__45tupleIJN6thrust24THRUST_300001_SM_1000_NS6detail15normal_iteratorINSA_10device_ptrIdEEEESF_EEEE10policy1000EiNS7_5minusIdEESF_JPdSL_EEEvT0_iT1_T2_DpNS2_10kernel_argIT3_EE(
	.param .u32 _ZN3cub18CUB_300001_SM_10006detail9transform16transform_kernelINS2_10policy_hubILb0EN4cuda3std3__45tupleIJN6thrust24THRUST_300001_SM_1000_NS6detail15normal_iteratorINSA_10device_ptrIdEEEESF_EEEE10policy1000EiNS7_5minusIdEESF_JPdSL_EEEvT0_iT1_T2_DpNS2_10kernel_argIT3_EE_param_0,
	.param .u32 _ZN3cub18CUB_300001_SM_10006detail9transform16transform_kernelINS2_10policy_hubILb0EN4cuda3std3__45tupleIJN6thrust24THRUST_300001_SM_1000_NS6detail15normal_iteratorINSA_10device_ptrIdEEEESF_EEEE10policy1000EiNS7_5minusIdEESF_JPdSL_EEEvT0_iT1_T2_DpNS2_10kernel_argIT3_EE_param_1,
	.param .align 1 .b8 _ZN3cub18CUB_300001_SM_10006detail9transform16transform_kernelINS2_10policy_hubILb0EN4cuda3std3__45tupleIJN6thrust24THRUST_300001_SM_1000_NS6detail15normal_iteratorINSA_10device_ptrIdEEEESF_EEEE10policy1000EiNS7_5minusIdEESF_JPdSL_EEEvT0_iT1_T2_DpNS2_10kernel_argIT3_EE_param_2[1],
	.param .align 8 .b8 _ZN3cub18CUB_300001_SM_10006detail9transform16transform_kernelINS2_10policy_hubILb0EN4cuda3std3__45tupleIJN6thrust24THRUST_300001_SM_1000_NS6detail15normal_iteratorINSA_10device_ptrIdEEEESF_EEEE10policy1000EiNS7_5minusIdEESF_JPdSL_EEEvT0_iT1_T2_DpNS2_10kernel_argIT3_EE_param_3[8],
	.param .align 8 .b8 _ZN3cub18CUB_300001_SM_10006detail9transform16transform_kernelINS2_10policy_hubILb0EN4cuda3std3__45tupleIJN6thrust24THRUST_300001_SM_1000_NS6detail15normal_iteratorINSA_10device_ptrIdEEEESF_EEEE10policy1000EiNS7_5minusIdEESF_JPdSL_EEEvT0_iT1_T2_DpNS2_10kernel_argIT3_EE_param_4[16],
	.param .align 8 .b8 _ZN3cub18CUB_300001_SM_10006detail9transform16transform_kernelINS2_10policy_hubILb0EN4cuda3std3__45tupleIJN6thrust24THRUST_300001_SM_1000_NS6detail15normal_iteratorINSA_10device_ptrIdEEEESF_EEEE10policy1000EiNS7_5minusIdEESF_JPdSL_EEEvT0_iT1_T2_DpNS2_10kernel_argIT3_EE_param_5[16]
)
.maxntid 128
{
	.reg .pred 	%p<28>;
	.reg .b32 	%r<189>;
	.reg .b64 	%rd<145>;
	.reg .b64 	%fd<7>;
	// demoted variable
	.shared .align 8 .u64 _ZZN3cub18CUB_300001_SM_10006detail9transform23transform_kernel_ublkcpINS2_19async_copy_policy_tILi128EEEiN4cuda3std3__45minusIdEEN6thrust24THRUST_300001_SM_1000_NS6detail15normal_iteratorINSC_10device_ptrIdEEEEJddEEEvT0_iT1_T2_DpNS2_16aligned_base_ptrIT3_EEE3bar;
	ld.param.u64 	%rd65, [_ZN3cub18CUB_300001_SM_10006detail9transform16transform_kernelINS2_10policy_hubILb0EN4cuda3std3__45tupleIJN6thrust24THRUST_300001_SM_1000_NS6detail15normal_iteratorINSA_10device_ptrIdEEEESF_EEEE10policy1000EiNS7_5minusIdEESF_JPdSL_EEEvT0_iT1_T2_DpNS2_10kernel_argIT3_EE_param_5];
	ld.param.u64 	%rd63, [_ZN3cub18CUB_300001_SM_10006detail9transform16transform_kernelINS2_10policy_hubILb0EN4cuda3std3__45tupleIJN6thrust24THRUST_300001_SM_1000_NS6detail15normal_iteratorINSA_10device_ptrIdEEEESF_EEEE10policy1000EiNS7_5minusIdEESF_JPdSL_EEEvT0_iT1_T2_DpNS2_10kernel_argIT3_EE_param_4];
	ld.param.u32 	%r72, [_ZN3cub18CUB_300001_SM_10006detail9transform16transform_kernelINS2_10policy_hubILb0EN4cuda3std3__45tupleIJN6thrust24THRUST_300001_SM_1000_NS6detail15normal_iteratorINSA_10device_ptrIdEEEESF_EEEE10policy1000EiNS7_5minusIdEESF_JPdSL_EEEvT0_iT1_T2_DpNS2_10kernel_argIT3_EE_param_0];
	ld.param.u64 	%rd66, [_ZN3cub18CUB_300001_SM_10006detail9transform16transform_kernelINS2_10policy_hubILb0EN4cuda3std3__45tupleIJN6thrust24THRUST_300001_SM_1000_NS6detail15normal_iteratorINSA_10device_ptrIdEEEESF_EEEE10policy1000EiNS7_5minusIdEESF_JPdSL_EEEvT0_iT1_T2_DpNS2_10kernel_argIT3_EE_param_5+8];
	ld.param.u64 	%rd64, [_ZN3cub18CUB_300001_SM_10006detail9transform16transform_kernelINS2_10policy_hubILb0EN4cuda3std3__45tupleIJN6thrust24THRUST_300001_SM_1000_NS6detail15normal_iteratorINSA_10device_ptrIdEEEESF_EEEE10policy1000EiNS7_5minusIdEESF_JPdSL_EEEvT0_iT1_T2_DpNS2_10kernel_argIT3_EE_param_4+8];
	ld.param.u64 	%rd67, [_ZN3cub18CUB_300001_SM_10006detail9transform16transform_kernelINS2_10policy_hubILb0EN4cuda3std3__45tupleIJN6thrust24THRUST_300001_SM_1000_NS6detail15normal_iteratorINSA_10device_ptrIdEEEESF_EEEE10policy1000EiNS7_5minusIdEESF_JPdSL_EEEvT0_iT1_T2_DpNS2_10kernel_argIT3_EE_param_3];
	ld.param.u32 	%r71, [_ZN3cub18CUB_300001_SM_10006detail9transform16transform_kernelINS2_10policy_hubILb0EN4cuda3std3__45tupleIJN6thrust24THRUST_300001_SM_1000_NS6detail15normal_iteratorINSA_10device_ptrIdEEEESF_EEEE10policy1000EiNS7_5minusIdEESF_JPdSL_EEEvT0_iT1_T2_DpNS2_10kernel_argIT3_EE_param_1];
	cvta.to.global.u64 	%rd1, %rd67;
	cvt.u32.u64 	%r1, %rd64;
	cvt.u32.u64 	%r2, %rd66;
	shl.b32 	%r3, %r71, 7;
	mov.u32 	%r73, %ctaid.x;
	mul.lo.s32 	%r4, %r3, %r73;
	sub.s32 	%r5, %r72, %r4;
	min.s32 	%r6, %r3, %r5;
	setp.eq.s32 	%p1, %r73, 0;
	add.s32 	%r75, %r73, 2;
	mov.u32 	%r76, %nctaid.x;
	setp.ge.u32 	%p2, %r75, %r76;
	shl.b32 	%r7, %r71, 10;
	or.pred  	%p3, %p1, %p2;
	@%p3 bra 	$L__BB34_5;
	mov.b32 	%r140, -1;
	// begin inline asm
	{
	 .reg .pred P_OUT; 
	elect.sync _|P_OUT, %r140;
	selp.b32 %r139, 1, 0, P_OUT; 
}
	// end inline asm
	mov.u32 	%r141, %tid.x;
	setp.gt.u32 	%p18, %r141, 31;
	setp.eq.s32 	%p19, %r139, 0;
	or.pred  	%p20, %p18, %p19;
	@%p20 bra 	$L__BB34_3;
	mov.u32 	%r142, _ZZN3cub18CUB_300001_SM_10006detail9transform23transform_kernel_ublkcpINS2_19async_copy_policy_tILi128EEEiN4cuda3std3__45minusIdEEN6thrust24THRUST_300001_SM_1000_NS6detail15normal_iteratorINSC_10device_ptrIdEEEEJddEEEvT0_iT1_T2_DpNS2_16aligned_base_ptrIT3_EEE3bar;
	mov.b32 	%r143, 1;
	// begin inline asm
	mbarrier.init.shared.b64 [%r142], %r143;
	// end inline asm
	// begin inline asm
	fence.proxy.async.shared::cta; // 6.
	// end inline asm
	mul.wide.s32 	%rd122, %r4, 8;
	add.s32 	%r152, %r7, 15;
	add.s32 	%r153, %r152, %r1;
	and.b32  	%r145, %r153, -16;
	cvta.to.global.u64 	%rd123, %rd63;
	add.s64 	%rd119, %rd123, %rd122;
	mov.u32 	%r144, _ZN3cub18CUB_300001_SM_10006detail9transform4smemE;
	// begin inline asm
	cp.async.bulk.shared::cluster.global.mbarrier::complete_tx::bytes [%r144], [%rd119], %r145, [%r142];
	// end inline asm
	add.s32 	%r154, %r152, %r2;
	and.b32  	%r148, %r154, -16;
	add.s32 	%r155, %r144, %r7;
	add.s32 	%r147, %r155, 128;
	cvta.to.global.u64 	%rd124, %rd65;
	add.s64 	%rd120, %rd124, %rd122;
	// begin inline asm
	cp.async.bulk.shared::cluster.global.mbarrier::complete_tx::bytes [%r147], [%rd120], %r148, [%r142];
	// end inline asm
	add.s32 	%r151, %r148, %r145;
	// begin inline asm
	mbarrier.arrive.expect_tx.release.cta.shared::cta.b64 %rd121, [%r142], %r151; // 8. 
	// end inline asm
$L__BB34_3:
	bar.sync 	0;
	mov.u32 	%r157, _ZZN3cub18CUB_300001_SM_10006detail9transform23transform_kernel_ublkcpINS2_19async_copy_policy_tILi128EEEiN4cuda3std3__45minusIdEEN6thrust24THRUST_300001_SM_1000_NS6detail15normal_iteratorINSC_10device_ptrIdEEEEJddEEEvT0_iT1_T2_DpNS2_16aligned_base_ptrIT3_EEE3bar;
$L__BB34_4:
	mov.b32 	%r158, 0;
	// begin inline asm
	{
	 .reg .pred P_OUT; 
	mbarrier.try_wait.parity.shared::cta.b64  P_OUT, [%r157], %r158;                                // 7a. 
	selp.b32 %r156, 1, 0, P_OUT; 
}
	// end inline asm
	setp.eq.s32 	%p21, %r156, 0;
	@%p21 bra 	$L__BB34_4;
	bra.uni 	$L__BB34_26;
$L__BB34_5:
	cvt.s64.s32 	%rd4, %r1;
	cvt.s64.s32 	%rd5, %r4;
	shl.b32 	%r78, %r6, 3;
	cvt.s64.s32 	%rd68, %r78;
	shr.u64 	%rd6, %rd68, 3;
	mov.u32 	%r8, %ntid.x;
	mov.u32 	%r9, %ntid.y;
	mul.lo.s32 	%r79, %r8, %r9;
	mov.u32 	%r10, %ntid.z;
	mul.lo.s32 	%r11, %r79, %r10;
	mov.u32 	%r80, %tid.x;
	mov.u32 	%r81, %tid.y;
	mov.u32 	%r82, %tid.z;
	mad.lo.s32 	%r83, %r82, %r9, %r81;
	mad.lo.s32 	%r84, %r83, %r8, %r80;
	cvt.u64.u32 	%rd142, %r84;
	setp.le.u64 	%p4, %rd6, %rd142;
	@%p4 bra 	$L__BB34_15;
	cvt.u32.u64 	%r85, %rd142;
	cvt.u64.u32 	%rd8, %r11;
	add.s32 	%r86, %r85, %r11;
	cvt.u64.u32 	%rd69, %r86;
	max.u64 	%rd70, %rd6, %rd69;
	setp.gt.u64 	%p5, %rd6, %rd69;
	selp.u64 	%rd9, 1, 0, %p5;
	add.s64 	%rd71, %rd9, %rd69;
	sub.s64 	%rd10, %rd70, %rd71;
	and.b64  	%rd72, %rd10, -4294967296;
	setp.ne.s64 	%p6, %rd72, 0;
	@%p6 bra 	$L__BB34_8;
	cvt.u32.u64 	%r87, %rd8;
	cvt.u32.u64 	%r88, %rd10;
	div.u32 	%r89, %r88, %r87;
	cvt.u64.u32 	%rd131, %r89;
	bra.uni 	$L__BB34_9;
$L__BB34_8:
	div.u64 	%rd131, %rd10, %rd8;
$L__BB34_9:
	add.s64 	%rd14, %rd131, %rd9;
	and.b64  	%rd73, %rd14, 3;
	setp.eq.s64 	%p7, %rd73, 3;
	mov.u64 	%rd135, %rd142;
	@%p7 bra 	$L__BB34_12;
	cvt.u32.u64 	%r90, %rd142;
	shl.b64 	%rd74, %rd142, 3;
	shl.b64 	%rd75, %rd5, 3;
	add.s64 	%rd76, %rd74, %rd75;
	add.s64 	%rd77, %rd76, %rd4;
	add.s64 	%rd133, %rd63, %rd77;
	mov.u32 	%r91, _ZN3cub18CUB_300001_SM_10006detail9transform4smemE;
	add.s32 	%r92, %r1, %r91;
	shl.b32 	%r93, %r90, 3;
	add.s32 	%r171, %r92, %r93;
	mul.lo.s32 	%r94, %r10, %r9;
	mul.lo.s32 	%r95, %r94, %r8;
	shl.b32 	%r13, %r95, 3;
	add.s64 	%rd78, %rd14, 1;
	and.b64  	%rd79, %rd78, 3;
	neg.s64 	%rd132, %rd79;
	mov.u64 	%rd135, %rd142;
$L__BB34_11:
	.pragma "nounroll";
	// begin inline asm
	cp.async.ca.shared.global [%r171], [%rd133], 8, 8;
	// end inline asm
	add.s64 	%rd135, %rd135, %rd8;
	shl.b64 	%rd81, %rd8, 3;
	add.s64 	%rd133, %rd133, %rd81;
	add.s32 	%r171, %r171, %r13;
	add.s64 	%rd132, %rd132, 1;
	setp.ne.s64 	%p8, %rd132, 0;
	@%p8 bra 	$L__BB34_11;
$L__BB34_12:
	setp.lt.u64 	%p9, %rd14, 3;
	@%p9 bra 	$L__BB34_15;
	shl.b64 	%rd82, %rd135, 3;
	shl.b64 	%rd83, %rd5, 3;
	add.s64 	%rd24, %rd82, %rd83;
	shl.b64 	%rd84, %rd8, 4;
	add.s64 	%rd25, %rd24, %rd84;
	add.s64 	%rd85, %rd135, %rd5;
	shl.b64 	%rd86, %rd85, 3;
	mad.lo.s64 	%rd26, %rd8, 24, %rd86;
	mov.u32 	%r97, _ZN3cub18CUB_300001_SM_10006detail9transform4smemE;
	add.s32 	%r98, %r1, %r97;
	mul.lo.s32 	%r99, %r10, %r9;
	mul.lo.s32 	%r100, %r99, %r8;
	shl.b32 	%r101, %r100, 3;
	cvt.u32.u64 	%r102, %rd135;
	shl.b32 	%r103, %r102, 3;
	add.s32 	%r172, %r98, %r103;
	add.s32 	%r175, %r172, %r101;
	shl.b32 	%r104, %r100, 4;
	add.s32 	%r174, %r172, %r104;
	mad.lo.s32 	%r173, %r100, 24, %r172;
	cvt.s64.s32 	%rd87, %r1;
	add.s64 	%rd136, %rd63, %rd87;
$L__BB34_14:
	add.s64 	%rd88, %rd136, %rd24;
	// begin inline asm
	cp.async.ca.shared.global [%r172], [%rd88], 8, 8;
	// end inline asm
	mul.wide.u32 	%rd92, %r11, 8;
	add.s64 	%rd93, %rd24, %rd92;
	add.s64 	%rd89, %rd136, %rd93;
	// begin inline asm
	cp.async.ca.shared.global [%r175], [%rd89], 8, 8;
	// end inline asm
	add.s64 	%rd90, %rd136, %rd25;
	// begin inline asm
	cp.async.ca.shared.global [%r174], [%rd90], 8, 8;
	// end inline asm
	add.s64 	%rd91, %rd136, %rd26;
	// begin inline asm
	cp.async.ca.shared.global [%r173], [%rd91], 8, 8;
	// end inline asm
	mul.wide.u32 	%rd94, %r11, 4;
	add.s64 	%rd135, %rd135, %rd94;
	mul.wide.u32 	%rd95, %r11, 32;
	add.s64 	%rd136, %rd136, %rd95;
	mul.lo.s32 	%r109, %r10, %r9;
	mul.lo.s32 	%r110, %r109, %r8;
	shl.b32 	%r111, %r110, 5;
	add.s32 	%r175, %r175, %r111;
	add.s32 	%r174, %r174, %r111;
	add.s32 	%r173, %r173, %r111;
	add.s32 	%r172, %r172, %r111;
	setp.lt.u64 	%p10, %rd135, %rd6;
	@%p10 bra 	$L__BB34_14;
$L__BB34_15:
	// begin inline asm
	cp.async.commit_group;
	// end inline asm
	cvt.u32.u64 	%r28, %rd66;
	cvt.s64.s32 	%rd32, %rd66;
	@%p4 bra 	$L__BB34_25;
	cvt.u32.u64 	%r112, %rd142;
	cvt.u64.u32 	%rd33, %r11;
	add.s32 	%r113, %r112, %r11;
	cvt.u64.u32 	%rd96, %r113;
	max.u64 	%rd97, %rd6, %rd96;
	setp.gt.u64 	%p12, %rd6, %rd96;
	selp.u64 	%rd34, 1, 0, %p12;
	add.s64 	%rd98, %rd34, %rd96;
	sub.s64 	%rd35, %rd97, %rd98;
	and.b64  	%rd99, %rd35, -4294967296;
	setp.ne.s64 	%p13, %rd99, 0;
	@%p13 bra 	$L__BB34_18;
	cvt.u32.u64 	%r114, %rd33;
	cvt.u32.u64 	%r115, %rd35;
	div.u32 	%r116, %r115, %r114;
	cvt.u64.u32 	%rd138, %r116;
	bra.uni 	$L__BB34_19;
$L__BB34_18:
	div.u64 	%rd138, %rd35, %rd33;
$L__BB34_19:
	add.s64 	%rd39, %rd138, %rd34;
	and.b64  	%rd100, %rd39, 3;
	setp.eq.s64 	%p14, %rd100, 3;
	@%p14 bra 	$L__BB34_22;
	cvt.u32.u64 	%r117, %rd142;
	shl.b64 	%rd101, %rd142, 3;
	shl.b64 	%rd102, %rd5, 3;
	add.s64 	%rd103, %rd101, %rd102;
	add.s64 	%rd104, %rd103, %rd32;
	add.s64 	%rd140, %rd65, %rd104;
	shl.b64 	%rd41, %rd33, 3;
	mov.u32 	%r118, _ZN3cub18CUB_300001_SM_10006detail9transform4smemE;
	add.s32 	%r119, %r28, %r118;
	add.s32 	%r120, %r119, %r7;
	shl.b32 	%r121, %r117, 3;
	add.s32 	%r176, %r120, %r121;
	mul.lo.s32 	%r122, %r10, %r9;
	mul.lo.s32 	%r123, %r122, %r8;
	shl.b32 	%r30, %r123, 3;
	add.s64 	%rd105, %rd39, 1;
	and.b64  	%rd106, %rd105, 3;
	neg.s64 	%rd139, %rd106;
$L__BB34_21:
	.pragma "nounroll";
	add.s32 	%r124, %r176, 128;
	// begin inline asm
	cp.async.ca.shared.global [%r124], [%rd140], 8, 8;
	// end inline asm
	add.s64 	%rd142, %rd142, %rd33;
	add.s64 	%rd140, %rd140, %rd41;
	add.s32 	%r176, %r176, %r30;
	add.s64 	%rd139, %rd139, 1;
	setp.ne.s64 	%p15, %rd139, 0;
	@%p15 bra 	$L__BB34_21;
$L__BB34_22:
	setp.lt.u64 	%p16, %rd39, 3;
	@%p16 bra 	$L__BB34_25;
	shl.b64 	%rd50, %rd33, 2;
	shl.b64 	%rd108, %rd142, 3;
	shl.b64 	%rd109, %rd5, 3;
	add.s64 	%rd51, %rd108, %rd109;
	shl.b64 	%rd110, %rd33, 3;
	add.s64 	%rd52, %rd51, %rd110;
	shl.b64 	%rd53, %rd33, 5;
	shl.b64 	%rd111, %rd33, 4;
	add.s64 	%rd54, %rd51, %rd111;
	add.s64 	%rd112, %rd142, %rd5;
	shl.b64 	%rd113, %rd112, 3;
	mad.lo.s64 	%rd55, %rd33, 24, %rd113;
	cvt.u32.u64 	%r125, %rd66;
	mov.u32 	%r126, _ZN3cub18CUB_300001_SM_10006detail9transform4smemE;
	add.s32 	%r127, %r125, %r126;
	mul.lo.s32 	%r128, %r10, %r9;
	mul.lo.s32 	%r129, %r128, %r8;
	shl.b32 	%r130, %r129, 3;
	cvt.u32.u64 	%r131, %rd142;
	shl.b32 	%r132, %r131, 3;
	add.s32 	%r133, %r127, %r7;
	add.s32 	%r177, %r133, %r132;
	add.s32 	%r180, %r177, %r130;
	shl.b32 	%r34, %r129, 5;
	shl.b32 	%r134, %r129, 4;
	add.s32 	%r179, %r177, %r134;
	mad.lo.s32 	%r178, %r129, 24, %r177;
	cvt.s64.s32 	%rd114, %rd66;
	add.s64 	%rd143, %rd65, %rd114;
$L__BB34_24:
	add.s64 	%rd115, %rd143, %rd51;
	add.s32 	%r135, %r177, 128;
	// begin inline asm
	cp.async.ca.shared.global [%r135], [%rd115], 8, 8;
	// end inline asm
	add.s64 	%rd116, %rd143, %rd52;
	add.s32 	%r136, %r180, 128;
	// begin inline asm
	cp.async.ca.shared.global [%r136], [%rd116], 8, 8;
	// end inline asm
	add.s64 	%rd117, %rd143, %rd54;
	add.s32 	%r137, %r179, 128;
	// begin inline asm
	cp.async.ca.shared.global [%r137], [%rd117], 8, 8;
	// end inline asm
	add.s64 	%rd118, %rd143, %rd55;
	add.s32 	%r138, %r178, 128;
	// begin inline asm
	cp.async.ca.shared.global [%r138], [%rd118], 8, 8;
	// end inline asm
	add.s64 	%rd142, %rd142, %rd50;
	add.s64 	%rd143, %rd143, %rd53;
	add.s32 	%r180, %r180, %r34;
	add.s32 	%r179, %r179, %r34;
	add.s32 	%r178, %r178, %r34;
	add.s32 	%r177, %r177, %r34;
	setp.lt.u64 	%p17, %rd142, %rd6;
	@%p17 bra 	$L__BB34_24;
$L__BB34_25:
	// begin inline asm
	cp.async.commit_group;
	// end inline asm
	// begin inline asm
	cp.async.wait_group 0;
	// end inline asm
	barrier.sync 	0;
$L__BB34_26:
	cvt.u32.u64 	%r46, %rd66;
	setp.gt.s32 	%p22, %r3, %r5;
	@%p22 bra 	$L__BB34_30;
	setp.lt.s32 	%p23, %r71, 1;
	@%p23 bra 	$L__BB34_35;
	mov.u32 	%r181, %tid.x;
	neg.s32 	%r184, %r71;
	add.s32 	%r159, %r46, %r7;
	shl.b32 	%r160, %r181, 3;
	add.s32 	%r161, %r159, %r160;
	mov.u32 	%r162, _ZN3cub18CUB_300001_SM_10006detail9transform4smemE;
	add.s32 	%r163, %r161, %r162;
	add.s32 	%r183, %r163, 128;
	add.s32 	%r164, %r1, %r160;
	add.s32 	%r182, %r162, %r164;
	mul.wide.s32 	%rd125, %r4, 8;
	add.s64 	%rd61, %rd1, %rd125;
$L__BB34_29:
	.pragma "nounroll";
	mul.wide.s32 	%rd126, %r181, 8;
	add.s64 	%rd127, %rd61, %rd126;
	ld.shared.f64 	%fd1, [%r182];
	ld.shared.f64 	%fd2, [%r183];
	sub.f64 	%fd3, %fd1, %fd2;
	st.global.f64 	[%rd127], %fd3;
	add.s32 	%r184, %r184, 1;
	setp.eq.s32 	%p24, %r184, 0;
	add.s32 	%r183, %r183, 1024;
	add.s32 	%r182, %r182, 1024;
	add.s32 	%r181, %r181, 128;
	@%p24 bra 	$L__BB34_35;
	bra.uni 	$L__BB34_29;
$L__BB34_30:
	setp.lt.s32 	%p25, %r71, 1;
	@%p25 bra 	$L__BB34_35;
	mov.u32 	%r185, %tid.x;
	neg.s32 	%r188, %r71;
	add.s32 	%r165, %r46, %r7;
	shl.b32 	%r166, %r185, 3;
	add.s32 	%r167, %r165, %r166;
	mov.u32 	%r168, _ZN3cub18CUB_300001_SM_10006detail9transform4smemE;
	add.s32 	%r169, %r167, %r168;
	add.s32 	%r187, %r169, 128;
	add.s32 	%r170, %r1, %r166;
	add.s32 	%r186, %r168, %r170;
	mul.wide.s32 	%rd128, %r4, 8;
	add.s64 	%rd62, %rd1, %rd128;
$L__BB34_32:
	.pragma "nounroll";
	setp.ge.s32 	%p26, %r185, %r6;
	@%p26 bra 	$L__BB34_34;
	ld.shared.f64 	%fd4, [%r186];
	ld.shared.f64 	%fd5, [%r187];
	sub.f64 	%fd6, %fd4, %fd5;
	mul.wide.s32 	%rd129, %r185, 8;
	add.s64 	%rd130, %rd62, %rd129;
	st.global.f64 	[%rd130], %fd6;
$L__BB34_34:
	add.s32 	%r188, %r188, 1;
	setp.ne.s32 	%p27, %r188, 0;
	add.s32 	%r187, %r187, 1024;
	add.s32 	%r186, %r186, 1024;
	add.s32 	%r185, %r185, 128;
	@%p27 bra 	$L__BB34_32;
$L__BB34_35:
	ret;

}
	// .globl	_ZN3cub18CUB_300001_SM_10006detail9transform16transform_kernelINS2_10policy_hubILb0EN4cuda3std3__45tupleIJN6thrust24THRUST_300001_SM_1000_NS6detail15normal_iteratorINSA_10device_ptrIdEEEESF_EEEE10policy1000ElNS7_5minusIdEESF_JPdSL_EEEvT0_iT1_T2_DpNS2_10kernel_argIT3_EE
.visible .entry _ZN3cub18CUB_300001_SM_10006detail9transform16transform_kernelINS2_10policy_hubILb0EN4cuda3std3__45tupleIJN6thrust24THRUST_300001_SM_1000_NS6detail15normal_iteratorINSA_10device_ptrIdEEEESF_EEEE10policy1000ElNS7_5minusIdEESF_JPdSL_EEEvT0_iT1_T2_DpNS2_10kernel_argIT3_EE(
	.param .u64 _ZN3cub18CUB_300001_SM_10006detail9transform16transform_kernelINS2_10policy_hubILb0EN4cuda3std3__45tupleIJN6thrust24THRUST_300001_SM_1000_NS6detail15normal_iteratorINSA_10device_ptrIdEEEESF_EEEE10policy1000ElNS7_5minusIdEESF_JPdSL_EEEvT0_iT1_T2_DpNS2_10kernel_argIT3_EE_param_0,
	.param .u32 _ZN3cub18CUB_300001_SM_10006detail9transform16transform_kernelINS2_10policy_hubILb0EN4cuda3std3__45tupleIJN6thrust24THRUST_300001_SM_1000_NS6detail15normal_iteratorINSA_10device_ptrIdEEEESF_EEEE10policy1000ElNS7_5minusIdEESF_JPdSL_EEEvT0_iT1_T2_DpNS2_10kernel_argIT3_EE_param_1,
	.param .align 1 .b8 _ZN3cub18CUB_300001_SM_10006detail9transform16transform_kernelINS2_10policy_hubILb0EN4cuda3std3__45tupleIJN6thrust24THRUST_300001_SM_1000_NS6detail15normal_iteratorINSA_10device_ptrIdEEEESF_EEEE10policy1000ElNS7_5minusIdEESF_JPdSL_EEEvT0_iT1_T2_DpNS2_10kernel_argIT3_EE_param_2[1],
	.param .align 8 .b8 _ZN3cub18CUB_300001_SM_10006detail9transform16transform_kernelINS2_10policy_hubILb0EN4cuda3std3__45tupleIJN6thrust24THRUST_300001_SM_1000_NS6detail15normal_iteratorINSA_10device_ptrIdEEEESF_EEEE10policy1000ElNS7_5minusIdEESF_JPdSL_EEEvT0_iT1_T2_DpNS2_10kernel_argIT3_EE_param_3[8],
	.param .align 8 .b8 _ZN3cub18CUB_300001_SM_10006detail9transform16transform_kernelINS2_10policy_hubILb0EN4cuda3std3__45tupleIJN6thrust24THRUST_300001_SM_1000_NS6detail15normal_iteratorINSA_10device_ptrIdEEEESF_EEEE10policy1000ElNS7_5minusIdEESF_JPdSL_EEEvT0_iT1_T2_DpNS2_10kernel_argIT3_EE_param_4[16],
	.param .align 8 .b8 _ZN3cub18CUB_300001_SM_10006detail9transform16transform_kernelINS2_10policy_hubILb0EN4cuda3std3__45tupleIJN6thrust24THRUST_300001_SM_1000_NS6detail15normal_iteratorINSA_10device_ptrIdEEEESF_EEEE10policy1000ElNS7_5minusIdEESF_JPdSL_EEEvT0_iT1_T2_DpNS2_10kernel_argIT3_EE_param_5[16]
)
.maxntid 128
{
	.reg .pred 	%p<28>;
	.reg .b32 	%r<181>;
	.reg .b64 	%rd<149>;
	.reg .b64 	%fd<7>;
	// demoted variable
	.shared .align 8 .u64 _ZZN3cub18CUB_300001_SM_10006detail9transform23transform_kernel_ublkcpINS2_19async_copy_policy_tILi128EEElN4cuda3std3__45minusIdEEN6thrust24THRUST_300001_SM_1000_NS6detail15normal_iteratorINSC_10device_ptrIdEEEEJddEEEvT0_iT1_T2_DpNS2_16aligned_base_ptrIT3_EEE3bar;
	ld.param.u64 	%rd68, [_ZN3cub18CUB_300001_SM_10006detail9transform16transform_kernelINS2_10policy_hubILb0EN4cuda3std3__45tupleIJN6thrust24THRUST_300001_SM_1000_NS6detail15normal_iteratorINSA_10device_ptrIdEEEESF_EEEE10policy1000ElNS7_5minusIdEESF_JPdSL_EEEvT0_iT1_T2_DpNS2_10kernel_argIT3_EE_param_5];
	ld.param.u64 	%rd66, [_ZN3cub18CUB_300001_SM_10006detail9transform16transform_kernelINS2_10policy_hubILb0EN4cuda3std3__45tupleIJN6thrust24THRUST_300001_SM_1000_NS6detail15normal_iteratorINSA_10device_ptrIdEEEESF_EEEE10policy1000ElNS7_5minusIdEESF_JPdSL_EEEvT0_iT1_T2_DpNS2_10kernel_argIT3_EE_param_4];
	ld.param.u64 	%rd70, [_ZN3cub18CUB_300001_SM_10006detail9transform16transform_kernelINS2_10policy_hubILb0EN4cuda3std3__45tupleIJN6thrust24THRUST_300001_SM_1000_NS6detail15normal_iteratorINSA_10device_ptrIdEEEESF_EEEE10policy1000ElNS7_5minusIdEESF_JPdSL_EEEvT0_iT1_T2_DpNS2_10kernel_argIT3_EE_param_0];
	ld.param.u64 	%rd69, [_ZN3cub18CUB_300001_SM_10006detail9transform16transform_kernelINS2_10policy_hubILb0EN4cuda3std3__45tupleIJN6thrust24THRUST_300001_SM_1000_NS6detail15normal_iteratorINSA_10device_ptrIdEEEESF_EEEE10policy1000ElNS7_5minusIdEESF_JPdSL_EEEvT0_iT1_T2_DpNS2_10kernel_argIT3_EE_param_5+8];
	ld.param.u64 	%rd67, [_ZN3cub18CUB_300001_SM_10006detail9transform16transform_kernelINS2_10policy_hubILb0EN4cuda3std3__45tupleIJN6thrust24THRUST_300001_SM_1000_NS6detail15normal_iteratorINSA_10device_ptrIdEEEESF_EEEE10policy1000ElNS7_5minusIdEESF_JPdSL_EEEvT0_iT1_T2_DpNS2_10kernel_argIT3_EE_param_4+8];
	ld.param.u64 	%rd71, [_ZN3cub18CUB_300001_SM_10006detail9transform16transform_kernelINS2_10policy_hubILb0EN4cuda3std3__45tupleIJN6thrust24THRUST_300001_SM_1000_NS6detail15normal_iteratorINSA_10device_ptrIdEEEESF_EEEE10policy1000ElNS7_5minusIdEESF_JPdSL_EEEvT0_iT1_T2_DpNS2_10kernel_argIT3_EE_param_3];
	ld.param.u32 	%r68, [_ZN3cub18CUB_300001_SM_10006detail9transform16transform_kernelINS2_10policy_hubILb0EN4cuda3std3__45tupleIJN6thrust24THRUST_300001_SM_1000_NS6detail15normal_iteratorINSA_10device_ptrIdEEEESF_EEEE10policy1000ElNS7_5minusIdEESF_JPdSL_EEEvT0_iT1_T2_DpNS2_10kernel_argIT3_EE_param_1];
	cvta.to.global.u64 	%rd1, %rd71;
	cvt.u32.u64 	%r1, %rd67;
	cvt.u32.u64 	%r2, %rd69;
	shl.b32 	%r3, %r68, 7;
	mov.u32 	%r69, %ctaid.x;
	cvt.u64.u32 	%rd72, %r69;
	cvt.s64.s32 	%rd73, %r3;
	mul.lo.s64 	%rd4, %rd73, %rd72;
	sub.s64 	%rd74, %rd70, %rd4;
	min.s64 	%rd75, %rd74, %rd73;
	cvt.u32.u64 	%r4, %rd75;
	setp.eq.s32 	%p1, %r69, 0;
	add.s32 	%r71, %r69, 2;
	mov.u32 	%r72, %nctaid.x;
	setp.ge.u32 	%p2, %r71, %r72;
	shl.b32 	%r5, %r68, 10;
	or.pred  	%p3, %p1, %p2;
	@%p3 bra 	$L__BB35_5;
	mov.b32 	%r132, -1;
	// begin inline asm
	{
	 .reg .pred P_OUT; 
	elect.sync _|P_OUT, %r132;
	selp.b32 %r131, 1, 0, P_OUT; 
}
	// end inline asm
	mov.u32 	%r133, %tid.x;
	setp.gt.u32 	%p18, %r133, 31;
	setp.eq.s32 	%p19, %r131, 0;
	or.pred  	%p20, %p18, %p19;
	@%p20 bra 	$L__BB35_3;
	mov.u32 	%r134, _ZZN3cub18CUB_300001_SM_10006detail9transform23transform_kernel_ublkcpINS2_19async_copy_policy_tILi128EEElN4cuda3std3__45minusIdEEN6thrust24THRUST_300001_SM_1000_NS6detail15normal_iteratorINSC_10device_ptrIdEEEEJddEEEvT0_iT1_T2_DpNS2_16aligned_base_ptrIT3_EEE3bar;
	mov.b32 	%r135, 1;
	// begin inline asm
	mbarrier.init.shared.b64 [%r134], %r135;
	// end inline asm
	// begin inline asm
	fence.proxy.async.shared::cta; // 6.
	// end inline asm
	shl.b64 	%rd126, %rd4, 3;
	add.s32 	%r144, %r5, 15;
	add.s32 	%r145, %r144, %r1;
	and.b32  	%r137, %r145, -16;
	cvta.to.global.u64 	%rd127, %rd66;
	add.s64 	%rd123, %rd127, %rd126;
	mov.u32 	%r136, _ZN3cub18CUB_300001_SM_10006detail9transform4smemE;
	// begin inline asm
	cp.async.bulk.shared::cluster.global.mbarrier::complete_tx::bytes [%r136], [%rd123], %r137, [%r134];
	// end inline asm
	add.s32 	%r146, %r144, %r2;
	and.b32  	%r140, %r146, -16;
	add.s32 	%r147, %r136, %r5;
	add.s32 	%r139, %r147, 128;
	cvta.to.global.u64 	%rd128, %rd68;
	add.s64 	%rd124, %rd128, %rd126;
	// begin inline asm
	cp.async.bulk.shared::cluster.global.mbarrier::complete_tx::bytes [%r139], [%rd124], %r140, [%r134];
	// end inline asm
	add.s32 	%r143, %r140, %r137;
	// begin inline asm
	mbarrier.arrive.expect_tx.release.cta.shared::cta.b64 %rd125, [%r134], %r143; // 8. 
	// end inline asm
$L__BB35_3:
	bar.sync 	0;
	mov.u32 	%r149, _ZZN3cub18CUB_300001_SM_10006detail9transform23transform_kernel_ublkcpINS2_19async_copy_policy_tILi128EEElN4cuda3std3__45minusIdEEN6thrust24THRUST_300001_SM_1000_NS6detail15normal_iteratorINSC_10device_ptrIdEEEEJddEEEvT0_iT1_T2_DpNS2_16aligned_base_ptrIT3_EEE3bar;
$L__BB35_4:
	mov.b32 	%r150, 0;
	// begin inline asm
	{
	 .reg .pred P_OUT; 
	mbarrier.try_wait.parity.shared::cta.b64  P_OUT, [%r149], %r150;                                // 7a. 
	selp.b32 %r148, 1, 0, P_OUT; 
}
	// end inline asm
	setp.eq.s32 	%p21, %r148, 0;
	@%p21 bra 	$L__BB35_4;
	bra.uni 	$L__BB35_26;
$L__BB35_5:
	cvt.s64.s32 	%rd5, %r1;
	shl.b32 	%r74, %r4, 3;
	cvt.s64.s32 	%rd76, %r74;
	shr.u64 	%rd6, %rd76, 3;
	mov.u32 	%r6, %ntid.x;
	mov.u32 	%r7, %ntid.y;
	mul.lo.s32 	%r75, %r6, %r7;
	mov.u32 	%r8, %ntid.z;
	mul.lo.s32 	%r9, %r75, %r8;
	mov.u32 	%r76, %tid.x;
	mov.u32 	%r77, %tid.y;
	mov.u32 	%r78, %tid.z;
	mad.lo.s32 	%r79, %r78, %r7, %r77;
	mad.lo.s32 	%r80, %r79, %r6, %r76;
	cvt.u64.u32 	%rd146, %r80;
	setp.le.u64 	%p4, %rd6, %rd146;
	@%p4 bra 	$L__BB35_15;
	cvt.u32.u64 	%r81, %rd146;
	cvt.u64.u32 	%rd8, %r9;
	add.s32 	%r82, %r81, %r9;
	cvt.u64.u32 	%rd77, %r82;
	max.u64 	%rd78, %rd6, %rd77;
	setp.gt.u64 	%p5, %rd6, %rd77;
	selp.u64 	%rd9, 1, 0, %p5;
	add.s64 	%rd79, %rd9, %rd77;
	sub.s64 	%rd10, %rd78, %rd79;
	and.b64  	%rd80, %rd10, -4294967296;
	setp.ne.s64 	%p6, %rd80, 0;
	@%p6 bra 	$L__BB35_8;
	cvt.u32.u64 	%r83, %rd8;
	cvt.u32.u64 	%r84, %rd10;
	div.u32 	%r85, %r84, %r83;
	cvt.u64.u32 	%rd135, %r85;
	bra.uni 	$L__BB35_9;
$L__BB35_8:
	div.u64 	%rd135, %rd10, %rd8;
$L__BB35_9:
	add.s64 	%rd14, %rd135, %rd9;
	and.b64  	%rd81, %rd14, 3;
	setp.eq.s64 	%p7, %rd81, 3;
	mov.u64 	%rd139, %rd146;
	@%p7 bra 	$L__BB35_12;
	shl.b64 	%rd82, %rd4, 3;
	shl.b64 	%rd83, %rd146, 3;
	add.s64 	%rd84, %rd82, %rd83;
	add.s64 	%rd85, %rd84, %rd5;
	add.s64 	%rd137, %rd66, %rd85;
	shl.b64 	%rd16, %rd8, 3;
	mov.u32 	%r87, _ZN3cub18CUB_300001_SM_10006detail9transform4smemE;
	add.s32 	%r88, %r1, %r87;
	shl.b32 	%r89, %r81, 3;
	add.s32 	%r163, %r88, %r89;
	mul.lo.s32 	%r90, %r8, %r7;
	mul.lo.s32 	%r91, %r90, %r6;
	shl.b32 	%r11, %r91, 3;
	add.s64 	%rd86, %rd14, 1;
	and.b64  	%rd87, %rd86, 3;
	neg.s64 	%rd136, %rd87;
	mov.u64 	%rd139, %rd146;
$L__BB35_11:
	.pragma "nounroll";
	// begin inline asm
	cp.async.ca.shared.global [%r163], [%rd137], 8, 8;
	// end inline asm
	add.s64 	%rd139, %rd139, %rd8;
	add.s64 	%rd137, %rd137, %rd16;
	add.s32 	%r163, %r163, %r11;
	add.s64 	%rd136, %rd136, 1;
	setp.ne.s64 	%p8, %rd136, 0;
	@%p8 bra 	$L__BB35_11;
$L__BB35_12:
	setp.lt.u64 	%p9, %rd14, 3;
	@%p9 bra 	$L__BB35_15;
	shl.b64 	%rd25, %rd8, 2;
	shl.b64 	%rd89, %rd4, 3;
	shl.b64 	%rd90, %rd139, 3;
	add.s64 	%rd26, %rd89, %rd90;
	shl.b64 	%rd91, %rd8, 3;
	add.s64 	%rd27, %rd26, %rd91;
	shl.b64 	%rd92, %rd8, 4;
	add.s64 	%rd28, %rd26, %rd92;
	add.s64 	%rd93, %rd139, %rd4;
	shl.b64 	%rd94, %rd93, 3;
	mad.lo.s64 	%rd29, %rd8, 24, %rd94;
	mov.u32 	%r93, _ZN3cub18CUB_300001_SM_10006detail9transform4smemE;
	add.s32 	%r94, %r1, %r93;
	mul.lo.s32 	%r95, %r8, %r7;
	mul.lo.s32 	%r96, %r95, %r6;
	shl.b32 	%r97, %r96, 3;
	cvt.u32.u64 	%r98, %rd139;
	shl.b32 	%r99, %r98, 3;
	add.s32 	%r164, %r94, %r99;
	add.s32 	%r167, %r164, %r97;
	shl.b32 	%r15, %r96, 5;
	shl.b32 	%r100, %r96, 4;
	add.s32 	%r166, %r164, %r100;
	mad.lo.s32 	%r165, %r96, 24, %r164;
	cvt.s64.s32 	%rd95, %r1;
	add.s64 	%rd140, %rd66, %rd95;
$L__BB35_14:
	add.s64 	%rd96, %rd140, %rd26;
	// begin inline asm
	cp.async.ca.shared.global [%r164], [%rd96], 8, 8;
	// end inline asm
	add.s64 	%rd97, %rd140, %rd27;
	// begin inline asm
	cp.async.ca.shared.global [%r167], [%rd97], 8, 8;
	// end inline asm
	add.s64 	%rd98, %rd140, %rd28;
	// begin inline asm
	cp.async.ca.shared.global [%r166], [%rd98], 8, 8;
	// end inline asm
	add.s64 	%rd99, %rd140, %rd29;
	// begin inline asm
	cp.async.ca.shared.global [%r165], [%rd99], 8, 8;
	// end inline asm
	add.s64 	%rd139, %rd139, %rd25;
	mul.wide.u32 	%rd100, %r9, 32;
	add.s64 	%rd140, %rd140, %rd100;
	add.s32 	%r167, %r167, %r15;
	add.s32 	%r166, %r166, %r15;
	add.s32 	%r165, %r165, %r15;
	add.s32 	%r164, %r164, %r15;
	setp.lt.u64 	%p10, %rd139, %rd6;
	@%p10 bra 	$L__BB35_14;
$L__BB35_15:
	setp.le.u64 	%p11, %rd6, %rd146;
	// begin inline asm
	cp.async.commit_group;
	// end inline asm
	cvt.s64.s32 	%rd35, %r2;
	@%p11 bra 	$L__BB35_25;
	cvt.u32.u64 	%r105, %rd146;
	cvt.u64.u32 	%rd36, %r9;
	add.s32 	%r106, %r105, %r9;
	cvt.u64.u32 	%rd101, %r106;
	max.u64 	%rd102, %rd6, %rd101;
	setp.gt.u64 	%p12, %rd6, %rd101;
	selp.u64 	%rd37, 1, 0, %p12;
	add.s64 	%rd103, %rd37, %rd101;
	sub.s64 	%rd38, %rd102, %rd103;
	and.b64  	%rd104, %rd38, -4294967296;
	setp.ne.s64 	%p13, %rd104, 0;
	@%p13 bra 	$L__BB35_18;
	cvt.u32.u64 	%r107, %rd36;
	cvt.u32.u64 	%r108, %rd38;
	div.u32 	%r109, %r108, %r107;
	cvt.u64.u32 	%rd142, %r109;
	bra.uni 	$L__BB35_19;
$L__BB35_18:
	div.u64 	%rd142, %rd38, %rd36;
$L__BB35_19:
	add.s64 	%rd42, %rd142, %rd37;
	and.b64  	%rd105, %rd42, 3;
	setp.eq.s64 	%p14, %rd105, 3;
	@%p14 bra 	$L__BB35_22;
	shl.b64 	%rd106, %rd4, 3;
	shl.b64 	%rd107, %rd146, 3;
	add.s64 	%rd108, %rd106, %rd107;
	add.s64 	%rd109, %rd108, %rd35;
	add.s64 	%rd144, %rd68, %rd109;
	shl.b64 	%rd44, %rd36, 3;
	mov.u32 	%r111, _ZN3cub18CUB_300001_SM_10006detail9transform4smemE;
	add.s32 	%r112, %r2, %r111;
	add.s32 	%r113, %r112, %r5;
	shl.b32 	%r114, %r105, 3;
	add.s32 	%r168, %r113, %r114;
	mul.lo.s32 	%r115, %r8, %r7;
	mul.lo.s32 	%r116, %r115, %r6;
	shl.b32 	%r28, %r116, 3;
	add.s64 	%rd110, %rd42, 1;
	and.b64  	%rd111, %rd110, 3;
	neg.s64 	%rd143, %rd111;
$L__BB35_21:
	.pragma "nounroll";
	add.s32 	%r117, %r168, 128;
	// begin inline asm
	cp.async.ca.shared.global [%r117], [%rd144], 8, 8;
	// end inline asm
	add.s64 	%rd146, %rd146, %rd36;
	add.s64 	%rd144, %rd144, %rd44;
	add.s32 	%r168, %r168, %r28;
	add.s64 	%rd143, %rd143, 1;
	setp.ne.s64 	%p15, %rd143, 0;
	@%p15 bra 	$L__BB35_21;
$L__BB35_22:
	setp.lt.u64 	%p16, %rd42, 3;
	@%p16 bra 	$L__BB35_25;
	shl.b64 	%rd53, %rd36, 2;
	shl.b64 	%rd113, %rd4, 3;
	shl.b64 	%rd114, %rd146, 3;
	add.s64 	%rd54, %rd113, %rd114;
	shl.b64 	%rd115, %rd36, 3;
	add.s64 	%rd55, %rd54, %rd115;
	shl.b64 	%rd56, %rd36, 5;
	shl.b64 	%rd116, %rd36, 4;
	add.s64 	%rd57, %rd54, %rd116;
	add.s64 	%rd117, %rd146, %rd4;
	shl.b64 	%rd118, %rd117, 3;
	mad.lo.s64 	%rd58, %rd36, 24, %rd118;
	mov.u32 	%r118, _ZN3cub18CUB_300001_SM_10006detail9transform4smemE;
	add.s32 	%r119, %r2, %r118;
	mul.lo.s32 	%r120, %r8, %r7;
	mul.lo.s32 	%r121, %r120, %r6;
	shl.b32 	%r122, %r121, 3;
	cvt.u32.u64 	%r123, %rd146;
	shl.b32 	%r124, %r123, 3;
	add.s32 	%r125, %r119, %r5;
	add.s32 	%r169, %r125, %r124;
	add.s32 	%r172, %r169, %r122;
	shl.b32 	%r32, %r121, 5;
	shl.b32 	%r126, %r121, 4;
	add.s32 	%r171, %r169, %r126;
	mad.lo.s32 	%r170, %r121, 24, %r169;
	add.s64 	%rd147, %rd68, %rd35;
$L__BB35_24:
	add.s64 	%rd119, %rd147, %rd54;
	add.s32 	%r127, %r169, 128;
	// begin inline asm
	cp.async.ca.shared.global [%r127], [%rd119], 8, 8;
	// end inline asm
	add.s64 	%rd120, %rd147, %rd55;
	add.s32 	%r128, %r172, 128;
	// begin inline asm
	cp.async.ca.shared.global [%r128], [%rd120], 8, 8;
	// end inline asm
	add.s64 	%rd121, %rd147, %rd57;
	add.s32 	%r129, %r171, 128;
	// begin inline asm
	cp.async.ca.shared.global [%r129], [%rd121], 8, 8;
	// end inline asm
	add.s64 	%rd122, %rd147, %rd58;
	add.s32 	%r130, %r170, 128;
	// begin inline asm
	cp.async.ca.shared.global [%r130], [%rd122], 8, 8;
	// end inline asm
	add.s64 	%rd146, %rd146, %rd53;
	add.s64 	%rd147, %rd147, %rd56;
	add.s32 	%r172, %r172, %r32;
	add.s32 	%r171, %r171, %r32;
	add.s32 	%r170, %r170, %r32;
	add.s32 	%r169, %r169, %r32;
	setp.lt.u64 	%p17, %rd146, %rd6;
	@%p17 bra 	$L__BB35_24;
$L__BB35_25:
	// begin inline asm
	cp.async.commit_group;
	// end inline asm
	// begin inline asm
	cp.async.wait_group 0;
	// end inline asm
	barrier.sync 	0;
$L__BB35_26:
	setp.eq.s32 	%p22, %r3, %r4;
	@%p22 bra 	$L__BB35_32;
	setp.lt.s32 	%p23, %r68, 1;
	@%p23 bra 	$L__BB35_35;
	mov.u32 	%r177, %tid.x;
	neg.s32 	%r180, %r68;
	add.s32 	%r151, %r2, %r5;
	shl.b32 	%r152, %r177, 3;
	add.s32 	%r153, %r151, %r152;
	mov.u32 	%r154, _ZN3cub18CUB_300001_SM_10006detail9transform4smemE;
	add.s32 	%r155, %r153, %r154;
	add.s32 	%r179, %r155, 128;
	add.s32 	%r156, %r1, %r152;
	add.s32 	%r178, %r154, %r156;
	shl.b64 	%rd129, %rd4, 3;
	add.s64 	%rd64, %rd1, %rd129;
$L__BB35_29:
	.pragma "nounroll";
	setp.ge.s32 	%p24, %r177, %r4;
	@%p24 bra 	$L__BB35_31;
	ld.shared.f64 	%fd1, [%r178];
	ld.shared.f64 	%fd2, [%r179];
	sub.f64 	%fd3, %fd1, %fd2;
	mul.wide.s32 	%rd130, %r177, 8;
	add.s64 	%rd131, %rd64, %rd130;
	st.global.f64 	[%rd131], %fd3;
$L__BB35_31:
	add.s32 	%r180, %r180, 1;
	setp.ne.s32 	%p25, %r180, 0;
	add.s32 	%r179, %r179, 1024;
	add.s32 	%r178, %r178, 1024;
	add.s32 	%r177, %r177, 128;
	@%p25 bra 	$L__BB35_29;
	bra.uni 	$L__BB35_35;
$L__BB35_32:
	setp.lt.s32 	%p26, %r68, 1;
	@%p26 bra 	$L__BB35_35;
	mov.u32 	%r173, %tid.x;
	neg.s32 	%r176, %r68;
	add.s32 	%r157, %r2, %r5;
	shl.b32 	%r158, %r173, 3;
	add.s32 	%r159, %r157, %r158;
	mov.u32 	%r160, _ZN3cub18CUB_300001_SM_10006detail9transform4smemE;
	add.s32 	%r161, %r159, %r160;
	add.s32 	%r175, %r161, 128;
	add.s32 	%r162, %r1, %r158;
	add.s32 	%r174, %r160, %r162;
	shl.b64 	%rd132, %rd4, 3;
	add.s64 	%rd65, %rd1, %rd132;
$L__BB35_34:
	.pragma "nounroll";
	mul.wide.s32 	%rd133, %r173, 8;
	add.s64 	%rd134, %rd65, %rd133;
	ld.shared.f64 	%fd4, [%r174];
	ld.shared.f64 	%fd5, [%r175];
	sub.f64 	%fd6, %fd4, %fd5;
	st.global.f64 	[%rd134], %fd6;
	add.s32 	%r176, %r176, 1;
	setp.eq.s32 	%p27, %r176, 0;
	add.s32 	%r175, %r175, 1024;
	add.s32 	%r174, %r174, 1024;
	add.s32 	%r173, %r173, 128;
	@%p27 bra 	$L__BB35_35;
	bra.uni 	$L__BB35_34;
$L__BB35_35:
	ret;

}
	// .globl	_ZN3cub18CUB_300001_SM_10006detail9transform16transform_kernelINS2_10policy_hubILb0EN4cuda3std3__45tupleIJN6thrust24THRUST_300001_SM_1000_NS6detail15normal_iteratorINSA_10device_ptrIdEEEESF_EEEE10policy1000EiNS7_10multipliesIdEESF_JPdSL_EEEvT0_iT1_T2_DpNS2_10kernel_argIT3_EE
.visible .entry _ZN3cub18CUB_300001_SM_10006detail9transform16transform_kernelINS2_10policy_hubILb0EN4cuda3std3__45tupleIJN6thrust24THRUST_300001_SM_1000_NS6detail15normal_iteratorINSA_10device_ptrIdEEEESF_EEEE10policy1000EiNS7_10multipliesIdEESF_JPdSL_EEEvT0_iT1_T2_DpNS2_10kernel_argIT3_EE(
	.param .u32 _ZN3cub18CUB_300001_SM_10006detail9transform16transform_kernelINS2_10policy_hubILb0EN4cuda3std3__45tupleIJN6thrust24THRUST_300001_SM_1000_NS6detail15normal_iteratorINSA_10device_ptrIdEEEESF_EEEE10policy1000EiNS7_10multipliesIdEESF_JPdSL_EEEvT0_iT1_T2_DpNS2_10kernel_argIT3_EE_param_0,
	.param .u32 _ZN3cub18CUB_300001_SM_10006detail9transform16transform_kernelINS2_10policy_hubILb0EN4cuda3std3__45tupleIJN6thrust24THRUST_300001_SM_1000_NS6detail15normal_iteratorINSA_10device_ptrIdEEEESF_EEEE10policy1000EiNS7_10multipliesIdEESF_JPdSL_EEEvT0_iT1_T2_DpNS2_10kernel_argIT3_EE_param_1,
	.param .align 1 .b8 _ZN3cub18CUB_300001_SM_10006detail9transform16transform_kernelINS2_10policy_hubILb0EN4cuda3std3__45tupleIJN6thrust24THRUST_300001_SM_1000_NS6detail15normal_iteratorINSA_10device_ptrIdEEEESF_EEEE10policy1000EiNS7_10multipliesIdEESF_JPdSL_EEEvT0_iT1_T2_DpNS2_10kernel_argIT3_EE_param_2[1],
	.param .align 8 .b8 _ZN3cub18CUB_300001_SM_10006detail9transform16transform_kernelINS2_10policy_hubILb0EN4cuda3std3__45tupleIJN6thrust24THRUST_300001_SM_1000_NS6detail15normal_iteratorINSA_10device_ptrIdEEEESF_EEEE10policy1000EiNS7_10multipliesIdEESF_JPdSL_EEEvT0_iT1_T2_DpNS2_10kernel_argIT3_EE_param_3[8],
	.param .align 8 .b8 _ZN3cub18CUB_300001_SM_10006detail9transform16transform_kernelINS2_10policy_hubILb0EN4cuda3std3__45tupleIJN6thrust24THRUST_300001_SM_1000_NS6detail15normal_iteratorINSA_10device_ptrIdEEEESF_EEEE10policy1000EiNS7_10multipliesIdEESF_JPdSL_EEEvT0_iT1_T2_DpNS2_10kernel_argIT3_EE_param_4[16],
	.param .align 8 .b8 _ZN3cub18CUB_300001_SM_10006detail9transform16transform_kernelINS2_10policy_hubILb0EN4cuda3std3__45tupleIJN6thrust24THRUST_300001_SM_1000_NS6detail15normal_iteratorINSA_10device_ptrIdEEEESF_EEEE10policy1000EiNS7_10multipliesIdEESF_JPdSL_EEEvT0_iT1_T2_DpNS2_10kernel_argIT3_EE_param_5[16]
)
.maxntid 128
{
	.reg .pred 	%p<28>;
	.reg .b32 	%r<189>;
	.reg .b64 	%rd<145>;
	.reg .b64 	%fd<7>;
	// demoted variable
	.shared .align 8 .u64 _ZZN3cub18CUB_300001_SM_10006detail9transform23transform_kernel_ublkcpINS2_19async_copy_policy_tILi128EEEiN4cuda3std3__410multipliesIdEEN6thrust24THRUST_300001_SM_1000_NS6detail15normal_iteratorINSC_10device_ptrIdEEEEJddEEEvT0_iT1_T2_DpNS2_16aligned_base_ptrIT3_EEE3bar;
	ld.param.u64 	%rd65, [_ZN3cub18CUB_300001_SM_10006detail9transform16transform_kernelINS2_10policy_hubILb0EN4cuda3std3__45tupleIJN6thrust24THRUST_300001_SM_1000_NS6detail15normal_iteratorINSA_10device_ptrIdEEEESF_EEEE10policy1000EiNS7_10multipliesIdEESF_JPdSL_EEEvT0_iT1_T2_DpNS2_10kernel_argIT3_EE_param_5];
	ld.param.u64 	%rd63, [_ZN3cub18CUB_300001_SM_10006detail9transform16transform_kernelINS2_10policy_hubILb0EN4cuda3std3__45tupleIJN6thrust24THRUST_300001_SM_1000_NS6detail15normal_iteratorINSA_10device_ptrIdEEEESF_EEEE10policy1000EiNS7_10multipliesIdEESF_JPdSL_EEEvT0_iT1_T2_DpNS2_10kernel_argIT3_EE_param_4];
	ld.param.u32 	%r72, [_ZN3cub18CUB_300001_SM_10006detail9transform16transform_kernelINS2_10policy_hubILb0EN4cuda3std3__45tupleIJN6thrust24THRUST_300001_SM_1000_NS6detail15normal_iteratorINSA_10device_ptrIdEEEESF_EEEE10policy1000EiNS7_10multipliesIdEESF_JPdSL_EEEvT0_iT1_T2_DpNS2_10kernel_argIT3_EE_param_0];
	ld.param.u64 	%rd66, [_ZN3cub18CUB_300001_SM_10006detail9transform16transform_kernelINS2_10policy_hubILb0EN4cuda3std3__45tupleIJN6thrust24THRUST_300001_SM_1000_NS6detail15normal_iteratorINSA_10device_ptrIdEEEESF_EEEE10policy1000EiNS7_10multipliesIdEESF_JPdSL_EEEvT0_iT1_T2_DpNS2_10kernel_argIT3_EE_param_5+8];
	ld.param.u64 	%rd64, [_ZN3cub18CUB_300001_SM_10006detail9transform16transform_kernelINS2_10policy_hubILb0EN4cuda3std3__45tupleIJN6thrust24THRUST_300001_SM_1000_NS6detail15normal_iteratorINSA_10device_ptrIdEEEESF_EEEE10policy1000EiNS7_10multipliesIdEESF_JPdSL_EEEvT0_iT1_T2_DpNS2_10kernel_argIT3_EE_param_4+8];
	ld.param.u64 	%rd67, [_ZN3cub18CUB_300001_SM_10006detail9transform16transform_kernelINS2_10policy_hubILb0EN4cuda3std3__45tupleIJN6thrust24THRUST_300001_SM_1000_NS6detail15normal_iteratorINSA_10device_ptrIdEEEESF_EEEE10policy1000EiNS7_10multipliesIdEESF_JPdSL_EEEvT0_iT1_T2_DpNS2_10kernel_argIT3_EE_param_3];
	ld.param.u32 	%r71, [_ZN3cub18CUB_300001_SM_10006detail9transform16transform_kernelINS2_10policy_hubILb0EN4cuda3std3__45tupleIJN6thrust24THRUST_300001_SM_1000_NS6detail15normal_iteratorINSA_10device_ptrIdEEEESF_EEEE10policy1000EiNS7_10multipliesIdEESF_JPdSL_EEEvT0_iT1_T2_DpNS2_10kernel_argIT3_EE_param_1];
	cvta.to.global.u64 	%rd1, %rd67;
	cvt.u32.u64 	%r1, %rd64;
	cvt.u32.u64 	%r2, %rd66;
	shl.b32 	%r3, %r71, 7;
	mov.u32 	%r73, %ctaid.x;
	mul.lo.s32 	%r4, %r3, %r73;
	sub.s32 	%r5, %r72, %r4;
	min.s32 	%r6, %r3, %r5;
	setp.eq.s32 	%p1, %r73, 0;
	add.s32 	%r75, %r73, 2;
	mov.u32 	%r76, %nctaid.x;
	setp.ge.u32 	%p2, %r75, %r76;
	shl.b32 	%r7, %r71, 10;
	or.pred  	%p3, %p1, %p2;
	@%p3 bra 	$L__BB36_5;
	mov.b32 	%r140, -1;
	// begin inline asm
	{
	 .reg .pred P_OUT; 
	elect.sync _|P_OUT, %r140;
	selp.b32 %r139, 1, 0, P_OUT; 
}
	// end inline asm
	mov.u32 	%r141, %tid.x;
	setp.gt.u32 	%p18, %r141, 31;
	setp.eq.s32 	%p19, %r139, 0;
	or.pred  	%p20, %p18, %p19;
	@%p20 bra 	$L__BB36_3;
	mov.u32 	%r142, _ZZN3cub18CUB_300001_SM_10006detail9transform23transform_kernel_ublkcpINS2_19async_copy_policy_tILi128EEEiN4cuda3std3__410multipliesIdEEN6thrust24THRUST_300001_SM_1000_NS6detail15normal_iteratorINSC_10device_ptrIdEEEEJddEEEvT0_iT1_T2_DpNS2_16aligned_base_ptrIT3_EEE3bar;
	mov.b32 	%r143, 1;
	// begin inline asm
	mbarrier.init.shared.b64 [%r142], %r143;
	// end inline asm
	// begin inline asm
	fence.proxy.async.shared::cta; // 6.
	// end inline asm
	mul.wide.s32 	%rd122, %r4, 8;
	add.s32 	%r152, %r7, 15;
	add.s32 	%r153, %r152, %r1;
	and.b32  	%r145, %r153, -16;
	cvta.to.global.u64 	%rd123, %rd63;
	add.s64 	%rd119, %rd123, %rd122;
	mov.u32 	%r144, _ZN3cub18CUB_300001_SM_10006detail9transform4smemE;
	// begin inline asm
	cp.async.bulk.shared::cluster.global.mbarrier::complete_tx::bytes [%r144], [%rd119], %r145, [%r142];
	// end inline asm
	add.s32 	%r154, %r152, %r2;
	and.b32  	%r148, %r154, -16;
	add.s32 	%r155, %r144, %r7;
	add.s32 	%r147, %r155, 128;
	cvta.to.global.u64 	%rd124, %rd65;
	add.s64 	%rd120, %rd124, %rd122;
	// begin inline asm
	cp.async.bulk.shared::cluster.global.mbarrier::complete_tx::bytes [%r147], [%rd120], %r148, [%r142];
	// end inline asm
	add.s32 	%r151, %r148, %r145;
	// begin inline asm
	mbarrier.arrive.expect_tx.release.cta.shared::cta.b64 %rd121, [%r142], %r151; // 8. 
	// end inline asm
$L__BB36_3:
	bar.sync 	0;
	mov.u32 	%r157, _ZZN3cub18CUB_300001_SM_10006detail9transform23transform_kernel_ublkcpINS2_19async_copy_policy_tILi128EEEiN4cuda3std3__410multipliesIdEEN6thrust24THRUST_300001_SM_1000_NS6detail15normal_iteratorINSC_10device_ptrIdEEEEJddEEEvT0_iT1_T2_DpNS2_16aligned_base_ptrIT3_EEE3bar;
$L__BB36_4:
	mov.b32 	%r158, 0;
	// begin inline asm
	{
	 .reg .pred P_OUT; 
	mbarrier.try_wait.parity.shared::cta.b64  P_OUT, [%r157], %r158;                                // 7a. 
	selp.b32 %r156, 1, 0, P_OUT; 
}
	// end inline asm
	setp.eq.s32 	%p21, %r156, 0;
	@%p21 bra 	$L__BB36_4;
	bra.uni 	$L__BB36_26;
$L__BB36_5:
	cvt.s64.s32 	%rd4, %r1;
	cvt.s64.s32 	%rd5, %r4;
	shl.b32 	%r78, %r6, 3;
	cvt.s64.s32 	%rd68, %r78;
	shr.u64 	%rd6, %rd68, 3;
	mov.u32 	%r8, %ntid.x;
	mov.u32 	%r9, %ntid.y;
	mul.lo.s32 	%r79, %r8, %r9;
	mov.u32 	%r10, %ntid.z;
	mul.lo.s32 	%r11, %r79, %r10;
	mov.u32 	%r80, %tid.x;
	mov.u32 	%r81, %tid.y;
	mov.u32 	%r82, %tid.z;
	mad.lo.s32 	%r83, %r82, %r9, %r81;
	mad.lo.s32 	%r84, %r83, %r8, %r80;
	cvt.u64.u32 	%rd142, %r84;
	setp.le.u64 	%p4, %rd6, %rd142;
	@%p4 bra 	$L__BB36_15;
	cvt.u32.u64 	%r85, %rd142;
	cvt.u64.u32 	%rd8, %r11;
	add.s32 	%r86, %r85, %r11;
	cvt.u64.u32 	%rd69, %r86;
	max.u64 	%rd70, %rd6, %rd69;
	setp.gt.u64 	%p5, %rd6, %rd69;
	selp.u64 	%rd9, 1, 0, %p5;
	add.s64 	%rd71, %rd9, %rd69;
	sub.s64 	%rd10, %rd70, %rd71;
	and.b64  	%rd72, %rd10, -4294967296;
	setp.ne.s64 	%p6, %rd72, 0;
	@%p6 bra 	$L__BB36_8;
	cvt.u32.u64 	%r87, %rd8;
	cvt.u32.u64 	%r88, %rd10;
	div.u32 	%r89, %r88, %r87;
	cvt.u64.u32 	%rd131, %r89;
	bra.uni 	$L__BB36_9;
$L__BB36_8:
	div.u64 	%rd131, %rd10, %rd8;
$L__BB36_9:
	add.s64 	%rd14, %rd131, %rd9;
	and.b64  	%rd73, %rd14, 3;
	setp.eq.s64 	%p7, %rd73, 3;
	mov.u64 	%rd135, %rd142;
	@%p7 bra 	$L__BB36_12;
	cvt.u32.u64 	%r90, %rd142;
	shl.b64 	%rd74, %rd142, 3;
	shl.b64 	%rd75, %rd5, 3;
	add.s64 	%rd76, %rd74, %rd75;
	add.s64 	%rd77, %rd76, %rd4;
	add.s64 	%rd133, %rd63, %rd77;
	mov.u32 	%r91, _ZN3cub18CUB_300001_SM_10006detail9transform4smemE;
	add.s32 	%r92, %r1, %r91;
	shl.b32 	%r93, %r90, 3;
	add.s32 	%r171, %r92, %r93;
	mul.lo.s32 	%r94, %r10, %r9;
	mul.lo.s32 	%r95, %r94, %r8;
	shl.b32 	%r13, %r95, 3;
	add.s64 	%rd78, %rd14, 1;
	and.b64  	%rd79, %rd78, 3;
	neg.s64 	%rd132, %rd79;
	mov.u64 	%rd135, %rd142;
$L__BB36_11:
	.pragma "nounroll";
	// begin inline asm
	cp.async.ca.shared.global [%r171], [%rd133], 8, 8;
	// end inline asm
	add.s64 	%rd135, %rd135, %rd8;
	shl.b64 	%rd81, %rd8, 3;
	add.s64 	%rd133, %rd133, %rd81;
	add.s32 	%r171, %r171, %r13;
	add.s64 	%rd132, %rd132, 1;
	setp.ne.s64 	%p8, %rd132, 0;
	@%p8 bra 	$L__BB36_11;
$L__BB36_12:
	setp.lt.u64 	%p9, %rd14, 3;
	@%p9 bra 	$L__BB36_15;
	shl.b64 	%rd82, %rd135, 3;
	shl.b64 	%rd83, %rd5, 3;
	add.s64 	%rd24, %rd82, %rd83;
	shl.b64 	%rd84, %rd8, 4;
	add.s64 	%rd25, %rd24, %rd84;
	add.s64 	%rd85, %rd135, %rd5;
	shl.b64 	%rd86, %rd85, 3;
	mad.lo.s64 	%rd26, %rd8, 24, %rd86;
	mov.u32 	%r97, _ZN3cub18CUB_300001_SM_10006detail9transform4smemE;
	add.s32 	%r98, %r1, %r97;
	mul.lo.s32 	%r99, %r10, %r9;
	mul.lo.s32 	%r100, %r99, %r8;
	shl.b32 	%r101, %r100, 3;
	cvt.u32.u64 	%r102, %rd135;
	shl.b32 	%r103, %r102, 3;
	add.s32 	%r172, %r98, %r103;
	add.s32 	%r175, %r172, %r101;
	shl.b32 	%r104, %r100, 4;
	add.s32 	%r174, %r172, %r104;
	mad.lo.s32 	%r173, %r100, 24, %r172;
	cvt.s64.s32 	%rd87, %r1;
	add.s64 	%rd136, %rd63, %rd87;
$L__BB36_14:
	add.s64 	%rd88, %rd136, %rd24;
	// begin inline asm
	cp.async.ca.shared.global [%r172], [%rd88], 8, 8;
	// end inline asm
	mul.wide.u32 	%rd92, %r11, 8;
	add.s64 	%rd93, %rd24, %rd92;
	add.s64 	%rd89, %rd136, %rd93;
	// begin inline asm
	cp.async.ca.shared.global [%r175], [%rd89], 8, 8;
	// end inline asm
	add.s64 	%rd90, %rd136, %rd25;
	// begin inline asm
	cp.async.ca.shared.global [%r174], [%rd90], 8, 8;
	// end inline asm
	add.s64 	%rd91, %rd136, %rd26;
	// begin inline asm
	cp.async.ca.shared.global [%r173], [%rd91], 8, 8;
	// end inline asm
	mul.wide.u32 	%rd94, %r11, 4;
	add.s64 	%rd135, %rd135, %rd94;
	mul.wide.u32 	%rd95, %r11, 32;
	add.s64 	%rd136, %rd136, %rd95;
	mul.lo.s32 	%r109, %r10, %r9;
	mul.lo.s32 	%r110, %r109, %r8;
	shl.b32 	%r111, %r110, 5;
	add.s32 	%r175, %r175, %r111;
	add.s32 	%r174, %r174, %r111;
	add.s32 	%r173, %r173, %r111;
	add.s32 	%r172, %r172, %r111;
	setp.lt.u64 	%p10, %rd135, %rd6;
	@%p10 bra 	$L__BB36_14;
$L__BB36_15:
	// begin inline asm
	cp.async.commit_group;
	// end inline asm
	cvt.u32.u64 	%r28, %rd66;
	cvt.s64.s32 	%rd32, %rd66;
	@%p4 bra 	$L__BB36_25;
	cvt.u32.u64 	%r112, %rd142;
	cvt.u64.u32 	%rd33, %r11;
	add.s32 	%r113, %r112, %r11;
	cvt.u64.u32 	%rd96, %r113;
	max.u64 	%rd97, %rd6, %rd96;
	setp.gt.u64 	%p12, %rd6, %rd96;
	selp.u64 	%rd34, 1, 0, %p12;
	add.s64 	%rd98, %rd34, %rd96;
	sub.s64 	%rd35, %rd97, %rd98;
	and.b64  	%rd99, %rd35, -4294967296;
	setp.ne.s64 	%p13, %rd99, 0;
	@%p13 bra 	$L__BB36_18;
	cvt.u32.u64 	%r114, %rd33;
	cvt.u32.u64 	%r115, %rd35;
	div.u32 	%r116, %r115, %r114;
	cvt.u64.u32 	%rd138, %r116;
	bra.uni 	$L__BB36_19;
$L__BB36_18:
	div.u64 	%rd138, %rd35, %rd33;
$L__BB36_19:
	add.s64 	%rd39, %rd138, %rd34;
	and.b64  	%rd100, %rd39, 3;
	setp.eq.s64 	%p14, %rd100, 3;
	@%p14 bra 	$L__BB36_22;
	cvt.u32.u64 	%r117, %rd142;
	shl.b64 	%rd101, %rd142, 3;
	shl.b64 	%rd102, %rd5, 3;
	add.s64 	%rd103, %rd101, %rd102;
	add.s64 	%rd104, %rd103, %rd32;
	add.s64 	%rd140, %rd65, %rd104;
	shl.b64 	%rd41, %rd33, 3;
	mov.u32 	%r118, _ZN3cub18CUB_300001_SM_10006detail9transform4smemE;
	add.s32 	%r119, %r28, %r118;
	add.s32 	%r120, %r119, %r7;
	shl.b32 	%r121, %r117, 3;
	add.s32 	%r176, %r120, %r121;
	mul.lo.s32 	%r122, %r10, %r9;
	mul.lo.s32 	%r123, %r122, %r8;
	shl.b32 	%r30, %r123, 3;
	add.s64 	%rd105, %rd39, 1;
	and.b64  	%rd106, %rd105, 3;
	neg.s64 	%rd139, %rd106;
$L__BB36_21:
	.pragma "nounroll";
	add.s32 	%r124, %r176, 128;
	// begin inline asm
	cp.async.ca.shared.global [%r124], [%rd140], 8, 8;
	// end inline asm
	add.s64 	%rd142, %rd142, %rd33;
	add.s64 	%rd140, %rd140, %rd41;
	add.s32 	%r176, %r176, %r30;
	add.s64 	%rd139, %rd139, 1;
	setp.ne.s64 	%p15, %rd139, 0;
	@%p15 bra 	$L__BB36_21;
$L__BB36_22:
	setp.lt.u64 	%p16, %rd39, 3;
	@%p16 bra 	$L__BB36_25;
	shl.b64 	%rd50, %rd33, 2;
	shl.b64 	%rd108, %rd142, 3;
	shl.b64 	%rd109, %rd5, 3;
	add.s64 	%rd51, %rd108, %rd109;
	shl.b64 	%rd110, %rd33, 3;
	add.s64 	%rd52, %rd51, %rd110;
	shl.b64 	%rd53, %rd33, 5;
	shl.b64 	%rd111, %rd33, 4;
	add.s64 	%rd54, %rd51, %rd111;
	add.s64 	%rd112, %rd142, %rd5;
	shl.b64 	%rd113, %rd112, 3;
	mad.lo.s64 	%rd55, %rd33, 24, %rd113;
	cvt.u32.u64 	%r125, %rd66;
	mov.u32 	%r126, _ZN3cub18CUB_300001_SM_10006detail9transform4smemE;
	add.s32 	%r127, %r125, %r126;
	mul.lo.s32 	%r128, %r10, %r9;
	mul.lo.s32 	%r129, %r128, %r8;
	shl.b32 	%r130, %r129, 3;
	cvt.u32.u64 	%r131, %rd142;
	shl.b32 	%r132, %r131, 3;
	add.s32 	%r133, %r127, %r7;
	add.s32 	%r177, %r133, %r132;
	add.s32 	%r180, %r177, %r130;
	shl.b32 	%r34, %r129, 5;
	shl.b32 	%r134, %r129, 4;
	add.s32 	%r179, %r177, %r134;
	mad.lo.s32 	%r178, %r129, 24, %r177;
	cvt.s64.s32 	%rd114, %rd66;
	add.s64 	%rd143, %rd65, %rd114;
$L__BB36_24:
	add.s64 	%rd115, %rd143, %rd51;
	add.s32 	%r135, %r177, 128;
	// begin inline asm
	cp.async.ca.shared.global [%r135], [%rd115], 8, 8;
	// end inline asm
	add.s64 	%rd116, %rd143, %rd52;
	add.s32 	%r136, %r180, 128;
	// begin inline asm
	cp.async.ca.shared.global [%r136], [%rd116], 8, 8;
	// end inline asm
	add.s64 	%rd117, %rd143, %rd54;
	add.s32 	%r137, %r179, 128;
	// begin inline asm
	cp.async.ca.shared.global [%r137], [%rd117], 8, 8;
	// end inline asm
	add.s64 	%rd118, %rd143, %rd55;
	add.s32 	%r138, %r178, 128;
	// begin inline asm
	cp.async.ca.shared.global [%r138], [%rd118], 8, 8;
	// end inline asm
	add.s64 	%rd142, %rd142, %rd50;
	add.s64 	%rd143, %rd143, %rd53;
	add.s32 	%r180, %r180, %r34;
	add.s32 	%r179, %r179, %r34;
	add.s32 	%r178, %r178, %r34;
	add.s32 	%r177, %r177, %r34;
	setp.lt.u64 	%p17, %rd142, %rd6;
	@%p17 bra 	$L__BB36_24;
$L__BB36_25:
	// begin inline asm
	cp.async.commit_group;
	// end inline asm
	// begin inline asm
	cp.async.wait_group 0;
	// end inline asm
	barrier.sync 	0;
$L__BB36_26:
	cvt.u32.u64 	%r46, %rd66;
	setp.gt.s32 	%p22, %r3, %r5;
	@%p22 bra 	$L__BB36_30;
	setp.lt.s32 	%p23, %r71, 1;
	@%p23 bra 	$L__BB36_35;
	mov.u32 	%r181, %tid.x;
	neg.s32 	%r184, %r71;
	add.s32 	%r159, %r46, %r7;
	shl.b32 	%r160, %r181, 3;
	add.s32 	%r161, %r159, %r160;
	mov.u32 	%r162, _ZN3cub18CUB_300001_SM_10006detail9transform4smemE;
	add.s32 	%r163, %r161, %r162;
	add.s32 	%r183, %r163, 128;
	add.s32 	%r164, %r1, %r160;
	add.s32 	%r182, %r162, %r164;
	mul.wide.s32 	%rd125, %r4, 8;
	add.s64 	%rd61, %rd1, %rd125;
$L__BB36_29:
	.pragma "nounroll";
	mul.wide.s32 	%rd126, %r181, 8;
	add.s64 	%rd127, %rd61, %rd126;
	ld.shared.f64 	%fd1, [%r182];
	ld.shared.f64 	%fd2, [%r183];
	mul.f64 	%fd3, %fd1, %fd2;
	st.global.f64 	[%rd127], %fd3;
	add.s32 	%r184, %r184, 1;
	setp.eq.s32 	%p24, %r184, 0;
	add.s32 	%r183, %r183, 1024;
	add.s32 	%r182, %r182, 1024;
	add.s32 	%r181, %r181, 128;
	@%p24 bra 	$L__BB36_35;
	bra.uni 	$L__BB36_29;
$L__BB36_30:
	setp.lt.s32 	%p25, %r71, 1;
	@%p25 bra 	$L__BB36_35;
	mov.u32 	%r185, %tid.x;
	neg.s32 	%r188, %r71;
	add.s32 	%r165, %r46, %r7;
	shl.b32 	%r166, %r185, 3;
	add.s32 	%r167, %r165, %r166;
	mov.u32 	%r168, _ZN3cub18CUB_300001_SM_10006detail9transform4smemE;
	add.s32 	%r169, %r167, %r168;
	add.s32 	%r187, %r169, 128;
	add.s32 	%r170, %r1, %r166;
	add.s32 	%r186, %r168, %r170;
	mul.wide.s32 	%rd128, %r4, 8;
	add.s64 	%rd62, %rd1, %rd128;
$L__BB36_32:
	.pragma "nounroll";
	setp.ge.s32 	%p26, %r185, %r6;
	@%p26 bra 	$L__BB36_34;
	ld.shared.f64 	%fd4, [%r186];
	ld.shared.f64 	%fd5, [%r187];
	mul.f64 	%fd6, %fd4, %fd5;
	mul.wide.s32 	%rd129, %r185, 8;
	add.s64 	%rd130, %rd62, %rd129;
	st.global.f64 	[%rd130], %fd6;
$L__BB36_34:
	add.s32 	%r188, %r188, 1;
	setp.ne.s32 	%p27, %r188, 0;
	add.s32 	%r187, %r187, 1024;
	add.s32 	%r186, %r186, 1024;
	add.s32 	%r185, %r185, 128;
	@%p27 bra 	$L__BB36_32;
$L__BB36_35:
	ret;

}
	// .globl	_ZN3cub18CUB_300001_SM_10006detail9transform16transform_kernelINS2_10policy_hubILb0EN4cuda3std3__45tupleIJN6thrust24THRUST_300001_SM_1000_NS6detail15normal_iteratorINSA_10device_ptrIdEEEESF_EEEE10policy1000ElNS7_10multipliesIdEESF_JPdSL_EEEvT0_iT1_T2_DpNS2_10kernel_argIT3_EE
.visible .entry _ZN3cub18CUB_300001_SM_10006detail9transform16transform_kernelINS2_10policy_hubILb0EN4cuda3std3__45tupleIJN6thrust24THRUST_300001_SM_1000_NS6detail15normal_iteratorINSA_10device_ptrIdEEEESF_EEEE10policy1000ElNS7_10multipliesIdEESF_JPdSL_EEEvT0_iT1_T2_DpNS2_10kernel_argIT3_EE(
	.param .u64 _ZN3cub18CUB_300001_SM_10006detail9transform16transform_kernelINS2_10policy_hubILb0EN4cuda3std3__45tupleIJN6thrust24THRUST_300001_SM_1000_NS6detail15normal_iteratorINSA_10device_ptrIdEEEESF_EEEE10policy1000ElNS7_10multipliesIdEESF_JPdSL_EEEvT0_iT1_T2_DpNS2_10kernel_argIT3_EE_param_0,
	.param .u32 _ZN3cub18CUB_300001_SM_10006detail9transform16transform_kernelINS2_10policy_hubILb0EN4cuda3std3__45tupleIJN6thrust24THRUST_300001_SM_1000_NS6detail15normal_iteratorINSA_10device_ptrIdEEEESF_EEEE10policy1000ElNS7_10multipliesIdEESF_JPdSL_EEEvT0_iT1_T2_DpNS2_10kernel_argIT3_EE_param_1,
	.param .align 1 .b8 _ZN3cub18CUB_300001_SM_10006detail9transform16transform_kernelINS2_10policy_hubILb0EN4cuda3std3__45tupleIJN6thrust24THRUST_300001_SM_1000_NS6detail15normal_iteratorINSA_10device_ptrIdEEEESF_EEEE10policy1000ElNS7_10multipliesIdEESF_JPdSL_EEEvT0_iT1_T2_DpNS2_10kernel_argIT3_EE_param_2[1],
	.param .align 8 .b8 _ZN3cub18CUB_300001_SM_10006detail9transform16transform_kernelINS2_10policy_hubILb0EN4cuda3std3__45tupleIJN6thrust24THRUST_300001_SM_1000_NS6detail15normal_iteratorINSA_10device_ptrIdEEEESF_EEEE10policy1000ElNS7_10multipliesIdEESF_JPdSL_EEEvT0_iT1_T2_DpNS2_10kernel_argIT3_EE_param_3[8],
	.param .align 8 .b8 _ZN3cub18CUB_300001_SM_10006detail9transform16transform_kernelINS2_10policy_hubILb0EN4cuda3std3__45tupleIJN6thrust24THRUST_300001_SM_1000_NS6detail15normal_iteratorINSA_10device_ptrIdEEEESF_EEEE10policy1000ElNS7_10multipliesIdEESF_JPdSL_EEEvT0_iT1_T2_DpNS2_10kernel_argIT3_EE_param_4[16],
	.param .align 8 .b8 _ZN3cub18CUB_300001_SM_10006detail9transform16transform_kernelINS2_10policy_hubILb0EN4cuda3std3__45tupleIJN6thrust24THRUST_300001_SM_1000_NS6detail15normal_iteratorINSA_10device_ptrIdEEEESF_EEEE10policy1000ElNS7_10multipliesIdEESF_JPdSL_EEEvT0_iT1_T2_DpNS2_10kernel_argIT3_EE_param_5[16]
)
.maxntid 128
{
	.reg .pred 	%p<28>;
	.reg .b32 	%r<181>;
	.reg .b64 	%rd<149>;
	.reg .b64 	%fd<7>;
	// demoted variable
	.shared .align 8 .u64 _ZZN3cub18CUB_300001_SM_10006detail9transform23transform_kernel_ublkcpINS2_19async_copy_policy_tILi128EEElN4cuda3std3__410multipliesIdEEN6thrust24THRUST_300001_SM_1000_NS6detail15normal_iteratorINSC_10device_ptrIdEEEEJddEEEvT0_iT1_T2_DpNS2_16aligned_base_ptrIT3_EEE3bar;
	ld.param.u64 	%rd68, [_ZN3cub18CUB_300001_SM_10006detail9transform16transform_kernelINS2_10policy_hubILb0EN4cuda3std3__45tupleIJN6thrust24THRUST_300001_SM_1000_NS6detail15normal_iteratorINSA_10device_ptrIdEEEESF_EEEE10policy1000ElNS7_10multipliesIdEESF_JPdSL_EEEvT0_iT1_T2_DpNS2_10kernel_argIT3_EE_param_5];
	ld.param.u64 	%rd66, [_ZN3cub18CUB_300001_SM_10006detail9transform16transform_kernelINS2_10policy_hubILb0EN4cuda3std3__45tupleIJN6thrust24THRUST_300001_SM_1000_NS6detail15normal_iteratorINSA_10device_ptrIdEEEESF_EEEE10policy1000ElNS7_10multipliesIdEESF_JPdSL_EEEvT0_iT1_T2_DpNS2_10kernel_argIT3_EE_param_4];
	ld.param.u64 	%rd70, [_ZN3cub18CUB_300001_SM_10006detail9transform16transform_kernelINS2_10policy_hubILb0EN4cuda3std3__45tupleIJN6thrust24THRUST_300001_SM_1000_NS6detail15normal_iteratorINSA_10device_ptrIdEEEESF_EEEE10policy1000ElNS7_10multipliesIdEESF_JPdSL_EEEvT0_iT1_T2_DpNS2_10kernel_argIT3_EE_param_0];
	ld.param.u64 	%rd69, [_ZN3cub18CUB_300001_SM_10006detail9transform16transform_kernelINS2_10policy_hubILb0EN4cuda3std3__45tupleIJN6thrust24THRUST_300001_SM_1000_NS6detail15normal_iteratorINSA_10device_ptrIdEEEESF_EEEE10policy1000ElNS7_10multipliesIdEESF_JPdSL_EEEvT0_iT1_T2_DpNS2_10kernel_argIT3_EE_param_5+8];
	ld.param.u64 	%rd67, [_ZN3cub18CUB_300001_SM_10006detail9transform16transform_kernelINS2_10policy_hubILb0EN4cuda3std3__45tupleIJN6thrust24THRUST_300001_SM_1000_NS6detail15normal_iteratorINSA_10device_ptrIdEEEESF_EEEE10policy1000ElNS7_10multipliesIdEESF_JPdSL_EEEvT0_iT1_T2_DpNS2_10kernel_argIT3_EE_param_4+8];
	ld.param.u64 	%rd71, [_ZN3cub18CUB_300001_SM_10006detail9transform16transform_kernelINS2_10policy_hubILb0EN4cuda3std3__45tupleIJN6thrust24THRUST_300001_SM_1000_NS6detail15normal_iteratorINSA_10device_ptrIdEEEESF_EEEE10policy1000ElNS7_10multipliesIdEESF_JPdSL_EEEvT0_iT1_T2_DpNS2_10kernel_argIT3_EE_param_3];
	ld.param.u32 	%r68, [_ZN3cub18CUB_300001_SM_10006detail9transform16transform_kernelINS2_10policy_hubILb0EN4cuda3std3__45tupleIJN6thrust24THRUST_300001_SM_1000_NS6detail15normal_iteratorINSA_10device_ptrIdEEEESF_EEEE10policy1000ElNS7_10multipliesIdEESF_JPdSL_EEEvT0_iT1_T2_DpNS2_10kernel_argIT3_EE_param_1];
	cvta.to.global.u64 	%rd1, %rd71;
	cvt.u32.u64 	%r1, %rd67;
	cvt.u32.u64 	%r2, %rd69;
	shl.b32 	%r3, %r68, 7;
	mov.u32 	%r69, %ctaid.x;
	cvt.u64.u32 	%rd72, %r69;
	cvt.s64.s32 	%rd73, %r3;
	mul.lo.s64 	%rd4, %rd73, %rd72;
	sub.s64 	%rd74, %rd70, %rd4;
	min.s64 	%rd75, %rd74, %rd73;
	cvt.u32.u64 	%r4, %rd75;
	setp.eq.s32 	%p1, %r69, 0;
	add.s32 	%r71, %r69, 2;
	mov.u32 	%r72, %nctaid.x;
	setp.ge.u32 	%p2, %r71, %r72;
	shl.b32 	%r5, %r68, 10;
	or.pred  	%p3, %p1, %p2;
	@%p3 bra 	$L__BB37_5;
	mov.b32 	%r132, -1;
	// begin inline asm
	{
	 .reg .pred P_OUT; 
	elect.sync _|P_OUT, %r132;
	selp.b32 %r131, 1, 0, P_OUT; 
}
	// end inline asm
	mov.u32 	%r133, %tid.x;
	setp.gt.u32 	%p18, %r133, 31;
	setp.eq.s32 	%p19, %r131, 0;
	or.pred  	%p20, %p18, %p19;
	@%p20 bra 	$L__BB37_3;
	mov.u32 	%r134, _ZZN3cub18CUB_300001_SM_10006detail9transform23transform_kernel_ublkcpINS2_19async_copy_policy_tILi128EEElN4cuda3std3__410multipliesIdEEN6thrust24THRUST_300001_SM_1000_NS6detail15normal_iteratorINSC_10device_ptrIdEEEEJddEEEvT0_iT1_T2_DpNS2_16aligned_base_ptrIT3_EEE3bar;
	mov.b32 	%r135, 1;
	// begin inline asm
	mbarrier.init.shared.b64 [%r134], %r135;
	// end inline asm
	// begin inline asm
	fence.proxy.async.shared::cta; // 6.
	// end inline asm
	shl.b64 	%rd126, %rd4, 3;
	add.s32 	%r144, %r5, 15;
	add.s32 	%r145, %r144, %r1;
	and.b32  	%r137, %r145, -16;
	cvta.to.global.u64 	%rd127, %rd66;
	add.s64 	%rd123, %rd127, %rd126;
	mov.u32 	%r136, _ZN3cub18CUB_300001_SM_10006detail9transform4smemE;
	// begin inline asm
	cp.async.bulk.shared::cluster.global.mbarrier::complete_tx::bytes [%r136], [%rd123], %r137, [%r134];
	// end inline asm
	add.s32 	%r146, %r144, %r2;
	and.b32  	%r140, %r146, -16;
	add.s32 	%r147, %r136, %r5;
	add.s32 	%r139, %r147, 128;
	cvta.to.global.u64 	%rd128, %rd68;
	add.s64 	%rd124, %rd128, %rd126;
	// begin inline asm
	cp.async.bulk.shared::cluster.global.mbarrier::complete_tx::bytes [%r139], [%rd124], %r140, [%r134];
	// end inline asm
	add.s32 	%r143, %r140, %r137;
	// begin inline asm
	mbarrier.arrive.expect_tx.release.cta.shared::cta.b64 %rd125, [%r134], %r143; // 8. 
	// end inline asm
$L__BB37_3:
	bar.sync 	0;
	mov.u32 	%r149, _ZZN3cub18CUB_300001_SM_10006detail9transform23transform_kernel_ublkcpINS2_19async_copy_policy_tILi128EEElN4cuda3std3__410multipliesIdEEN6thrust24THRUST_300001_SM_1000_NS6detail15normal_iteratorINSC_10device_ptrIdEEEEJddEEEvT0_iT1_T2_DpNS2_16aligned_base_ptrIT3_EEE3bar;
$L__BB37_4:
	mov.b32 	%r150, 0;
	// begin inline asm
	{
	 .reg .pred P_OUT; 
	mbarrier.try_wait.parity.shared::cta.b64  P_OUT, [%r149], %r150;                                // 7a. 
	selp.b32 %r148, 1, 0, P_OUT; 
}
	// end inline asm
	setp.eq.s32 	%p21, %r148, 0;
	@%p21 bra 	$L__BB37_4;
	bra.uni 	$L__BB37_26;
$L__BB37_5:
	cvt.s64.s32 	%rd5, %r1;
	shl.b32 	%r74, %r4, 3;
	cvt.s64.s32 	%rd76, %r74;
	shr.u64 	%rd6, %rd76, 3;
	mov.u32 	%r6, %ntid.x;
	mov.u32 	%r7, %ntid.y;
	mul.lo.s32 	%r75, %r6, %r7;
	mov.u32 	%r8, %ntid.z;
	mul.lo.s32 	%r9, %r75, %r8;
	mov.u32 	%r76, %tid.x;
	mov.u32 	%r77, %tid.y;
	mov.u32 	%r78, %tid.z;
	mad.lo.s32 	%r79, %r78, %r7, %r77;
	mad.lo.s32 	%r80, %r79, %r6, %r76;
	cvt.u64.u32 	%rd146, %r80;
	setp.le.u64 	%p4, %rd6, %rd146;
	@%p4 bra 	$L__BB37_15;
	cvt.u32.u64 	%r81, %rd146;
	cvt.u64.u32 	%rd8, %r9;
	add.s32 	%r82, %r81, %r9;
	cvt.u64.u32 	%rd77, %r82;
	max.u64 	%rd78, %rd6, %rd77;
	setp.gt.u64 	%p5, %rd6, %rd77;
	selp.u64 	%rd9, 1, 0, %p5;
	add.s64 	%rd79, %rd9, %rd77;
	sub.s64 	%rd10, %rd78, %rd79;
	and.b64  	%rd80, %rd10, -4294967296;
	setp.ne.s64 	%p6, %rd80, 0;
	@%p6 bra 	$L__BB37_8;
	cvt.u32.u64 	%r83, %rd8;
	cvt.u32.u64 	%r84, %rd10;
	div.u32 	%r85, %r84, %r83;
	cvt.u64.u32 	%rd135, %r85;
	bra.uni 	$L__BB37_9;
$L__BB37_8:
	div.u64 	%rd135, %rd10, %rd8;
$L__BB37_9:
	add.s64 	%rd14, %rd135, %rd9;
	and.b64  	%rd81, %rd14, 3;
	setp.eq.s64 	%p7, %rd81, 3;
	mov.u64 	%rd139, %rd146;
	@%p7 bra 	$L__BB37_12;
	shl.b64 	%rd82, %rd4, 3;
	shl.b64 	%rd83, %rd146, 3;
	add.s64 	%rd84, %rd82, %rd83;
	add.s64 	%rd85, %rd84, %rd5;
	add.s64 	%rd137, %rd66, %rd85;
	shl.b64 	%rd16, %rd8, 3;
	mov.u32 	%r87, _ZN3cub18CUB_300001_SM_10006detail9transform4smemE;
	add.s32 	%r88, %r1, %r87;
	shl.b32 	%r89, %r81, 3;
	add.s32 	%r163, %r88, %r89;
	mul.lo.s32 	%r90, %r8, %r7;
	mul.lo.s32 	%r91, %r90, %r6;
	shl.b32 	%r11, %r91, 3;
	add.s64 	%rd86, %rd14, 1;
	and.b64  	%rd87, %rd86, 3;
	neg.s64 	%rd136, %rd87;
	mov.u64 	%rd139, %rd146;
$L__BB37_11:
	.pragma "nounroll";
	// begin inline asm
	cp.async.ca.shared.global [%r163], [%rd137], 8, 8;
	// end inline asm
	add.s64 	%rd139, %rd139, %rd8;
	add.s64 	%rd137, %rd137, %rd16;
	add.s32 	%r163, %r163, %r11;
	add.s64 	%rd136, %rd136, 1;
	setp.ne.s64 	%p8, %rd136, 0;
	@%p8 bra 	$L__BB37_11;
$L__BB37_12:
	setp.lt.u64 	%p9, %rd14, 3;
	@%p9 bra 	$L__BB37_15;
	shl.b64 	%rd25, %rd8, 2;
	shl.b64 	%rd89, %rd4, 3;
	shl.b64 	%rd90, %rd139, 3;
	add.s64 	%rd26, %rd89, %rd90;
	shl.b64 	%rd91, %rd8, 3;
	add.s64 	%rd27, %rd26, %rd91;
	shl.b64 	%rd92, %rd8, 4;
	add.s64 	%rd28, %rd26, %rd92;
	add.s64 	%rd93, %rd139, %rd4;
	shl.b64 	%rd94, %rd93, 3;
	mad.lo.s64 	%rd29, %rd8, 24, %rd94;
	mov.u32 	%r93, _ZN3cub18CUB_300001_SM_10006detail9transform4smemE;
	add.s32 	%r94, %r1, %r93;
	mul.lo.s32 	%r95, %r8, %r7;
	mul.lo.s32 	%r96, %r95, %r6;
	shl.b32 	%r97, %r96, 3;
	cvt.u32.u64 	%r98, %rd139;
	shl.b32 	%r99, %r98, 3;
	add.s32 	%r164, %r94, %r99;
	add.s32 	%r167, %r164, %r97;
	shl.b32 	%r15, %r96, 5;
	shl.b32 	%r100, %r96, 4;
	add.s32 	%r166, %r164, %r100;
	mad.lo.s32 	%r165, %r96, 24, %r164;
	cvt.s64.s32 	%rd95, %r1;
	add.s64 	%rd140, %rd66, %rd95;
$L__BB37_14:
	add.s64 	%rd96, %rd140, %rd26;
	// begin inline asm
	cp.async.ca.shared.global [%r164], [%rd96], 8, 8;
	// end inline asm
	add.s64 	%rd97, %rd140, %rd27;
	// begin inline asm
	cp.async.ca.shared.global [%r167], [%rd97], 8, 8;
	// end inline asm
	add.s64 	%rd98, %rd140, %rd28;
	// begin inline asm
	cp.async.ca.shared.global [%r166], [%rd98], 8, 8;
	// end inline asm
	add.s64 	%rd99, %rd140, %rd29;
	// begin inline asm
	cp.async.ca.shared.global [%r165], [%rd99], 8, 8;
	// end inline asm
	add.s64 	%rd139, %rd139, %rd25;
	mul.wide.u32 	%rd100, %r9, 32;
	add.s64 	%rd140, %rd140, %rd100;
	add.s32 	%r167, %r167, %r15;
	add.s32 	%r166, %r166, %r15;
	add.s32 	%r165, %r165, %r15;
	add.s32 	%r164, %r164, %r15;
	setp.lt.u64 	%p10, %rd139, %rd6;
	@%p10 bra 	$L__BB37_14;
$L__BB37_15:
	setp.le.u64 	%p11, %rd6, %rd146;
	// begin inline asm
	cp.async.commit_group;
	// end inline asm
	cvt.s64.s32 	%rd35, %r2;
	@%p11 bra 	$L__BB37_25;
	cvt.u32.u64 	%r105, %rd146;
	cvt.u64.u32 	%rd36, %r9;
	add.s32 	%r106, %r105, %r9;
	cvt.u64.u32 	%rd101, %r106;
	max.u64 	%rd102, %rd6, %rd101;
	setp.gt.u64 	%p12, %rd6, %rd101;
	selp.u64 	%rd37, 1, 0, %p12;
	add.s64 	%rd103, %rd37, %rd101;
	sub.s64 	%rd38, %rd102, %rd103;
	and.b64  	%rd104, %rd38, -4294967296;
	setp.ne.s64 	%p13, %rd104, 0;
	@%p13 bra 	$L__BB37_18;
	cvt.u32.u64 	%r107, %rd36;
	cvt.u32.u64 	%r108, %rd38;
	div.u32 	%r109, %r108, %r107;
	cvt.u64.u32 	%rd142, %r109;
	bra.uni 	$L__BB37_19;
$L__BB37_18:
	div.u64 	%rd142, %rd38, %rd36;
$L__BB37_19:
	add.s64 	%rd42, %rd142, %rd37;
	and.b64  	%rd105, %rd42, 3;
	setp.eq.s64 	%p14, %rd105, 3;
	@%p14 bra 	$L__BB37_22;
	shl.b64 	%rd106, %rd4, 3;
	shl.b64 	%rd107, %rd146, 3;
	add.s64 	%rd108, %rd106, %rd107;
	add.s64 	%rd109, %rd108, %rd35;
	add.s64 	%rd144, %rd68, %rd109;
	shl.b64 	%rd44, %rd36, 3;
	mov.u32 	%r111, _ZN3cub18CUB_300001_SM_10006detail9transform4smemE;
	add.s32 	%r112, %r2, %r111;
	add.s32 	%r113, %r112, %r5;
	shl.b32 	%r114, %r105, 3;
	add.s32 	%r168, %r113, %r114;
	mul.lo.s32 	%r115, %r8, %r7;
	mul.lo.s32 	%r116, %r115, %r6;
	shl.b32 	%r28, %r116, 3;
	add.s64 	%rd110, %rd42, 1;
	and.b64  	%rd111, %rd110, 3;
	neg.s64 	%rd143, %rd111;
$L__BB37_21:
	.pragma "nounroll";
	add.s32 	%r117, %r168, 128;
	// begin inline asm
	cp.async.ca.shared.global [%r117], [%rd144], 8, 8;
	// end inline asm
	add.s64 	%rd146, %rd146, %rd36;
	add.s64 	%rd144, %rd144, %rd44;
	add.s32 	%r168, %r168, %r28;
	add.s64 	%rd143, %rd143, 1;
	setp.ne.s64 	%p15, %rd143, 0;
	@%p15 bra 	$L__BB37_21;
$L__BB37_22:
	setp.lt.u64 	%p16, %rd42, 3;
	@%p16 bra 	$L__BB37_25;
	shl.b64 	%rd53, %rd36, 2;
	shl.b64 	%rd113, %rd4, 3;
	shl.b64 	%rd114, %rd146, 3;
	add.s64 	%rd54, %rd113, %rd114;
	shl.b64 	%rd115, %rd36, 3;
	add.s64 	%rd55, %rd54, %rd115;
	shl.b64 	%rd56, %rd36, 5;
	shl.b64 	%rd116, %rd36, 4;
	add.s64 	%rd57, %rd54, %rd116;
	add.s64 	%rd117, %rd146, %rd4;
	shl.b64 	%rd118, %rd117, 3;
	mad.lo.s64 	%rd58, %rd36, 24, %rd118;
	mov.u32 	%r118, _ZN3cub18CUB_300001_SM_10006detail9transform4smemE;
	add.s32 	%r119, %r2, %r118;
	mul.lo.s32 	%r120, %r8, %r7;
	mul.lo.s32 	%r121, %r120, %r6;
	shl.b32 	%r122, %r121, 3;
	cvt.u32.u64 	%r123, %rd146;
	shl.b32 	%r124, %r123, 3;
	add.s32 	%r125, %r119, %r5;
	add.s32 	%r169, %r125, %r124;
	add.s32 	%r172, %r169, %r122;
	shl.b32 	%r32, %r121, 5;
	shl.b32 	%r126, %r121, 4;
	add.s32 	%r171, %r169, %r126;
	mad.lo.s32 	%r170, %r121, 24, %r169;
	add.s64 	%rd147, %rd68, %rd35;
$L__BB37_24:
	add.s64 	%rd119, %rd147, %rd54;
	add.s32 	%r127, %r169, 128;
	// begin inline asm
	cp.async.ca.shared.global [%r127], [%rd119], 8, 8;
	// end inline asm
	add.s64 	%rd120, %rd147, %rd55;
	add.s32 	%r128, %r172, 128;
	// begin inline asm
	cp.async.ca.shared.global [%r128], [%rd120], 8, 8;
	// end inline asm
	add.s64 	%rd121, %rd147, %rd57;
	add.s32 	%r129, %r171, 128;
	// begin inline asm
	cp.async.ca.shared.global [%r129], [%rd121], 8, 8;
	// end inline asm
	add.s64 	%rd122, %rd147, %rd58;
	add.s32 	%r130, %r170, 128;
	// begin inline asm
	cp.async.ca.shared.global [%r130], [%rd122], 8, 8;
	// end inline asm
	add.s64 	%rd146, %rd146, %rd53;
	add.s64 	%rd147, %rd147, %rd56;
	add.s32 	%r172, %r172, %r32;
	add.s32 	%r171, %r171, %r32;
	add.s32 	%r170, %r170, %r32;
	add.s32 	%r169, %r169, %r32;
	setp.lt.u64 	%p17, %rd146, %rd6;
	@%p17 bra 	$L__BB37_24;
$L__BB37_25:
	// begin inline asm
	cp.async.commit_group;
	// end inline asm
	// begin inline asm
	cp.async.wait_group 0;
	// end inline asm
	barrier.sync 	0;
$L__BB37_26:
	setp.eq.s32 	%p22, %r3, %r4;
	@%p22 bra 	$L__BB37_32;
	setp.lt.s32 	%p23, %r68, 1;
	@%p23 bra 	$L__BB37_35;
	mov.u32 	%r177, %tid.x;
	neg.s32 	%r180, %r68;
	add.s32 	%r151, %r2, %r5;
	shl.b32 	%r152, %r177, 3;
	add.s32 	%r153, %r151, %r152;
	mov.u32 	%r154, _ZN3cub18CUB_300001_SM_10006detail9transform4smemE;
	add.s32 	%r155, %r153, %r154;
	add.s32 	%r179, %r155, 128;
	add.s32 	%r156, %r1, %r152;
	add.s32 	%r178, %r154, %r156;
	shl.b64 	%rd129, %rd4, 3;
	add.s64 	%rd64, %rd1, %rd129;
$L__BB37_29:
	.pragma "nounroll";
	setp.ge.s32 	%p24, %r177, %r4;
	@%p24 bra 	$L__BB37_31;
	ld.shared.f64 	%fd1, [%r178];
	ld.shared.f64 	%fd2, [%r179];
	mul.f64 	%fd3, %fd1, %fd2;
	mul.wide.s32 	%rd130, %r177, 8;
	add.s64 	%rd131, %rd64, %rd130;
	st.global.f64 	[%rd131], %fd3;
$L__BB37_31:
	add.s32 	%r180, %r180, 1;
	setp.ne.s32 	%p25, %r180, 0;
	add.s32 	%r179, %r179, 1024;
	add.s32 	%r178, %r178, 1024;
	add.s32 	%r177, %r177, 128;
	@%p25 bra 	$L__BB37_29;
	bra.uni 	$L__BB37_35;
$L__BB37_32:
	setp.lt.s32 	%p26, %r68, 1;
	@%p26 bra 	$L__BB37_35;
	mov.u32 	%r173, %tid.x;
	neg.s32 	%r176, %r68;
	add.s32 	%r157, %r2, %r5;
	shl.b32 	%r158, %r173, 3;
	add.s32 	%r159, %r157, %r158;
	mov.u32 	%r160, _ZN3cub18CUB_300001_SM_10006detail9transform4smemE;
	add.s32 	%r161, %r159, %r160;
	add.s32 	%r175, %r161, 128;
	add.s32 	%r162, %r1, %r158;
	add.s32 	%r174, %r160, %r162;
	shl.b64 	%rd132, %rd4, 3;
	add.s64 	%rd65, %rd1, %rd132;
$L__BB37_34:
	.pragma "nounroll";
	mul.wide.s32 	%rd133, %r173, 8;
	add.s64 	%rd134, %rd65, %rd133;
	ld.shared.f64 	%fd4, [%r174];
	ld.shared.f64 	%fd5, [%r175];
	mul.f64 	%fd6, %fd4, %fd5;
	st.global.f64 	[%rd134], %fd6;
	add.s32 	%r176, %r176, 1;
	setp.eq.s32 	%p27, %r176, 0;
	add.s32 	%r175, %r175, 1024;
	add.s32 	%r174, %r174, 1024;
	add.s32 	%r173, %r173, 128;
	@%p27 bra 	$L__BB37_35;
	bra.uni 	$L__BB37_34;
$L__BB37_35:
	ret;

}
	// .globl	_ZN3cub18CUB_300001_SM_10006detail6reduce28DeviceReduceSingleTileKernelINS2_10policy_hubIfjN4cuda3std3__44plusIfEEE10Policy1000EN6thrust24THRUST_300001_SM_1000_NS6detail15normal_iteratorINSD_10device_ptrIdEEEEPdjS9_df3ExpEEvT0_T1_T2_T3_T4_T6_
.visible .entry _ZN3cub18CUB_300001_SM_10006detail6reduce28DeviceReduceSingleTileKernelINS2_10policy_hubIfjN4cuda3std3__44plusIfEEE10Policy1000EN6thrust24THRUST_300001_SM_1000_NS6detail15normal_iteratorINSD_10device_ptrIdEEEEPdjS9_df3ExpEEvT0_T1_T2_T3_T4_T6_(
	.param .align 8 .b8 _ZN3cub18CUB_300001_SM_10006detail6reduce28DeviceReduceSingleTileKernelINS2_10policy_hubIfjN4cuda3std3__44plusIfEEE10Policy1000EN6thrust24THRUST_300001_SM_1000_NS6detail15normal_iteratorINSD_10device_ptrIdEEEEPdjS9_df3ExpEEvT0_T1_T2_T3_T4_T6__param_0[8],
	.param .u64 .ptr .align 1 _ZN3cub18CUB_300001_SM_10006detail6reduce28DeviceReduceSingleTileKernelINS2_10policy_hubIfjN4cuda3std3__44plusIfEEE10Policy1000EN6thrust24THRUST_300001_SM_1000_NS6detail15normal_iteratorINSD_10device_ptrIdEEEEPdjS9_df3ExpEEvT0_T1_T2_T3_T4_T6__param_1,
	.param .u32 _ZN3cub18CUB_300001_SM_10006detail6reduce28DeviceReduceSingleTileKernelINS2_10policy_hubIfjN4cuda3std3__44plusIfEEE10Policy1000EN6thrust24THRUST_300001_SM_1000_NS6detail15normal_iteratorINSD_10device_ptrIdEEEEPdjS9_df3ExpEEvT0_T1_T2_T3_T4_T6__param_2,
	.param .align 1 .b8 _ZN3cub18CUB_300001_SM_10006detail6reduce28DeviceReduceSingleTileKernelINS2_10policy_hubIfjN4cuda3std3__44plusIfEEE10Policy1000EN6thrust24THRUST_300001_SM_1000_NS6detail15normal_iteratorINSD_10device_ptrIdEEEEPdjS9_df3ExpEEvT0_T1_T2_T3_T4_T6__param_3[1],
	.param .f64 _ZN3cub18CUB_300001_SM_10006detail6reduce28DeviceReduceSingleTileKernelINS2_10policy_hubIfjN4cuda3std3__44plusIfEEE10Policy1000EN6thrust24THRUST_300001_SM_1000_NS6detail15normal_iteratorINSD_10device_ptrIdEEEEPdjS9_df3ExpEEvT0_T1_T2_T3_T4_T6__param_4,
	.param .align 1 .b8 _ZN3cub18CUB_300001_SM_10006detail6reduce28DeviceReduceSingleTileKernelINS2_10policy_hubIfjN4cuda3std3__44plusIfEEE10Policy1000EN6thrust24THRUST_300001_SM_1000_NS6detail15normal_iteratorINSD_10device_ptrIdEEEEPdjS9_df3ExpEEvT0_T1_T2_T3_T4_T6__param_5[1]
)
.maxntid 512
.minnctapersm 1
{
	.reg .pred 	%p<180>;
	.reg .b32 	%r<769>;
	.reg .b32 	%f<344>;
	.reg .b64 	%rd<28>;
	.reg .b64 	%fd<1028>;
	// demoted variable
	.shared .align 4 .b8 _ZZN3cub18CUB_300001_SM_10006detail6reduce28DeviceReduceSingleTileKernelINS2_10policy_hubIfjN4cuda3std3__44plusIfEEE10Policy1000EN6thrust24THRUST_300001_SM_1000_NS6detail15normal_iteratorINSD_10device_ptrIdEEEEPdjS9_df3ExpEEvT0_T1_T2_T3_T4_T6_E12temp_storage[84];
	ld.param.u64 	%rd11, [_ZN3cub18CUB_300001_SM_10006detail6reduce28DeviceReduceSingleTileKernelINS2_10policy_hubIfjN4cuda3std3__44plusIfEEE10Policy1000EN6thrust24THRUST_300001_SM_1000_NS6detail15normal_iteratorINSD_10device_ptrIdEEEEPdjS9_df3ExpEEvT0_T1_T2_T3_T4_T6__param_0];
	ld.param.u64 	%rd12, [_ZN3cub18CUB_300001_SM_10006detail6reduce28DeviceReduceSingleTileKernelINS2_10policy_hubIfjN4cuda3std3__44plusIfEEE10Policy1000EN6thrust24THRUST_300001_SM_1000_NS6detail15normal_iteratorINSD_10device_ptrIdEEEEPdjS9_df3ExpEEvT0_T1_T2_T3_T4_T6__param_1];
	ld.param.u32 	%r151, [_ZN3cub18CUB_300001_SM_10006detail6reduce28DeviceReduceSingleTileKernelINS2_10policy_hubIfjN4cuda3std3__44plusIfEEE10Policy1000EN6thrust24THRUST_300001_SM_1000_NS6detail15normal_iteratorINSD_10device_ptrIdEEEEPdjS9_df3ExpEEvT0_T1_T2_T3_T4_T6__param_2];
	ld.param.f64 	%fd206, [_ZN3cub18CUB_300001_SM_10006detail6reduce28DeviceReduceSingleTileKernelINS2_10policy_hubIfjN4cuda3std3__44plusIfEEE10Policy1000EN6thrust24THRUST_300001_SM_1000_NS6detail15normal_iteratorINSD_10device_ptrIdEEEEPdjS9_df3ExpEEvT0_T1_T2_T3_T4_T6__param_4];
	cvta.to.global.u64 	%rd1, %rd12;
	setp.ne.s32 	%p1, %r151, 0;
	@%p1 bra 	$L__BB38_3;
	mov.u32 	%r758, %tid.x;
	setp.ne.s32 	%p179, %r758, 0;
	@%p179 bra 	$L__BB38_162;
	st.global.f64 	[%rd1], %fd206;
	bra.uni 	$L__BB38_162;
$L__BB38_3:
	cvta.to.global.u64 	%rd2, %rd11;
	setp.gt.u32 	%p2, %r151, 8191;
	@%p2 bra 	$L__BB38_40;
	mov.u32 	%r1, %tid.x;
	setp.ge.u32 	%p123, %r1, %r151;
	mov.f32 	%f336, 0f00000000;
	mov.u32 	%r762, %r1;
	@%p123 bra 	$L__BB38_9;
	mul.wide.u32 	%rd21, %r1, 8;
	add.s64 	%rd22, %rd2, %rd21;
	ld.global.f64 	%fd1, [%rd22];
	fma.rn.f64 	%fd872, %fd1, 0d3FF71547652B82FE, 0d4338000000000000;
	{
	.reg .b32 %temp; 
	mov.b64 	{%r2, %temp}, %fd872;
	}
	mov.f64 	%fd873, 0dC338000000000000;
	add.rn.f64 	%fd874, %fd872, %fd873;
	fma.rn.f64 	%fd875, %fd874, 0dBFE62E42FEFA39EF, %fd1;
	fma.rn.f64 	%fd876, %fd874, 0dBC7ABC9E3B39803F, %fd875;
	fma.rn.f64 	%fd877, %fd876, 0d3E5ADE1569CE2BDF, 0d3E928AF3FCA213EA;
	fma.rn.f64 	%fd878, %fd877, %fd876, 0d3EC71DEE62401315;
	fma.rn.f64 	%fd879, %fd878, %fd876, 0d3EFA01997C89EB71;
	fma.rn.f64 	%fd880, %fd879, %fd876, 0d3F2A01A014761F65;
	fma.rn.f64 	%fd881, %fd880, %fd876, 0d3F56C16C1852B7AF;
	fma.rn.f64 	%fd882, %fd881, %fd876, 0d3F81111111122322;
	fma.rn.f64 	%fd883, %fd882, %fd876, 0d3FA55555555502A1;
	fma.rn.f64 	%fd884, %fd883, %fd876, 0d3FC5555555555511;
	fma.rn.f64 	%fd885, %fd884, %fd876, 0d3FE000000000000B;
	fma.rn.f64 	%fd886, %fd885, %fd876, 0d3FF0000000000000;
	fma.rn.f64 	%fd887, %fd886, %fd876, 0d3FF0000000000000;
	{
	.reg .b32 %temp; 
	mov.b64 	{%r3, %temp}, %fd887;
	}
	{
	.reg .b32 %temp; 
	mov.b64 	{%temp, %r4}, %fd887;
	}
	shl.b32 	%r612, %r2, 20;
	add.s32 	%r613, %r612, %r4;
	mov.b64 	%fd987, {%r3, %r613};
	{
	.reg .b32 %temp; 
	mov.b64 	{%temp, %r614}, %fd1;
	}
	mov.b32 	%f217, %r614;
	abs.f32 	%f1, %f217;
	setp.lt.f32 	%p124, %f1, 0f4086232B;
	@%p124 bra 	$L__BB38_8;
	setp.lt.f64 	%p125, %fd1, 0d0000000000000000;
	add.f64 	%fd888, %fd1, 0d7FF0000000000000;
	selp.f64 	%fd987, 0d0000000000000000, %fd888, %p125;
	setp.geu.f32 	%p126, %f1, 0f40874800;
	@%p126 bra 	$L__BB38_8;
	shr.u32 	%r615, %r2, 31;
	add.s32 	%r616, %r2, %r615;
	shr.s32 	%r617, %r616, 1;
	shl.b32 	%r618, %r617, 20;
	add.s32 	%r619, %r4, %r618;
	mov.b64 	%fd889, {%r3, %r619};
	sub.s32 	%r620, %r2, %r617;
	shl.b32 	%r621, %r620, 20;
	add.s32 	%r622, %r621, 1072693248;
	mov.b32 	%r623, 0;
	mov.b64 	%fd890, {%r623, %r622};
	mul.f64 	%fd987, %fd890, %fd889;
$L__BB38_8:
	cvt.rn.f32.f64 	%f336, %fd987;
	add.s32 	%r762, %r1, 512;
$L__BB38_9:
	setp.ge.u32 	%p127, %r762, %r151;
	@%p127 bra 	$L__BB38_31;
	not.b32 	%r624, %r762;
	add.s32 	%r7, %r151, %r624;
	and.b32  	%r625, %r7, 1536;
	setp.eq.s32 	%p128, %r625, 1536;
	@%p128 bra 	$L__BB38_16;
	mul.wide.u32 	%rd23, %r762, 8;
	add.s64 	%rd26, %rd2, %rd23;
	shr.u32 	%r626, %r7, 9;
	add.s32 	%r627, %r626, 1;
	and.b32  	%r628, %r627, 3;
	neg.s32 	%r760, %r628;
$L__BB38_12:
	.pragma "nounroll";
	ld.global.f64 	%fd6, [%rd26];
	fma.rn.f64 	%fd891, %fd6, 0d3FF71547652B82FE, 0d4338000000000000;
	{
	.reg .b32 %temp; 
	mov.b64 	{%r11, %temp}, %fd891;
	}
	mov.f64 	%fd892, 0dC338000000000000;
	add.rn.f64 	%fd893, %fd891, %fd892;
	fma.rn.f64 	%fd894, %fd893, 0dBFE62E42FEFA39EF, %fd6;
	fma.rn.f64 	%fd895, %fd893, 0dBC7ABC9E3B39803F, %fd894;
	fma.rn.f64 	%fd896, %fd895, 0d3E5ADE1569CE2BDF, 0d3E928AF3FCA213EA;
	fma.rn.f64 	%fd897, %fd896, %fd895, 0d3EC71DEE62401315;
	fma.rn.f64 	%fd898, %fd897, %fd895, 0d3EFA01997C89EB71;
	fma.rn.f64 	%fd899, %fd898, %fd895, 0d3F2A01A014761F65;
	fma.rn.f64 	%fd900, %fd899, %fd895, 0d3F56C16C1852B7AF;
	fma.rn.f64 	%fd901, %fd900, %fd895, 0d3F81111111122322;
	fma.rn.f64 	%fd902, %fd901, %fd895, 0d3FA55555555502A1;
	fma.rn.f64 	%fd903, %fd902, %fd895, 0d3FC5555555555511;
	fma.rn.f64 	%fd904, %fd903, %fd895, 0d3FE000000000000B;
	fma.rn.f64 	%fd905, %fd904, %fd895, 0d3FF0000000000000;
	fma.rn.f64 	%fd906, %fd905, %fd895, 0d3FF0000000000000;
	{
	.reg .b32 %temp; 
	mov.b64 	{%r12, %temp}, %fd906;
	}
	{
	.reg .b32 %temp; 
	mov.b64 	{%temp, %r13}, %fd906;
	}
	shl.b32 	%r629, %r11, 20;
	add.s32 	%r630, %r629, %r13;
	mov.b64 	%fd988, {%r12, %r630};
	{
	.reg .b32 %temp; 
	mov.b64 	{%temp, %r631}, %fd6;
	}
	mov.b32 	%f219, %r631;
	abs.f32 	%f5, %f219;
	setp.lt.f32 	%p129, %f5, 0f4086232B;
	@%p129 bra 	$L__BB38_15;
	setp.lt.f64 	%p130, %fd6, 0d0000000000000000;
	add.f64 	%fd907, %fd6, 0d7FF0000000000000;
	selp.f64 	%fd988, 0d0000000000000000, %fd907, %p130;
	setp.geu.f32 	%p131, %f5, 0f40874800;
	@%p131 bra 	$L__BB38_15;
	shr.u32 	%r632, %r11, 31;
	add.s32 	%r633, %r11, %r632;
	shr.s32 	%r634, %r633, 1;
	shl.b32 	%r635, %r634, 20;
	add.s32 	%r636, %r13, %r635;
	mov.b64 	%fd908, {%r12, %r636};
	sub.s32 	%r637, %r11, %r634;
	shl.b32 	%r638, %r637, 20;
	add.s32 	%r639, %r638, 1072693248;
	mov.b32 	%r640, 0;
	mov.b64 	%fd909, {%r640, %r639};
	mul.f64 	%fd988, %fd909, %fd908;
$L__BB38_15:
	cvt.rn.f32.f64 	%f220, %fd988;
	add.f32 	%f336, %f336, %f220;
	add.s32 	%r762, %r762, 512;
	add.s64 	%rd26, %rd26, 4096;
	add.s32 	%r760, %r760, 1;
	setp.ne.s32 	%p132, %r760, 0;
	@%p132 bra 	$L__BB38_12;
$L__BB38_16:
	setp.lt.u32 	%p133, %r7, 1536;
	@%p133 bra 	$L__BB38_31;
	mul.wide.u32 	%rd24, %r762, 8;
	add.s64 	%rd25, %rd24, %rd2;
	add.s64 	%rd27, %rd25, 8192;
$L__BB38_18:
	ld.global.f64 	%fd11, [%rd27+-8192];
	fma.rn.f64 	%fd910, %fd11, 0d3FF71547652B82FE, 0d4338000000000000;
	{
	.reg .b32 %temp; 
	mov.b64 	{%r18, %temp}, %fd910;
	}
	mov.f64 	%fd911, 0dC338000000000000;
	add.rn.f64 	%fd912, %fd910, %fd911;
	fma.rn.f64 	%fd913, %fd912, 0dBFE62E42FEFA39EF, %fd11;
	fma.rn.f64 	%fd914, %fd912, 0dBC7ABC9E3B39803F, %fd913;
	fma.rn.f64 	%fd915, %fd914, 0d3E5ADE1569CE2BDF, 0d3E928AF3FCA213EA;
	fma.rn.f64 	%fd916, %fd915, %fd914, 0d3EC71DEE62401315;
	fma.rn.f64 	%fd917, %fd916, %fd914, 0d3EFA01997C89EB71;
	fma.rn.f64 	%fd918, %fd917, %fd914, 0d3F2A01A014761F65;
	fma.rn.f64 	%fd919, %fd918, %fd914, 0d3F56C16C1852B7AF;
	fma.rn.f64 	%fd920, %fd919, %fd914, 0d3F81111111122322;
	fma.rn.f64 	%fd921, %fd920, %fd914, 0d3FA55555555502A1;
	fma.rn.f64 	%fd922, %fd921, %fd914, 0d3FC5555555555511;
	fma.rn.f64 	%fd923, %fd922, %fd914, 0d3FE000000000000B;
	fma.rn.f64 	%fd924, %fd923, %fd914, 0d3FF0000000000000;
	fma.rn.f64 	%fd925, %fd924, %fd914, 0d3FF0000000000000;
	{
	.reg .b32 %temp; 
	mov.b64 	{%r19, %temp}, %fd925;
	}
	{
	.reg .b32 %temp; 
	mov.b64 	{%temp, %r20}, %fd925;
	}
	shl.b32 	%r641, %r18, 20;
	add.s32 	%r642, %r641, %r20;
	mov.b64 	%fd989, {%r19, %r642};
	{
	.reg .b32 %temp; 
	mov.b64 	{%temp, %r643}, %fd11;
	}
	mov.b32 	%f221, %r643;
	abs.f32 	%f10, %f221;
	setp.lt.f32 	%p134, %f10, 0f4086232B;
	@%p134 bra 	$L__BB38_21;
	setp.lt.f64 	%p135, %fd11, 0d0000000000000000;
	add.f64 	%fd926, %fd11, 0d7FF0000000000000;
	selp.f64 	%fd989, 0d0000000000000000, %fd926, %p135;
	setp.geu.f32 	%p136, %f10, 0f40874800;
	@%p136 bra 	$L__BB38_21;
	shr.u32 	%r644, %r18, 31;
	add.s32 	%r645, %r18, %r644;
	shr.s32 	%r646, %r645, 1;
	shl.b32 	%r647, %r646, 20;
	add.s32 	%r648, %r20, %r647;
	mov.b64 	%fd927, {%r19, %r648};
	sub.s32 	%r649, %r18, %r646;
	shl.b32 	%r650, %r649, 20;
	add.s32 	%r651, %r650, 1072693248;
	mov.b32 	%r652, 0;
	mov.b64 	%fd928, {%r652, %r651};
	mul.f64 	%fd989, %fd928, %fd927;
$L__BB38_21:
	cvt.rn.f32.f64 	%f222, %fd989;
	add.f32 	%f11, %f336, %f222;
	ld.global.f64 	%fd16, [%rd27+-4096];
	fma.rn.f64 	%fd929, %fd16, 0d3FF71547652B82FE, 0d4338000000000000;
	{
	.reg .b32 %temp; 
	mov.b64 	{%r21, %temp}, %fd929;
	}
	mov.f64 	%fd930, 0dC338000000000000;
	add.rn.f64 	%fd931, %fd929, %fd930;
	fma.rn.f64 	%fd932, %fd931, 0dBFE62E42FEFA39EF, %fd16;
	fma.rn.f64 	%fd933, %fd931, 0dBC7ABC9E3B39803F, %fd932;
	fma.rn.f64 	%fd934, %fd933, 0d3E5ADE1569CE2BDF, 0d3E928AF3FCA213EA;
	fma.rn.f64 	%fd935, %fd934, %fd933, 0d3EC71DEE62401315;
	fma.rn.f64 	%fd936, %fd935, %fd933, 0d3EFA01997C89EB71;
	fma.rn.f64 	%fd937, %fd936, %fd933, 0d3F2A01A014761F65;
	fma.rn.f64 	%fd938, %fd937, %fd933, 0d3F56C16C1852B7AF;
	fma.rn.f64 	%fd939, %fd938, %fd933, 0d3F81111111122322;
	fma.rn.f64 	%fd940, %fd939, %fd933, 0d3FA55555555502A1;
	fma.rn.f64 	%fd941, %fd940, %fd933, 0d3FC5555555555511;
	fma.rn.f64 	%fd942, %fd941, %fd933, 0d3FE000000000000B;
	fma.rn.f64 	%fd943, %fd942, %fd933, 0d3FF0000000000000;
	fma.rn.f64 	%fd944, %fd943, %fd933, 0d3FF0000000000000;
	{
	.reg .b32 %temp; 
	mov.b64 	{%r22, %temp}, %fd944;
	}
	{
	.reg .b32 %temp; 
	mov.b64 	{%temp, %r23}, %fd944;
	}
	shl.b32 	%r653, %r21, 20;
	add.s32 	%r654, %r653, %r23;
	mov.b64 	%fd990, {%r22, %r654};
	{
	.reg .b32 %temp; 
	mov.b64 	{%temp, %r655}, %fd16;
	}
	mov.b32 	%f223, %r655;
	abs.f32 	%f12, %f223;
	setp.lt.f32 	%p137, %f12, 0f4086232B;
	@%p137 bra 	$L__BB38_24;
	setp.lt.f64 	%p138, %fd16, 0d0000000000000000;
	add.f64 	%fd945, %fd16, 0d7FF0000000000000;
	selp.f64 	%fd990, 0d0000000000000000, %fd945, %p138;
	setp.geu.f32 	%p139, %f12, 0f40874800;
	@%p139 bra 	$L__BB38_24;
	shr.u32 	%r656, %r21, 31;
	add.s32 	%r657, %r21, %r656;
	shr.s32 	%r658, %r657, 1;
	shl.b32 	%r659, %r658, 20;
	add.s32 	%r660, %r23, %r659;
	mov.b64 	%fd946, {%r22, %r660};
	sub.s32 	%r661, %r21, %r658;
	shl.b32 	%r662, %r661, 20;
	add.s32 	%r663, %r662, 1072693248;
	mov.b32 	%r664, 0;
	mov.b64 	%fd947, {%r664, %r663};
	mul.f64 	%fd990, %fd947, %fd946;
$L__BB38_24:
	cvt.rn.f32.f64 	%f224, %fd990;
	add.f32 	%f13, %f11, %f224;
	ld.global.f64 	%fd21, [%rd27];
	fma.rn.f64 	%fd948, %fd21, 0d3FF71547652B82FE, 0d4338000000000000;
	{
	.reg .b32 %temp; 
	mov.b64 	{%r24, %temp}, %fd948;
	}
	mov.f64 	%fd949, 0dC338000000000000;
	add.rn.f64 	%fd950, %fd948, %fd949;
	fma.rn.f64 	%fd951, %fd950, 0dBFE62E42FEFA39EF, %fd21;
	fma.rn.f64 	%fd952, %fd950, 0dBC7ABC9E3B39803F, %fd951;
	fma.rn.f64 	%fd953, %fd952, 0d3E5ADE1569CE2BDF, 0d3E928AF3FCA213EA;
	fma.rn.f64 	%fd954, %fd953, %fd952, 0d3EC71DEE62401315;
	fma.rn.f64 	%fd955, %fd954, %fd952, 0d3EFA01997C89EB71;
	fma.rn.f64 	%fd956, %fd955, %fd952, 0d3F2A01A014761F65;
	fma.rn.f64 	%fd957, %fd956, %fd952, 0d3F56C16C1852B7AF;
	fma.rn.f64 	%fd958, %fd957, %fd952, 0d3F81111111122322;
	fma.rn.f64 	%fd959, %fd958, %fd952, 0d3FA55555555502A1;
	fma.rn.f64 	%fd960, %fd959, %fd952, 0d3FC5555555555511;
	fma.rn.f64 	%fd961, %fd960, %fd952, 0d3FE000000000000B;
	fma.rn.f64 	%fd962, %fd961, %fd952, 0d3FF0000000000000;
	fma.rn.f64 	%fd963, %fd962, %fd952, 0d3FF0000000000000;
	{
	.reg .b32 %temp; 
	mov.b64 	{%r25, %temp}, %fd963;
	}
	{
	.reg .b32 %temp; 
	mov.b64 	{%temp, %r26}, %fd963;
	}
	shl.b32 	%r665, %r24, 20;
	add.s32 	%r666, %r665, %r26;
	mov.b64 	%fd991, {%r25, %r666};
	{
	.reg .b32 %temp; 
	mov.b64 	{%temp, %r667}, %fd21;
	}
	mov.b32 	%f225, %r667;
	abs.f32 	%f14, %f225;
	setp.lt.f32 	%p140, %f14, 0f4086232B;
	@%p140 bra 	$L__BB38_27;
	setp.lt.f64 	%p141, %fd21, 0d0000000000000000;
	add.f64 	%fd964, %fd21, 0d7FF0000000000000;
	selp.f64 	%fd991, 0d0000000000000000, %fd964, %p141;
	setp.geu.f32 	%p142, %f14, 0f40874800;
	@%p142 bra 	$L__BB38_27;
	shr.u32 	%r668, %r24, 31;
	add.s32 	%r669, %r24, %r668;
	shr.s32 	%r670, %r669, 1;
	shl.b32 	%r671, %r670, 20;
	add.s32 	%r672, %r26, %r671;
	mov.b64 	%fd965, {%r25, %r672};
	sub.s32 	%r673, %r24, %r670;
	shl.b32 	%r674, %r673, 20;
	add.s32 	%r675, %r674, 1072693248;
	mov.b32 	%r676, 0;
	mov.b64 	%fd966, {%r676, %r675};
	mul.f64 	%fd991, %fd966, %fd965;
$L__BB38_27:
	cvt.rn.f32.f64 	%f226, %fd991;
	add.f32 	%f15, %f13, %f226;
	ld.global.f64 	%fd26, [%rd27+4096];
	fma.rn.f64 	%fd967, %fd26, 0d3FF71547652B82FE, 0d4338000000000000;
	{
	.reg .b32 %temp; 
	mov.b64 	{%r27, %temp}, %fd967;
	}
	mov.f64 	%fd968, 0dC338000000000000;
	add.rn.f64 	%fd969, %fd967, %fd968;
	fma.rn.f64 	%fd970, %fd969, 0dBFE62E42FEFA39EF, %fd26;
	fma.rn.f64 	%fd971, %fd969, 0dBC7ABC9E3B39803F, %fd970;
	fma.rn.f64 	%fd972, %fd971, 0d3E5ADE1569CE2BDF, 0d3E928AF3FCA213EA;
	fma.rn.f64 	%fd973, %fd972, %fd971, 0d3EC71DEE62401315;
	fma.rn.f64 	%fd974, %fd973, %fd971, 0d3EFA01997C89EB71;
	fma.rn.f64 	%fd975, %fd974, %fd971, 0d3F2A01A014761F65;
	fma.rn.f64 	%fd976, %fd975, %fd971, 0d3F56C16C1852B7AF;
	fma.rn.f64 	%fd977, %fd976, %fd971, 0d3F81111111122322;
	fma.rn.f64 	%fd978, %fd977, %fd971, 0d3FA55555555502A1;
	fma.rn.f64 	%fd979, %fd978, %fd971, 0d3FC5555555555511;
	fma.rn.f64 	%fd980, %fd979, %fd971, 0d3FE000000000000B;
	fma.rn.f64 	%fd981, %fd980, %fd971, 0d3FF0000000000000;
	fma.rn.f64 	%fd982, %fd981, %fd971, 0d3FF0000000000000;
	{
	.reg .b32 %temp; 
	mov.b64 	{%r28, %temp}, %fd982;
	}
	{
	.reg .b32 %temp; 
	mov.b64 	{%temp, %r29}, %fd982;
	}
	shl.b32 	%r677, %r27, 20;
	add.s32 	%r678, %r677, %r29;
	mov.b64 	%fd992, {%r28, %r678};
	{
	.reg .b32 %temp; 
	mov.b64 	{%temp, %r679}, %fd26;
	}
	mov.b32 	%f227, %r679;
	abs.f32 	%f16, %f227;
	setp.lt.f32 	%p143, %f16, 0f4086232B;
	@%p143 bra 	$L__BB38_30;
	setp.lt.f64 	%p144, %fd26, 0d0000000000000000;
	add.f64 	%fd983, %fd26, 0d7FF0000000000000;
	selp.f64 	%fd992, 0d0000000000000000, %fd983, %p144;
	setp.geu.f32 	%p145, %f16, 0f40874800;
	@%p145 bra 	$L__BB38_30;
	shr.u32 	%r680, %r27, 31;
	add.s32 	%r681, %r27, %r680;
	shr.s32 	%r682, %r681, 1;
	shl.b32 	%r683, %r682, 20;
	add.s32 	%r684, %r29, %r683;
	mov.b64 	%fd984, {%r28, %r684};
	sub.s32 	%r685, %r27, %r682;
	shl.b32 	%r686, %r685, 20;
	add.s32 	%r687, %r686, 1072693248;
	mov.b32 	%r688, 0;
	mov.b64 	%fd985, {%r688, %r687};
	mul.f64 	%fd992, %fd985, %fd984;
$L__BB38_30:
	cvt.rn.f32.f64 	%f228, %fd992;
	add.f32 	%f336, %f15, %f228;
	add.s32 	%r762, %r762, 2048;
	add.s64 	%rd27, %rd27, 16384;
	setp.lt.s32 	%p146, %r762, %r151;
	@%p146 bra 	$L__BB38_18;
$L__BB38_31:
	setp.lt.s32 	%p147, %r151, 512;
	@%p147 bra 	$L__BB38_36;
	// begin inline asm
	mov.u32 %r727, %laneid;
	// end inline asm
	mov.b32 	%r729, %f336;
	mov.b32 	%r730, 1;
	mov.b32 	%r751, 31;
	mov.b32 	%r752, -1;
	// begin inline asm
	shfl.sync.down.b32 %r728, %r729, %r730, %r751, %r752;
	// end inline asm
	setp.gt.s32 	%p171, %r727, 30;
	mov.b32 	%f287, %r728;
	add.f32 	%f288, %f336, %f287;
	selp.f32 	%f289, %f336, %f288, %p171;
	mov.b32 	%r734, %f289;
	mov.b32 	%r735, 2;
	// begin inline asm
	shfl.sync.down.b32 %r733, %r734, %r735, %r751, %r752;
	// end inline asm
	setp.gt.s32 	%p172, %r727, 29;
	mov.b32 	%f290, %r733;
	add.f32 	%f291, %f289, %f290;
	selp.f32 	%f292, %f289, %f291, %p172;
	mov.b32 	%r739, %f292;
	mov.b32 	%r740, 4;
	// begin inline asm
	shfl.sync.down.b32 %r738, %r739, %r740, %r751, %r752;
	// end inline asm
	setp.gt.s32 	%p173, %r727, 27;
	mov.b32 	%f293, %r738;
	add.f32 	%f294, %f292, %f293;
	selp.f32 	%f295, %f292, %f294, %p173;
	mov.b32 	%r744, %f295;
	mov.b32 	%r745, 8;
	// begin inline asm
	shfl.sync.down.b32 %r743, %r744, %r745, %r751, %r752;
	// end inline asm
	setp.gt.s32 	%p174, %r727, 23;
	mov.b32 	%f296, %r743;
	add.f32 	%f297, %f295, %f296;
	selp.f32 	%f298, %f295, %f297, %p174;
	mov.b32 	%r749, %f298;
	mov.b32 	%r750, 16;
	// begin inline asm
	shfl.sync.down.b32 %r748, %r749, %r750, %r751, %r752;
	// end inline asm
	setp.gt.s32 	%p175, %r727, 15;
	mov.b32 	%f299, %r748;
	add.f32 	%f19, %f298, %f299;
	selp.f32 	%f343, %f298, %f19, %p175;
	setp.ne.s32 	%p176, %r727, 0;
	@%p176 bra 	$L__BB38_34;
	shr.u32 	%r753, %r1, 3;
	and.b32  	%r754, %r753, 124;
	mov.u32 	%r755, _ZZN3cub18CUB_300001_SM_10006detail6reduce28DeviceReduceSingleTileKernelINS2_10policy_hubIfjN4cuda3std3__44plusIfEEE10Policy1000EN6thrust24THRUST_300001_SM_1000_NS6detail15normal_iteratorINSD_10device_ptrIdEEEEPdjS9_df3ExpEEvT0_T1_T2_T3_T4_T6_E12temp_storage;
	add.s32 	%r756, %r755, %r754;
	st.shared.f32 	[%r756+16], %f19;
$L__BB38_34:
	bar.sync 	0;
	setp.ne.s32 	%p177, %r1, 0;
	@%p177 bra 	$L__BB38_160;
	ld.shared.f32 	%f300, [_ZZN3cub18CUB_300001_SM_10006detail6reduce28DeviceReduceSingleTileKernelINS2_10policy_hubIfjN4cuda3std3__44plusIfEEE10Policy1000EN6thrust24THRUST_300001_SM_1000_NS6detail15normal_iteratorINSD_10device_ptrIdEEEEPdjS9_df3ExpEEvT0_T1_T2_T3_T4_T6_E12temp_storage+20];
	add.f32 	%f301, %f343, %f300;
	ld.shared.f32 	%f302, [_ZZN3cub18CUB_300001_SM_10006detail6reduce28DeviceReduceSingleTileKernelINS2_10policy_hubIfjN4cuda3std3__44plusIfEEE10Policy1000EN6thrust24THRUST_300001_SM_1000_NS6detail15normal_iteratorINSD_10device_ptrIdEEEEPdjS9_df3ExpEEvT0_T1_T2_T3_T4_T6_E12temp_storage+24];
	add.f32 	%f303, %f301, %f302;
	ld.shared.f32 	%f304, [_ZZN3cub18CUB_300001_SM_10006detail6reduce28DeviceReduceSingleTileKernelINS2_10policy_hubIfjN4cuda3std3__44plusIfEEE10Policy1000EN6thrust24THRUST_300001_SM_1000_NS6detail15normal_iteratorINSD_10device_ptrIdEEEEPdjS9_df3ExpEEvT0_T1_T2_T3_T4_T6_E12temp_storage+28];
	add.f32 	%f305, %f303, %f304;
	ld.shared.f32 	%f306, [_ZZN3cub18CUB_300001_SM_10006detail6reduce28DeviceReduceSingleTileKernelINS2_10policy_hubIfjN4cuda3std3__44plusIfEEE10Policy1000EN6thrust24THRUST_300001_SM_1000_NS6detail15normal_iteratorINSD_10device_ptrIdEEEEPdjS9_df3ExpEEvT0_T1_T2_T3_T4_T6_E12temp_storage+32];
	add.f32 	%f307, %f305, %f306;
	ld.shared.f32 	%f308, [_ZZN3cub18CUB_300001_SM_10006detail6reduce28DeviceReduceSingleTileKernelINS2_10policy_hubIfjN4cuda3std3__44plusIfEEE10Policy1000EN6thrust24THRUST_300001_SM_1000_NS6detail15normal_iteratorINSD_10device_ptrIdEEEEPdjS9_df3ExpEEvT0_T1_T2_T3_T4_T6_E12temp_storage+36];
	add.f32 	%f309, %f307, %f308;
	ld.shared.f32 	%f310, [_ZZN3cub18CUB_300001_SM_10006detail6reduce28DeviceReduceSingleTileKernelINS2_10policy_hubIfjN4cuda3std3__44plusIfEEE10Policy1000EN6thrust24THRUST_300001_SM_1000_NS6detail15normal_iteratorINSD_10device_ptrIdEEEEPdjS9_df3ExpEEvT0_T1_T2_T3_T4_T6_E12temp_storage+40];
	add.f32 	%f311, %f309, %f310;
	ld.shared.f32 	%f312, [_ZZN3cub18CUB_300001_SM_10006detail6reduce28DeviceReduceSingleTileKernelINS2_10policy_hubIfjN4cuda3std3__44plusIfEEE10Policy1000EN6thrust24THRUST_300001_SM_1000_NS6detail15normal_iteratorINSD_10device_ptrIdEEEEPdjS9_df3ExpEEvT0_T1_T2_T3_T4_T6_E12temp_storage+44];
	add.f32 	%f313, %f311, %f312;
	ld.shared.f32 	%f314, [_ZZN3cub18CUB_300001_SM_10006detail6reduce28DeviceReduceSingleTileKernelINS2_10policy_hubIfjN4cuda3std3__44plusIfEEE10Policy1000EN6thrust24THRUST_300001_SM_1000_NS6detail15normal_iteratorINSD_10device_ptrIdEEEEPdjS9_df3ExpEEvT0_T1_T2_T3_T4_T6_E12temp_storage+48];
	add.f32 	%f315, %f313, %f314;
	ld.shared.f32 	%f316, [_ZZN3cub18CUB_300001_SM_10006detail6reduce28DeviceReduceSingleTileKernelINS2_10policy_hubIfjN4cuda3std3__44plusIfEEE10Policy1000EN6thrust24THRUST_300001_SM_1000_NS6detail15normal_iteratorINSD_10device_ptrIdEEEEPdjS9_df3ExpEEvT0_T1_T2_T3_T4_T6_E12temp_storage+52];
	add.f32 	%f317, %f315, %f316;
	ld.shared.f32 	%f318, [_ZZN3cub18CUB_300001_SM_10006detail6reduce28DeviceReduceSingleTileKernelINS2_10policy_hubIfjN4cuda3std3__44plusIfEEE10Policy1000EN6thrust24THRUST_300001_SM_1000_NS6detail15normal_iteratorINSD_10device_ptrIdEEEEPdjS9_df3ExpEEvT0_T1_T2_T3_T4_T6_E12temp_storage+56];
	add.f32 	%f319, %f317, %f318;
	ld.shared.f32 	%f320, [_ZZN3cub18CUB_300001_SM_10006detail6reduce28DeviceReduceSingleTileKernelINS2_10policy_hubIfjN4cuda3std3__44plusIfEEE10Policy1000EN6thrust24THRUST_300001_SM_1000_NS6detail15normal_iteratorINSD_10device_ptrIdEEEEPdjS9_df3ExpEEvT0_T1_T2_T3_T4_T6_E12temp_storage+60];
	add.f32 	%f321, %f319, %f320;
	ld.shared.f32 	%f322, [_ZZN3cub18CUB_300001_SM_10006detail6reduce28DeviceReduceSingleTileKernelINS2_10policy_hubIfjN4cuda3std3__44plusIfEEE10Policy1000EN6thrust24THRUST_300001_SM_1000_NS6detail15normal_iteratorINSD_10device_ptrIdEEEEPdjS9_df3ExpEEvT0_T1_T2_T3_T4_T6_E12temp_storage+64];
	add.f32 	%f323, %f321, %f322;
	ld.shared.f32 	%f324, [_ZZN3cub18CUB_300001_SM_10006detail6reduce28DeviceReduceSingleTileKernelINS2_10policy_hubIfjN4cuda3std3__44plusIfEEE10Policy1000EN6thrust24THRUST_300001_SM_1000_NS6detail15normal_iteratorINSD_10device_ptrIdEEEEPdjS9_df3ExpEEvT0_T1_T2_T3_T4_T6_E12temp_storage+68];
	add.f32 	%f325, %f323, %f324;
	ld.shared.f32 	%f326, [_ZZN3cub18CUB_300001_SM_10006detail6reduce28DeviceReduceSingleTileKernelINS2_10policy_hubIfjN4cuda3std3__44plusIfEEE10Policy1000EN6thrust24THRUST_300001_SM_1000_NS6detail15normal_iteratorINSD_10device_ptrIdEEEEPdjS9_df3ExpEEvT0_T1_T2_T3_T4_T6_E12temp_storage+72];
	add.f32 	%f327, %f325, %f326;
	ld.shared.f32 	%f328, [_ZZN3cub18CUB_300001_SM_10006detail6reduce28DeviceReduceSingleTileKernelINS2_10policy_hubIfjN4cuda3std3__44plusIfEEE10Policy1000EN6thrust24THRUST_300001_SM_1000_NS6detail15normal_iteratorINSD_10device_ptrIdEEEEPdjS9_df3ExpEEvT0_T1_T2_T3_T4_T6_E12temp_storage+76];
	add.f32 	%f343, %f327, %f328;
	bra.uni 	$L__BB38_160;
$L__BB38_36:
	// begin inline asm
	mov.u32 %r689, %laneid;
	// end inline asm
	and.b32  	%r715, %r1, 992;
	add.s32 	%r716, %r715, 32;
	setp.gt.s32 	%p148, %r716, %r151;
	not.b32 	%r717, %r715;
	add.s32 	%r718, %r151, %r717;
	selp.b32 	%r713, %r718, 31, %p148;
	mov.b32 	%r691, %f336;
	mov.b32 	%r692, 1;
	mov.b32 	%r714, -1;
	// begin inline asm
	shfl.sync.down.b32 %r690, %r691, %r692, %r713, %r714;
	// end inline asm
	setp.lt.s32 	%p149, %r689, %r713;
	mov.b32 	%f229, %r690;
	add.f32 	%f230, %f336, %f229;
	selp.f32 	%f231, %f230, %f336, %p149;
	mov.b32 	%r696, %f231;
	mov.b32 	%r697, 2;
	// begin inline asm
	shfl.sync.down.b32 %r695, %r696, %r697, %r713, %r714;
	// end inline asm
	add.s32 	%r719, %r689, 2;
	setp.gt.s32 	%p150, %r719, %r713;
	mov.b32 	%f232, %r695;
	add.f32 	%f233, %f231, %f232;
	selp.f32 	%f234, %f231, %f233, %p150;
	mov.b32 	%r701, %f234;
	mov.b32 	%r702, 4;
	// begin inline asm
	shfl.sync.down.b32 %r700, %r701, %r702, %r713, %r714;
	// end inline asm
	add.s32 	%r720, %r689, 4;
	setp.gt.s32 	%p151, %r720, %r713;
	mov.b32 	%f235, %r700;
	add.f32 	%f236, %f234, %f235;
	selp.f32 	%f237, %f234, %f236, %p151;
	mov.b32 	%r706, %f237;
	mov.b32 	%r707, 8;
	// begin inline asm
	shfl.sync.down.b32 %r705, %r706, %r707, %r713, %r714;
	// end inline asm
	add.s32 	%r721, %r689, 8;
	setp.gt.s32 	%p152, %r721, %r713;
	mov.b32 	%f238, %r705;
	add.f32 	%f239, %f237, %f238;
	selp.f32 	%f240, %f237, %f239, %p152;
	mov.b32 	%r711, %f240;
	mov.b32 	%r712, 16;
	// begin inline asm
	shfl.sync.down.b32 %r710, %r711, %r712, %r713, %r714;
	// end inline asm
	add.s32 	%r722, %r689, 16;
	setp.gt.s32 	%p153, %r722, %r713;
	mov.b32 	%f241, %r710;
	add.f32 	%f242, %f240, %f241;
	selp.f32 	%f343, %f240, %f242, %p153;
	setp.ne.s32 	%p154, %r689, 0;
	@%p154 bra 	$L__BB38_38;
	shr.u32 	%r723, %r1, 3;
	and.b32  	%r724, %r723, 124;
	mov.u32 	%r725, _ZZN3cub18CUB_300001_SM_10006detail6reduce28DeviceReduceSingleTileKernelINS2_10policy_hubIfjN4cuda3std3__44plusIfEEE10Policy1000EN6thrust24THRUST_300001_SM_1000_NS6detail15normal_iteratorINSD_10device_ptrIdEEEEPdjS9_df3ExpEEvT0_T1_T2_T3_T4_T6_E12temp_storage;
	add.s32 	%r726, %r725, %r724;
	st.shared.f32 	[%r726+16], %f343;
$L__BB38_38:
	bar.sync 	0;
	setp.ne.s32 	%p155, %r1, 0;
	@%p155 bra 	$L__BB38_160;
	setp.gt.s32 	%p156, %r151, 32;
	ld.shared.f32 	%f243, [_ZZN3cub18CUB_300001_SM_10006detail6reduce28DeviceReduceSingleTileKernelINS2_10policy_hubIfjN4cuda3std3__44plusIfEEE10Policy1000EN6thrust24THRUST_300001_SM_1000_NS6detail15normal_iteratorINSD_10device_ptrIdEEEEPdjS9_df3ExpEEvT0_T1_T2_T3_T4_T6_E12temp_storage+20];
	add.f32 	%f244, %f343, %f243;
	selp.f32 	%f245, %f244, %f343, %p156;
	setp.gt.s32 	%p157, %r151, 64;
	ld.shared.f32 	%f246, [_ZZN3cub18CUB_300001_SM_10006detail6reduce28DeviceReduceSingleTileKernelINS2_10policy_hubIfjN4cuda3std3__44plusIfEEE10Policy1000EN6thrust24THRUST_300001_SM_1000_NS6detail15normal_iteratorINSD_10device_ptrIdEEEEPdjS9_df3ExpEEvT0_T1_T2_T3_T4_T6_E12temp_storage+24];
	add.f32 	%f247, %f246, %f245;
	selp.f32 	%f248, %f247, %f245, %p157;
	setp.gt.s32 	%p158, %r151, 96;
	ld.shared.f32 	%f249, [_ZZN3cub18CUB_300001_SM_10006detail6reduce28DeviceReduceSingleTileKernelINS2_10policy_hubIfjN4cuda3std3__44plusIfEEE10Policy1000EN6thrust24THRUST_300001_SM_1000_NS6detail15normal_iteratorINSD_10device_ptrIdEEEEPdjS9_df3ExpEEvT0_T1_T2_T3_T4_T6_E12temp_storage+28];
	add.f32 	%f250, %f249, %f248;
	selp.f32 	%f251, %f250, %f248, %p158;
	setp.gt.s32 	%p159, %r151, 128;
	ld.shared.f32 	%f252, [_ZZN3cub18CUB_300001_SM_10006detail6reduce28DeviceReduceSingleTileKernelINS2_10policy_hubIfjN4cuda3std3__44plusIfEEE10Policy1000EN6thrust24THRUST_300001_SM_1000_NS6detail15normal_iteratorINSD_10device_ptrIdEEEEPdjS9_df3ExpEEvT0_T1_T2_T3_T4_T6_E12temp_storage+32];
	add.f32 	%f253, %f252, %f251;
	selp.f32 	%f254, %f253, %f251, %p159;
	setp.gt.s32 	%p160, %r151, 160;
	ld.shared.f32 	%f255, [_ZZN3cub18CUB_300001_SM_10006detail6reduce28DeviceReduceSingleTileKernelINS2_10policy_hubIfjN4cuda3std3__44plusIfEEE10Policy1000EN6thrust24THRUST_300001_SM_1000_NS6detail15normal_iteratorINSD_10device_ptrIdEEEEPdjS9_df3ExpEEvT0_T1_T2_T3_T4_T6_E12temp_storage+36];
	add.f32 	%f256, %f255, %f254;
	selp.f32 	%f257, %f256, %f254, %p160;
	setp.gt.s32 	%p161, %r151, 192;
	ld.shared.f32 	%f258, [_ZZN3cub18CUB_300001_SM_10006detail6reduce28DeviceReduceSingleTileKernelINS2_10policy_hubIfjN4cuda3std3__44plusIfEEE10Policy1000EN6thrust24THRUST_300001_SM_1000_NS6detail15normal_iteratorINSD_10device_ptrIdEEEEPdjS9_df3ExpEEvT0_T1_T2_T3_T4_T6_E12temp_storage+40];
	add.f32 	%f259, %f258, %f257;
	selp.f32 	%f260, %f259, %f257, %p161;
	setp.gt.s32 	%p162, %r151, 224;
	ld.shared.f32 	%f261, [_ZZN3cub18CUB_300001_SM_10006detail6reduce28DeviceReduceSingleTileKernelINS2_10policy_hubIfjN4cuda3std3__44plusIfEEE10Policy1000EN6thrust24THRUST_300001_SM_1000_NS6detail15normal_iteratorINSD_10device_ptrIdEEEEPdjS9_df3ExpEEvT0_T1_T2_T3_T4_T6_E12temp_storage+44];
	add.f32 	%f262, %f261, %f260;
	selp.f32 	%f263, %f262, %f260, %p162;
	setp.gt.s32 	%p163, %r151, 256;
	ld.shared.f32 	%f264, [_ZZN3cub18CUB_300001_SM_10006detail6reduce28DeviceReduceSingleTileKernelINS2_10policy_hubIfjN4cuda3std3__44plusIfEEE10Policy1000EN6thrust24THRUST_300001_SM_1000_NS6detail15normal_iteratorINSD_10device_ptrIdEEEEPdjS9_df3ExpEEvT0_T1_T2_T3_T4_T6_E12temp_storage+48];
	add.f32 	%f265, %f264, %f263;
	selp.f32 	%f266, %f265, %f263, %p163;
	setp.gt.s32 	%p164, %r151, 288;
	ld.shared.f32 	%f267, [_ZZN3cub18CUB_300001_SM_10006detail6reduce28DeviceReduceSingleTileKernelINS2_10policy_hubIfjN4cuda3std3__44plusIfEEE10Policy1000EN6thrust24THRUST_300001_SM_1000_NS6detail15normal_iteratorINSD_10device_ptrIdEEEEPdjS9_df3ExpEEvT0_T1_T2_T3_T4_T6_E12temp_storage+52];
	add.f32 	%f268, %f267, %f266;
	selp.f32 	%f269, %f268, %f266, %p164;
	setp.gt.s32 	%p165, %r151, 320;
	ld.shared.f32 	%f270, [_ZZN3cub18CUB_300001_SM_10006detail6reduce28DeviceReduceSingleTileKernelINS2_10policy_hubIfjN4cuda3std3__44plusIfEEE10Policy1000EN6thrust24THRUST_300001_SM_1000_NS6detail15normal_iteratorINSD_10device_ptrIdEEEEPdjS9_df3ExpEEvT0_T1_T2_T3_T4_T6_E12temp_storage+56];
	add.f32 	%f271, %f270, %f269;
	selp.f32 	%f272, %f271, %f269, %p165;
	setp.gt.s32 	%p166, %r151, 352;
	ld.shared.f32 	%f273, [_ZZN3cub18CUB_300001_SM_10006detail6reduce28DeviceReduceSingleTileKernelINS2_10policy_hubIfjN4cuda3std3__44plusIfEEE10Policy1000EN6thrust24THRUST_300001_SM_1000_NS6detail15normal_iteratorINSD_10device_ptrIdEEEEPdjS9_df3ExpEEvT0_T1_T2_T3_T4_T6_E12temp_storage+60];
	add.f32 	%f274, %f273, %f272;
	selp.f32 	%f275, %f274, %f272, %p166;
	setp.gt.s32 	%p167, %r151, 384;
	ld.shared.f32 	%f276, [_ZZN3cub18CUB_300001_SM_10006detail6reduce28DeviceReduceSingleTileKernelINS2_10policy_hubIfjN4cuda3std3__44plusIfEEE10Policy1000EN6thrust24THRUST_300001_SM_1000_NS6detail15normal_iteratorINSD_10device_ptrIdEEEEPdjS9_df3ExpEEvT0_T1_T2_T3_T4_T6_E12temp_storage+64];
	add.f32 	%f277, %f276, %f275;
	selp.f32 	%f278, %f277, %f275, %p167;
	setp.gt.s32 	%p168, %r151, 416;
	ld.shared.f32 	%f279, [_ZZN3cub18CUB_300001_SM_10006detail6reduce28DeviceReduceSingleTileKernelINS2_10policy_hubIfjN4cuda3std3__44plusIfEEE10Policy1000EN6thrust24THRUST_300001_SM_1000_NS6detail15normal_iteratorINSD_10device_ptrIdEEEEPdjS9_df3ExpEEvT0_T1_T2_T3_T4_T6_E12temp_storage+68];
	add.f32 	%f280, %f279, %f278;
	selp.f32 	%f281, %f280, %f278, %p168;
	setp.gt.s32 	%p169, %r151, 448;
	ld.shared.f32 	%f282, [_ZZN3cub18CUB_300001_SM_10006detail6reduce28DeviceReduceSingleTileKernelINS2_10policy_hubIfjN4cuda3std3__44plusIfEEE10Policy1000EN6thrust24THRUST_300001_SM_1000_NS6detail15normal_iteratorINSD_10device_ptrIdEEEEPdjS9_df3ExpEEvT0_T1_T2_T3_T4_T6_E12temp_storage+72];
	add.f32 	%f283, %f282, %f281;
	selp.f32 	%f284, %f283, %f281, %p169;
	setp.gt.s32 	%p170, %r151, 480;
	ld.shared.f32 	%f285, [_ZZN3cub18CUB_300001_SM_10006detail6reduce28DeviceReduceSingleTileKernelINS2_10policy_hubIfjN4cuda3std3__44plusIfEEE10Policy1000EN6thrust24THRUST_300001_SM_1000_NS6detail15normal_iteratorINSD_10device_ptrIdEEEEPdjS9_df3ExpEEvT0_T1_T2_T3_T4_T6_E12temp_storage+76];
	add.f32 	%f286, %f285, %f284;
	selp.f32 	%f343, %f286, %f284, %p170;
	bra.uni 	$L__BB38_160;
$L__BB38_40:
	mov.u32 	%r31, %tid.x;
	mul.wide.u32 	%rd13, %r31, 8;
	add.s64 	%rd9, %rd2, %rd13;
	ld.global.f64 	%fd31, [%rd9];
	fma.rn.f64 	%fd207, %fd31, 0d3FF71547652B82FE, 0d4338000000000000;
	{
	.reg .b32 %temp; 
	mov.b64 	{%r32, %temp}, %fd207;
	}
	mov.f64 	%fd208, 0dC338000000000000;
	add.rn.f64 	%fd209, %fd207, %fd208;
	fma.rn.f64 	%fd210, %fd209, 0dBFE62E42FEFA39EF, %fd31;
	fma.rn.f64 	%fd211, %fd209, 0dBC7ABC9E3B39803F, %fd210;
	fma.rn.f64 	%fd212, %fd211, 0d3E5ADE1569CE2BDF, 0d3E928AF3FCA213EA;
	fma.rn.f64 	%fd213, %fd212, %fd211, 0d3EC71DEE62401315;
	fma.rn.f64 	%fd214, %fd213, %fd211, 0d3EFA01997C89EB71;
	fma.rn.f64 	%fd215, %fd214, %fd211, 0d3F2A01A014761F65;
	fma.rn.f64 	%fd216, %fd215, %fd211, 0d3F56C16C1852B7AF;
	fma.rn.f64 	%fd217, %fd216, %fd211, 0d3F81111111122322;
	fma.rn.f64 	%fd218, %fd217, %fd211, 0d3FA55555555502A1;
	fma.rn.f64 	%fd219, %fd218, %fd211, 0d3FC5555555555511;
	fma.rn.f64 	%fd220, %fd219, %fd211, 0d3FE000000000000B;
	fma.rn.f64 	%fd221, %fd220, %fd211, 0d3FF0000000000000;
	fma.rn.f64 	%fd222, %fd221, %fd211, 0d3FF0000000000000;
	{
	.reg .b32 %temp; 
	mov.b64 	{%r33, %temp}, %fd222;
	}
	{
	.reg .b32 %temp; 
	mov.b64 	{%temp, %r34}, %fd222;
	}
	shl.b32 	%r152, %r32, 20;
	add.s32 	%r153, %r152, %r34;
	mov.b64 	%fd993, {%r33, %r153};
	{
	.reg .b32 %temp; 
	mov.b64 	{%temp, %r154}, %fd31;
	}
	mov.b32 	%f104, %r154;
	abs.f32 	%f24, %f104;
	setp.lt.f32 	%p3, %f24, 0f4086232B;
	@%p3 bra 	$L__BB38_43;
	setp.lt.f64 	%p4, %fd31, 0d0000000000000000;
	add.f64 	%fd223, %fd31, 0d7FF0000000000000;
	selp.f64 	%fd993, 0d0000000000000000, %fd223, %p4;
	setp.geu.f32 	%p5, %f24, 0f40874800;
	@%p5 bra 	$L__BB38_43;
	shr.u32 	%r155, %r32, 31;
	add.s32 	%r156, %r32, %r155;
	shr.s32 	%r157, %r156, 1;
	shl.b32 	%r158, %r157, 20;
	add.s32 	%r159, %r34, %r158;
	mov.b64 	%fd224, {%r33, %r159};
	sub.s32 	%r160, %r32, %r157;
	shl.b32 	%r161, %r160, 20;
	add.s32 	%r162, %r161, 1072693248;
	mov.b32 	%r163, 0;
	mov.b64 	%fd225, {%r163, %r162};
	mul.f64 	%fd993, %fd225, %fd224;
$L__BB38_43:
	cvt.rn.f32.f64 	%f25, %fd993;
	ld.global.f64 	%fd36, [%rd9+4096];
	fma.rn.f64 	%fd226, %fd36, 0d3FF71547652B82FE, 0d4338000000000000;
	{
	.reg .b32 %temp; 
	mov.b64 	{%r35, %temp}, %fd226;
	}
	mov.f64 	%fd227, 0dC338000000000000;
	add.rn.f64 	%fd228, %fd226, %fd227;
	fma.rn.f64 	%fd229, %fd228, 0dBFE62E42FEFA39EF, %fd36;
	fma.rn.f64 	%fd230, %fd228, 0dBC7ABC9E3B39803F, %fd229;
	fma.rn.f64 	%fd231, %fd230, 0d3E5ADE1569CE2BDF, 0d3E928AF3FCA213EA;
	fma.rn.f64 	%fd232, %fd231, %fd230, 0d3EC71DEE62401315;
	fma.rn.f64 	%fd233, %fd232, %fd230, 0d3EFA01997C89EB71;
	fma.rn.f64 	%fd234, %fd233, %fd230, 0d3F2A01A014761F65;
	fma.rn.f64 	%fd235, %fd234, %fd230, 0d3F56C16C1852B7AF;
	fma.rn.f64 	%fd236, %fd235, %fd230, 0d3F81111111122322;
	fma.rn.f64 	%fd237, %fd236, %fd230, 0d3FA55555555502A1;
	fma.rn.f64 	%fd238, %fd237, %fd230, 0d3FC5555555555511;
	fma.rn.f64 	%fd239, %fd238, %fd230, 0d3FE000000000000B;
	fma.rn.f64 	%fd240, %fd239, %fd230, 0d3FF0000000000000;
	fma.rn.f64 	%fd241, %fd240, %fd230, 0d3FF0000000000000;
	{
	.reg .b32 %temp; 
	mov.b64 	{%r36, %temp}, %fd241;
	}
	{
	.reg .b32 %temp; 
	mov.b64 	{%temp, %r37}, %fd241;
	}
	shl.b32 	%r164, %r35, 20;
	add.s32 	%r165, %r164, %r37;
	mov.b64 	%fd994, {%r36, %r165};
	{
	.reg .b32 %temp; 
	mov.b64 	{%temp, %r166}, %fd36;
	}
	mov.b32 	%f105, %r166;
	abs.f32 	%f26, %f105;
	setp.lt.f32 	%p6, %f26, 0f4086232B;
	@%p6 bra 	$L__BB38_46;
	setp.lt.f64 	%p7, %fd36, 0d0000000000000000;
	add.f64 	%fd242, %fd36, 0d7FF0000000000000;
	selp.f64 	%fd994, 0d0000000000000000, %fd242, %p7;
	setp.geu.f32 	%p8, %f26, 0f40874800;
	@%p8 bra 	$L__BB38_46;
	shr.u32 	%r167, %r35, 31;
	add.s32 	%r168, %r35, %r167;
	shr.s32 	%r169, %r168, 1;
	shl.b32 	%r170, %r169, 20;
	add.s32 	%r171, %r37, %r170;
	mov.b64 	%fd243, {%r36, %r171};
	sub.s32 	%r172, %r35, %r169;
	shl.b32 	%r173, %r172, 20;
	add.s32 	%r174, %r173, 1072693248;
	mov.b32 	%r175, 0;
	mov.b64 	%fd244, {%r175, %r174};
	mul.f64 	%fd994, %fd244, %fd243;
$L__BB38_46:
	cvt.rn.f32.f64 	%f27, %fd994;
	ld.global.f64 	%fd41, [%rd9+8192];
	fma.rn.f64 	%fd245, %fd41, 0d3FF71547652B82FE, 0d4338000000000000;
	{
	.reg .b32 %temp; 
	mov.b64 	{%r38, %temp}, %fd245;
	}
	mov.f64 	%fd246, 0dC338000000000000;
	add.rn.f64 	%fd247, %fd245, %fd246;
	fma.rn.f64 	%fd248, %fd247, 0dBFE62E42FEFA39EF, %fd41;
	fma.rn.f64 	%fd249, %fd247, 0dBC7ABC9E3B39803F, %fd248;
	fma.rn.f64 	%fd250, %fd249, 0d3E5ADE1569CE2BDF, 0d3E928AF3FCA213EA;
	fma.rn.f64 	%fd251, %fd250, %fd249, 0d3EC71DEE62401315;
	fma.rn.f64 	%fd252, %fd251, %fd249, 0d3EFA01997C89EB71;
	fma.rn.f64 	%fd253, %fd252, %fd249, 0d3F2A01A014761F65;
	fma.rn.f64 	%fd254, %fd253, %fd249, 0d3F56C16C1852B7AF;
	fma.rn.f64 	%fd255, %fd254, %fd249, 0d3F81111111122322;
	fma.rn.f64 	%fd256, %fd255, %fd249, 0d3FA55555555502A1;
	fma.rn.f64 	%fd257, %fd256, %fd249, 0d3FC5555555555511;
	fma.rn.f64 	%fd258, %fd257, %fd249, 0d3FE000000000000B;
	fma.rn.f64 	%fd259, %fd258, %fd249, 0d3FF0000000000000;
	fma.rn.f64 	%fd260, %fd259, %fd249, 0d3FF0000000000000;
	{
	.reg .b32 %temp; 
	mov.b64 	{%r39, %temp}, %fd260;
	}
	{
	.reg .b32 %temp; 
	mov.b64 	{%temp, %r40}, %fd260;
	}
	shl.b32 	%r176, %r38, 20;
	add.s32 	%r177, %r176, %r40;
	mov.b64 	%fd995, {%r39, %r177};
	{
	.reg .b32 %temp; 
	mov.b64 	{%temp, %r178}, %fd41;
	}
	mov.b32 	%f106, %r178;
	abs.f32 	%f28, %f106;
	setp.lt.f32 	%p9, %f28, 0f4086232B;
	@%p9 bra 	$L__BB38_49;
	setp.lt.f64 	%p10, %fd41, 0d0000000000000000;
	add.f64 	%fd261, %fd41, 0d7FF0000000000000;
	selp.f64 	%fd995, 0d0000000000000000, %fd261, %p10;
	setp.geu.f32 	%p11, %f28, 0f40874800;
	@%p11 bra 	$L__BB38_49;
	shr.u32 	%r179, %r38, 31;
	add.s32 	%r180, %r38, %r179;
	shr.s32 	%r181, %r180, 1;
	shl.b32 	%r182, %r181, 20;
	add.s32 	%r183, %r40, %r182;
	mov.b64 	%fd262, {%r39, %r183};
	sub.s32 	%r184, %r38, %r181;
	shl.b32 	%r185, %r184, 20;
	add.s32 	%r186, %r185, 1072693248;
	mov.b32 	%r187, 0;
	mov.b64 	%fd263, {%r187, %r186};
	mul.f64 	%fd995, %fd263, %fd262;
$L__BB38_49:
	cvt.rn.f32.f64 	%f29, %fd995;
	ld.global.f64 	%fd46, [%rd9+12288];
	fma.rn.f64 	%fd264, %fd46, 0d3FF71547652B82FE, 0d4338000000000000;
	{
	.reg .b32 %temp; 
	mov.b64 	{%r41, %temp}, %fd264;
	}
	mov.f64 	%fd265, 0dC338000000000000;
	add.rn.f64 	%fd266, %fd264, %fd265;
	fma.rn.f64 	%fd267, %fd266, 0dBFE62E42FEFA39EF, %fd46;
	fma.rn.f64 	%fd268, %fd266, 0dBC7ABC9E3B39803F, %fd267;
	fma.rn.f64 	%fd269, %fd268, 0d3E5ADE1569CE2BDF, 0d3E928AF3FCA213EA;
	fma.rn.f64 	%fd270, %fd269, %fd268, 0d3EC71DEE62401315;
	fma.rn.f64 	%fd271, %fd270, %fd268, 0d3EFA01997C89EB71;
	fma.rn.f64 	%fd272, %fd271, %fd268, 0d3F2A01A014761F65;
	fma.rn.f64 	%fd273, %fd272, %fd268, 0d3F56C16C1852B7AF;
	fma.rn.f64 	%fd274, %fd273, %fd268, 0d3F81111111122322;
	fma.rn.f64 	%fd275, %fd274, %fd268, 0d3FA55555555502A1;
	fma.rn.f64 	%fd276, %fd275, %fd268, 0d3FC5555555555511;
	fma.rn.f64 	%fd277, %fd276, %fd268, 0d3FE000000000000B;
	fma.rn.f64 	%fd278, %fd277, %fd268, 0d3FF0000000000000;
	fma.rn.f64 	%fd279, %fd278, %fd268, 0d3FF0000000000000;
	{
	.reg .b32 %temp; 
	mov.b64 	{%r42, %temp}, %fd279;
	}
	{
	.reg .b32 %temp; 
	mov.b64 	{%temp, %r43}, %fd279;
	}
	shl.b32 	%r188, %r41, 20;
	add.s32 	%r189, %r188, %r43;
	mov.b64 	%fd996, {%r42, %r189};
	{
	.reg .b32 %temp; 
	mov.b64 	{%temp, %r190}, %fd46;
	}
	mov.b32 	%f107, %r190;
	abs.f32 	%f30, %f107;
	setp.lt.f32 	%p12, %f30, 0f4086232B;
	@%p12 bra 	$L__BB38_52;
	setp.lt.f64 	%p13, %fd46, 0d0000000000000000;
	add.f64 	%fd280, %fd46, 0d7FF0000000000000;
	selp.f64 	%fd996, 0d0000000000000000, %fd280, %p13;
	setp.geu.f32 	%p14, %f30, 0f40874800;
	@%p14 bra 	$L__BB38_52;
	shr.u32 	%r191, %r41, 31;
	add.s32 	%r192, %r41, %r191;
	shr.s32 	%r193, %r192, 1;
	shl.b32 	%r194, %r193, 20;
	add.s32 	%r195, %r43, %r194;
	mov.b64 	%fd281, {%r42, %r195};
	sub.s32 	%r196, %r41, %r193;
	shl.b32 	%r197, %r196, 20;
	add.s32 	%r198, %r197, 1072693248;
	mov.b32 	%r199, 0;
	mov.b64 	%fd282, {%r199, %r198};
	mul.f64 	%fd996, %fd282, %fd281;
$L__BB38_52:
	cvt.rn.f32.f64 	%f31, %fd996;
	ld.global.f64 	%fd51, [%rd9+16384];
	fma.rn.f64 	%fd283, %fd51, 0d3FF71547652B82FE, 0d4338000000000000;
	{
	.reg .b32 %temp; 
	mov.b64 	{%r44, %temp}, %fd283;
	}
	mov.f64 	%fd284, 0dC338000000000000;
	add.rn.f64 	%fd285, %fd283, %fd284;
	fma.rn.f64 	%fd286, %fd285, 0dBFE62E42FEFA39EF, %fd51;
	fma.rn.f64 	%fd287, %fd285, 0dBC7ABC9E3B39803F, %fd286;
	fma.rn.f64 	%fd288, %fd287, 0d3E5ADE1569CE2BDF, 0d3E928AF3FCA213EA;
	fma.rn.f64 	%fd289, %fd288, %fd287, 0d3EC71DEE62401315;
	fma.rn.f64 	%fd290, %fd289, %fd287, 0d3EFA01997C89EB71;
	fma.rn.f64 	%fd291, %fd290, %fd287, 0d3F2A01A014761F65;
	fma.rn.f64 	%fd292, %fd291, %fd287, 0d3F56C16C1852B7AF;
	fma.rn.f64 	%fd293, %fd292, %fd287, 0d3F81111111122322;
	fma.rn.f64 	%fd294, %fd293, %fd287, 0d3FA55555555502A1;
	fma.rn.f64 	%fd295, %fd294, %fd287, 0d3FC5555555555511;
	fma.rn.f64 	%fd296, %fd295, %fd287, 0d3FE000000000000B;
	fma.rn.f64 	%fd297, %fd296, %fd287, 0d3FF0000000000000;
	fma.rn.f64 	%fd298, %fd297, %fd287, 0d3FF0000000000000;
	{
	.reg .b32 %temp; 
	mov.b64 	{%r45, %temp}, %fd298;
	}
	{
	.reg .b32 %temp; 
	mov.b64 	{%temp, %r46}, %fd298;
	}
	shl.b32 	%r200, %r44, 20;
	add.s32 	%r201, %r200, %r46;
	mov.b64 	%fd997, {%r45, %r201};
	{
	.reg .b32 %temp; 
	mov.b64 	{%temp, %r202}, %fd51;
	}
	mov.b32 	%f108, %r202;
	abs.f32 	%f32, %f108;
	setp.lt.f32 	%p15, %f32, 0f4086232B;
	@%p15 bra 	$L__BB38_55;
	setp.lt.f64 	%p16, %fd51, 0d0000000000000000;
	add.f64 	%fd299, %fd51, 0d7FF0000000000000;
	selp.f64 	%fd997, 0d0000000000000000, %fd299, %p16;
	setp.geu.f32 	%p17, %f32, 0f40874800;
	@%p17 bra 	$L__BB38_55;
	shr.u32 	%r203, %r44, 31;
	add.s32 	%r204, %r44, %r203;
	shr.s32 	%r205, %r204, 1;
	shl.b32 	%r206, %r205, 20;
	add.s32 	%r207, %r46, %r206;
	mov.b64 	%fd300, {%r45, %r207};
	sub.s32 	%r208, %r44, %r205;
	shl.b32 	%r209, %r208, 20;
	add.s32 	%r210, %r209, 1072693248;
	mov.b32 	%r211, 0;
	mov.b64 	%fd301, {%r211, %r210};
	mul.f64 	%fd997, %fd301, %fd300;
$L__BB38_55:
	cvt.rn.f32.f64 	%f33, %fd997;
	ld.global.f64 	%fd56, [%rd9+20480];
	fma.rn.f64 	%fd302, %fd56, 0d3FF71547652B82FE, 0d4338000000000000;
	{
	.reg .b32 %temp; 
	mov.b64 	{%r47, %temp}, %fd302;
	}
	mov.f64 	%fd303, 0dC338000000000000;
	add.rn.f64 	%fd304, %fd302, %fd303;
	fma.rn.f64 	%fd305, %fd304, 0dBFE62E42FEFA39EF, %fd56;
	fma.rn.f64 	%fd306, %fd304, 0dBC7ABC9E3B39803F, %fd305;
	fma.rn.f64 	%fd307, %fd306, 0d3E5ADE1569CE2BDF, 0d3E928AF3FCA213EA;
	fma.rn.f64 	%fd308, %fd307, %fd306, 0d3EC71DEE62401315;
	fma.rn.f64 	%fd309, %fd308, %fd306, 0d3EFA01997C89EB71;
	fma.rn.f64 	%fd310, %fd309, %fd306, 0d3F2A01A014761F65;
	fma.rn.f64 	%fd311, %fd310, %fd306, 0d3F56C16C1852B7AF;
	fma.rn.f64 	%fd312, %fd311, %fd306, 0d3F81111111122322;
	fma.rn.f64 	%fd313, %fd312, %fd306, 0d3FA55555555502A1;
	fma.rn.f64 	%fd314, %fd313, %fd306, 0d3FC5555555555511;
	fma.rn.f64 	%fd315, %fd314, %fd306, 0d3FE000000000000B;
	fma.rn.f64 	%fd316, %fd315, %fd306, 0d3FF0000000000000;
	fma.rn.f64 	%fd317, %fd316, %fd306, 0d3FF0000000000000;
	{
	.reg .b32 %temp; 
	mov.b64 	{%r48, %temp}, %fd317;
	}
	{
	.reg .b32 %temp; 
	mov.b64 	{%temp, %r49}, %fd317;
	}
	shl.b32 	%r212, %r47, 20;
	add.s32 	%r213, %r212, %r49;
	mov.b64 	%fd998, {%r48, %r213};
	{
	.reg .b32 %temp; 
	mov.b64 	{%temp, %r214}, %fd56;
	}
	mov.b32 	%f109, %r214;
	abs.f32 	%f34, %f109;
	setp.lt.f32 	%p18, %f34, 0f4086232B;
	@%p18 bra 	$L__BB38_58;
	setp.lt.f64 	%p19, %fd56, 0d0000000000000000;
	add.f64 	%fd318, %fd56, 0d7FF0000000000000;
	selp.f64 	%fd998, 0d0000000000000000, %fd318, %p19;
	setp.geu.f32 	%p20, %f34, 0f40874800;
	@%p20 bra 	$L__BB38_58;
	shr.u32 	%r215, %r47, 31;
	add.s32 	%r216, %r47, %r215;
	shr.s32 	%r217, %r216, 1;
	shl.b32 	%r218, %r217, 20;
	add.s32 	%r219, %r49, %r218;
	mov.b64 	%fd319, {%r48, %r219};
	sub.s32 	%r220, %r47, %r217;
	shl.b32 	%r221, %r220, 20;
	add.s32 	%r222, %r221, 1072693248;
	mov.b32 	%r223, 0;
	mov.b64 	%fd320, {%r223, %r222};
	mul.f64 	%fd998, %fd320, %fd319;
$L__BB38_58:
	cvt.rn.f32.f64 	%f35, %fd998;
	ld.global.f64 	%fd61, [%rd9+24576];
	fma.rn.f64 	%fd321, %fd61, 0d3FF71547652B82FE, 0d4338000000000000;
	{
	.reg .b32 %temp; 
	mov.b64 	{%r50, %temp}, %fd321;
	}
	mov.f64 	%fd322, 0dC338000000000000;
	add.rn.f64 	%fd323, %fd321, %fd322;
	fma.rn.f64 	%fd324, %fd323, 0dBFE62E42FEFA39EF, %fd61;
	fma.rn.f64 	%fd325, %fd323, 0dBC7ABC9E3B39803F, %fd324;
	fma.rn.f64 	%fd326, %fd325, 0d3E5ADE1569CE2BDF, 0d3E928AF3FCA213EA;
	fma.rn.f64 	%fd327, %fd326, %fd325, 0d3EC71DEE62401315;
	fma.rn.f64 	%fd328, %fd327, %fd325, 0d3EFA01997C89EB71;
	fma.rn.f64 	%fd329, %fd328, %fd325, 0d3F2A01A014761F65;
	fma.rn.f64 	%fd330, %fd329, %fd325, 0d3F56C16C1852B7AF;
	fma.rn.f64 	%fd331, %fd330, %fd325, 0d3F81111111122322;
	fma.rn.f64 	%fd332, %fd331, %fd325, 0d3FA55555555502A1;
	fma.rn.f64 	%fd333, %fd332, %fd325, 0d3FC5555555555511;
	fma.rn.f64 	%fd334, %fd333, %fd325, 0d3FE000000000000B;
	fma.rn.f64 	%fd335, %fd334, %fd325, 0d3FF0000000000000;
	fma.rn.f64 	%fd336, %fd335, %fd325, 0d3FF0000000000000;
	{
	.reg .b32 %temp; 
	mov.b64 	{%r51, %temp}, %fd336;
	}
	{
	.reg .b32 %temp; 
	mov.b64 	{%temp, %r52}, %fd336;
	}
	shl.b32 	%r224, %r50, 20;
	add.s32 	%r225, %r224, %r52;
	mov.b64 	%fd999, {%r51, %r225};
	{
	.reg .b32 %temp; 
	mov.b64 	{%temp, %r226}, %fd61;
	}
	mov.b32 	%f110, %r226;
	abs.f32 	%f36, %f110;
	setp.lt.f32 	%p21, %f36, 0f4086232B;
	@%p21 bra 	$L__BB38_61;
	setp.lt.f64 	%p22, %fd61, 0d0000000000000000;
	add.f64 	%fd337, %fd61, 0d7FF0000000000000;
	selp.f64 	%fd999, 0d0000000000000000, %fd337, %p22;
	setp.geu.f32 	%p23, %f36, 0f40874800;
	@%p23 bra 	$L__BB38_61;
	shr.u32 	%r227, %r50, 31;
	add.s32 	%r228, %r50, %r227;
	shr.s32 	%r229, %r228, 1;
	shl.b32 	%r230, %r229, 20;
	add.s32 	%r231, %r52, %r230;
	mov.b64 	%fd338, {%r51, %r231};
	sub.s32 	%r232, %r50, %r229;
	shl.b32 	%r233, %r232, 20;
	add.s32 	%r234, %r233, 1072693248;
	mov.b32 	%r235, 0;
	mov.b64 	%fd339, {%r235, %r234};
	mul.f64 	%fd999, %fd339, %fd338;
$L__BB38_61:
	cvt.rn.f32.f64 	%f37, %fd999;
	ld.global.f64 	%fd66, [%rd9+28672];
	fma.rn.f64 	%fd340, %fd66, 0d3FF71547652B82FE, 0d4338000000000000;
	{
	.reg .b32 %temp; 
	mov.b64 	{%r53, %temp}, %fd340;
	}
	mov.f64 	%fd341, 0dC338000000000000;
	add.rn.f64 	%fd342, %fd340, %fd341;
	fma.rn.f64 	%fd343, %fd342, 0dBFE62E42FEFA39EF, %fd66;
	fma.rn.f64 	%fd344, %fd342, 0dBC7ABC9E3B39803F, %fd343;
	fma.rn.f64 	%fd345, %fd344, 0d3E5ADE1569CE2BDF, 0d3E928AF3FCA213EA;
	fma.rn.f64 	%fd346, %fd345, %fd344, 0d3EC71DEE62401315;
	fma.rn.f64 	%fd347, %fd346, %fd344, 0d3EFA01997C89EB71;
	fma.rn.f64 	%fd348, %fd347, %fd344, 0d3F2A01A014761F65;
	fma.rn.f64 	%fd349, %fd348, %fd344, 0d3F56C16C1852B7AF;
	fma.rn.f64 	%fd350, %fd349, %fd344, 0d3F81111111122322;
	fma.rn.f64 	%fd351, %fd350, %fd344, 0d3FA55555555502A1;
	fma.rn.f64 	%fd352, %fd351, %fd344, 0d3FC5555555555511;
	fma.rn.f64 	%fd353, %fd352, %fd344, 0d3FE000000000000B;
	fma.rn.f64 	%fd354, %fd353, %fd344, 0d3FF0000000000000;
	fma.rn.f64 	%fd355, %fd354, %fd344, 0d3FF0000000000000;
	{
	.reg .b32 %temp; 
	mov.b64 	{%r54, %temp}, %fd355;
	}
	{
	.reg .b32 %temp; 
	mov.b64 	{%temp, %r55}, %fd355;
	}
	shl.b32 	%r236, %r53, 20;
	add.s32 	%r237, %r236, %r55;
	mov.b64 	%fd1000, {%r54, %r237};
	{
	.reg .b32 %temp; 
	mov.b64 	{%temp, %r238}, %fd66;
	}
	mov.b32 	%f111, %r238;
	abs.f32 	%f38, %f111;
	setp.lt.f32 	%p24, %f38, 0f4086232B;
	@%p24 bra 	$L__BB38_64;
	setp.lt.f64 	%p25, %fd66, 0d0000000000000000;
	add.f64 	%fd356, %fd66, 0d7FF0000000000000;
	selp.f64 	%fd1000, 0d0000000000000000, %fd356, %p25;
	setp.geu.f32 	%p26, %f38, 0f40874800;
	@%p26 bra 	$L__BB38_64;
	shr.u32 	%r239, %r53, 31;
	add.s32 	%r240, %r53, %r239;
	shr.s32 	%r241, %r240, 1;
	shl.b32 	%r242, %r241, 20;
	add.s32 	%r243, %r55, %r242;
	mov.b64 	%fd357, {%r54, %r243};
	sub.s32 	%r244, %r53, %r241;
	shl.b32 	%r245, %r244, 20;
	add.s32 	%r246, %r245, 1072693248;
	mov.b32 	%r247, 0;
	mov.b64 	%fd358, {%r247, %r246};
	mul.f64 	%fd1000, %fd358, %fd357;
$L__BB38_64:
	cvt.rn.f32.f64 	%f39, %fd1000;
	ld.global.f64 	%fd71, [%rd9+32768];
	fma.rn.f64 	%fd359, %fd71, 0d3FF71547652B82FE, 0d4338000000000000;
	{
	.reg .b32 %temp; 
	mov.b64 	{%r56, %temp}, %fd359;
	}
	mov.f64 	%fd360, 0dC338000000000000;
	add.rn.f64 	%fd361, %fd359, %fd360;
	fma.rn.f64 	%fd362, %fd361, 0dBFE62E42FEFA39EF, %fd71;
	fma.rn.f64 	%fd363, %fd361, 0dBC7ABC9E3B39803F, %fd362;
	fma.rn.f64 	%fd364, %fd363, 0d3E5ADE1569CE2BDF, 0d3E928AF3FCA213EA;
	fma.rn.f64 	%fd365, %fd364, %fd363, 0d3EC71DEE62401315;
	fma.rn.f64 	%fd366, %fd365, %fd363, 0d3EFA01997C89EB71;
	fma.rn.f64 	%fd367, %fd366, %fd363, 0d3F2A01A014761F65;
	fma.rn.f64 	%fd368, %fd367, %fd363, 0d3F56C16C1852B7AF;
	fma.rn.f64 	%fd369, %fd368, %fd363, 0d3F81111111122322;
	fma.rn.f64 	%fd370, %fd369, %fd363, 0d3FA55555555502A1;
	fma.rn.f64 	%fd371, %fd370, %fd363, 0d3FC5555555555511;
	fma.rn.f64 	%fd372, %fd371, %fd363, 0d3FE000000000000B;
	fma.rn.f64 	%fd373, %fd372, %fd363, 0d3FF0000000000000;
	fma.rn.f64 	%fd374, %fd373, %fd363, 0d3FF0000000000000;
	{
	.reg .b32 %temp; 
	mov.b64 	{%r57, %temp}, %fd374;
	}
	{
	.reg .b32 %temp; 
	mov.b64 	{%temp, %r58}, %fd374;
	}
	shl.b32 	%r248, %r56, 20;
	add.s32 	%r249, %r248, %r58;
	mov.b64 	%fd1001, {%r57, %r249};
	{
	.reg .b32 %temp; 
	mov.b64 	{%temp, %r250}, %fd71;
	}
	mov.b32 	%f112, %r250;
	abs.f32 	%f40, %f112;
	setp.lt.f32 	%p27, %f40, 0f4086232B;
	@%p27 bra 	$L__BB38_67;
	setp.lt.f64 	%p28, %fd71, 0d0000000000000000;
	add.f64 	%fd375, %fd71, 0d7FF0000000000000;
	selp.f64 	%fd1001, 0d0000000000000000, %fd375, %p28;
	setp.geu.f32 	%p29, %f40, 0f40874800;
	@%p29 bra 	$L__BB38_67;
	shr.u32 	%r251, %r56, 31;
	add.s32 	%r252, %r56, %r251;
	shr.s32 	%r253, %r252, 1;
	shl.b32 	%r254, %r253, 20;
	add.s32 	%r255, %r58, %r254;
	mov.b64 	%fd376, {%r57, %r255};
	sub.s32 	%r256, %r56, %r253;
	shl.b32 	%r257, %r256, 20;
	add.s32 	%r258, %r257, 1072693248;
	mov.b32 	%r259, 0;
	mov.b64 	%fd377, {%r259, %r258};
	mul.f64 	%fd1001, %fd377, %fd376;
$L__BB38_67:
	cvt.rn.f32.f64 	%f41, %fd1001;
	ld.global.f64 	%fd76, [%rd9+36864];
	fma.rn.f64 	%fd378, %fd76, 0d3FF71547652B82FE, 0d4338000000000000;
	{
	.reg .b32 %temp; 
	mov.b64 	{%r59, %temp}, %fd378;
	}
	mov.f64 	%fd379, 0dC338000000000000;
	add.rn.f64 	%fd380, %fd378, %fd379;
	fma.rn.f64 	%fd381, %fd380, 0dBFE62E42FEFA39EF, %fd76;
	fma.rn.f64 	%fd382, %fd380, 0dBC7ABC9E3B39803F, %fd381;
	fma.rn.f64 	%fd383, %fd382, 0d3E5ADE1569CE2BDF, 0d3E928AF3FCA213EA;
	fma.rn.f64 	%fd384, %fd383, %fd382, 0d3EC71DEE62401315;
	fma.rn.f64 	%fd385, %fd384, %fd382, 0d3EFA01997C89EB71;
	fma.rn.f64 	%fd386, %fd385, %fd382, 0d3F2A01A014761F65;
	fma.rn.f64 	%fd387, %fd386, %fd382, 0d3F56C16C1852B7AF;
	fma.rn.f64 	%fd388, %fd387, %fd382, 0d3F81111111122322;
	fma.rn.f64 	%fd389, %fd388, %fd382, 0d3FA55555555502A1;
	fma.rn.f64 	%fd390, %fd389, %fd382, 0d3FC5555555555511;
	fma.rn.f64 	%fd391, %fd390, %fd382, 0d3FE000000000000B;
	fma.rn.f64 	%fd392, %fd391, %fd382, 0d3FF0000000000000;
	fma.rn.f64 	%fd393, %fd392, %fd382, 0d3FF0000000000000;
	{
	.reg .b32 %temp; 
	mov.b64 	{%r60, %temp}, %fd393;
	}
	{
	.reg .b32 %temp; 
	mov.b64 	{%temp, %r61}, %fd393;
	}
	shl.b32 	%r260, %r59, 20;
	add.s32 	%r261, %r260, %r61;
	mov.b64 	%fd1002, {%r60, %r261};
	{
	.reg .b32 %temp; 
	mov.b64 	{%temp, %r262}, %fd76;
	}
	mov.b32 	%f113, %r262;
	abs.f32 	%f42, %f113;
	setp.lt.f32 	%p30, %f42, 0f4086232B;
	@%p30 bra 	$L__BB38_70;
	setp.lt.f64 	%p31, %fd76, 0d0000000000000000;
	add.f64 	%fd394, %fd76, 0d7FF0000000000000;
	selp.f64 	%fd1002, 0d0000000000000000, %fd394, %p31;
	setp.geu.f32 	%p32, %f42, 0f40874800;
	@%p32 bra 	$L__BB38_70;
	shr.u32 	%r263, %r59, 31;
	add.s32 	%r264, %r59, %r263;
	shr.s32 	%r265, %r264, 1;
	shl.b32 	%r266, %r265, 20;
	add.s32 	%r267, %r61, %r266;
	mov.b64 	%fd395, {%r60, %r267};
	sub.s32 	%r268, %r59, %r265;
	shl.b32 	%r269, %r268, 20;
	add.s32 	%r270, %r269, 1072693248;
	mov.b32 	%r271, 0;
	mov.b64 	%fd396, {%r271, %r270};
	mul.f64 	%fd1002, %fd396, %fd395;
$L__BB38_70:
	cvt.rn.f32.f64 	%f43, %fd1002;
	ld.global.f64 	%fd81, [%rd9+40960];
	fma.rn.f64 	%fd397, %fd81, 0d3FF71547652B82FE, 0d4338000000000000;
	{
	.reg .b32 %temp; 
	mov.b64 	{%r62, %temp}, %fd397;
	}
	mov.f64 	%fd398, 0dC338000000000000;
	add.rn.f64 	%fd399, %fd397, %fd398;
	fma.rn.f64 	%fd400, %fd399, 0dBFE62E42FEFA39EF, %fd81;
	fma.rn.f64 	%fd401, %fd399, 0dBC7ABC9E3B39803F, %fd400;
	fma.rn.f64 	%fd402, %fd401, 0d3E5ADE1569CE2BDF, 0d3E928AF3FCA213EA;
	fma.rn.f64 	%fd403, %fd402, %fd401, 0d3EC71DEE62401315;
	fma.rn.f64 	%fd404, %fd403, %fd401, 0d3EFA01997C89EB71;
	fma.rn.f64 	%fd405, %fd404, %fd401, 0d3F2A01A014761F65;
	fma.rn.f64 	%fd406, %fd405, %fd401, 0d3F56C16C1852B7AF;
	fma.rn.f64 	%fd407, %fd406, %fd401, 0d3F81111111122322;
	fma.rn.f64 	%fd408, %fd407, %fd401, 0d3FA55555555502A1;
	fma.rn.f64 	%fd409, %fd408, %fd401, 0d3FC5555555555511;
	fma.rn.f64 	%fd410, %fd409, %fd401, 0d3FE000000000000B;
	fma.rn.f64 	%fd411, %fd410, %fd401, 0d3FF0000000000000;
	fma.rn.f64 	%fd412, %fd411, %fd401, 0d3FF0000000000000;
	{
	.reg .b32 %temp; 
	mov.b64 	{%r63, %temp}, %fd412;
	}
	{
	.reg .b32 %temp; 
	mov.b64 	{%temp, %r64}, %fd412;
	}
	shl.b32 	%r272, %r62, 20;
	add.s32 	%r273, %r272, %r64;
	mov.b64 	%fd1003, {%r63, %r273};
	{
	.reg .b32 %temp; 
	mov.b64 	{%temp, %r274}, %fd81;
	}
	mov.b32 	%f114, %r274;
	abs.f32 	%f44, %f114;
	setp.lt.f32 	%p33, %f44, 0f4086232B;
	@%p33 bra 	$L__BB38_73;
	setp.lt.f64 	%p34, %fd81, 0d0000000000000000;
	add.f64 	%fd413, %fd81, 0d7FF0000000000000;
	selp.f64 	%fd1003, 0d0000000000000000, %fd413, %p34;
	setp.geu.f32 	%p35, %f44, 0f40874800;
	@%p35 bra 	$L__BB38_73;
	shr.u32 	%r275, %r62, 31;
	add.s32 	%r276, %r62, %r275;
	shr.s32 	%r277, %r276, 1;
	shl.b32 	%r278, %r277, 20;
	add.s32 	%r279, %r64, %r278;
	mov.b64 	%fd414, {%r63, %r279};
	sub.s32 	%r280, %r62, %r277;
	shl.b32 	%r281, %r280, 20;
	add.s32 	%r282, %r281, 1072693248;
	mov.b32 	%r283, 0;
	mov.b64 	%fd415, {%r283, %r282};
	mul.f64 	%fd1003, %fd415, %fd414;
$L__BB38_73:
	cvt.rn.f32.f64 	%f45, %fd1003;
	ld.global.f64 	%fd86, [%rd9+45056];
	fma.rn.f64 	%fd416, %fd86, 0d3FF71547652B82FE, 0d4338000000000000;
	{
	.reg .b32 %temp; 
	mov.b64 	{%r65, %temp}, %fd416;
	}
	mov.f64 	%fd417, 0dC338000000000000;
	add.rn.f64 	%fd418, %fd416, %fd417;
	fma.rn.f64 	%fd419, %fd418, 0dBFE62E42FEFA39EF, %fd86;
	fma.rn.f64 	%fd420, %fd418, 0dBC7ABC9E3B39803F, %fd419;
	fma.rn.f64 	%fd421, %fd420, 0d3E5ADE1569CE2BDF, 0d3E928AF3FCA213EA;
	fma.rn.f64 	%fd422, %fd421, %fd420, 0d3EC71DEE62401315;
	fma.rn.f64 	%fd423, %fd422, %fd420, 0d3EFA01997C89EB71;
	fma.rn.f64 	%fd424, %fd423, %fd420, 0d3F2A01A014761F65;
	fma.rn.f64 	%fd425, %fd424, %fd420, 0d3F56C16C1852B7AF;
	fma.rn.f64 	%fd426, %fd425, %fd420, 0d3F81111111122322;
	fma.rn.f64 	%fd427, %fd426, %fd420, 0d3FA55555555502A1;
	fma.rn.f64 	%fd428, %fd427, %fd420, 0d3FC5555555555511;
	fma.rn.f64 	%fd429, %fd428, %fd420, 0d3FE000000000000B;
	fma.rn.f64 	%fd430, %fd429, %fd420, 0d3FF0000000000000;
	fma.rn.f64 	%fd431, %fd430, %fd420, 0d3FF0000000000000;
	{
	.reg .b32 %temp; 
	mov.b64 	{%r66, %temp}, %fd431;
	}
	{
	.reg .b32 %temp; 
	mov.b64 	{%temp, %r67}, %fd431;
	}
	shl.b32 	%r284, %r65, 20;
	add.s32 	%r285, %r284, %r67;
	mov.b64 	%fd1004, {%r66, %r285};
	{
	.reg .b32 %temp; 
	mov.b64 	{%temp, %r286}, %fd86;
	}
	mov.b32 	%f115, %r286;
	abs.f32 	%f46, %f115;
	setp.lt.f32 	%p36, %f46, 0f4086232B;
	@%p36 bra 	$L__BB38_76;
	setp.lt.f64 	%p37, %fd86, 0d0000000000000000;
	add.f64 	%fd432, %fd86, 0d7FF0000000000000;
	selp.f64 	%fd1004, 0d0000000000000000, %fd432, %p37;
	setp.geu.f32 	%p38, %f46, 0f40874800;
	@%p38 bra 	$L__BB38_76;
	shr.u32 	%r287, %r65, 31;
	add.s32 	%r288, %r65, %r287;
	shr.s32 	%r289, %r288, 1;
	shl.b32 	%r290, %r289, 20;
	add.s32 	%r291, %r67, %r290;
	mov.b64 	%fd433, {%r66, %r291};
	sub.s32 	%r292, %r65, %r289;
	shl.b32 	%r293, %r292, 20;
	add.s32 	%r294, %r293, 1072693248;
	mov.b32 	%r295, 0;
	mov.b64 	%fd434, {%r295, %r294};
	mul.f64 	%fd1004, %fd434, %fd433;
$L__BB38_76:
	cvt.rn.f32.f64 	%f47, %fd1004;
	ld.global.f64 	%fd91, [%rd9+49152];
	fma.rn.f64 	%fd435, %fd91, 0d3FF71547652B82FE, 0d4338000000000000;
	{
	.reg .b32 %temp; 
	mov.b64 	{%r68, %temp}, %fd435;
	}
	mov.f64 	%fd436, 0dC338000000000000;
	add.rn.f64 	%fd437, %fd435, %fd436;
	fma.rn.f64 	%fd438, %fd437, 0dBFE62E42FEFA39EF, %fd91;
	fma.rn.f64 	%fd439, %fd437, 0dBC7ABC9E3B39803F, %fd438;
	fma.rn.f64 	%fd440, %fd439, 0d3E5ADE1569CE2BDF, 0d3E928AF3FCA213EA;
	fma.rn.f64 	%fd441, %fd440, %fd439, 0d3EC71DEE62401315;
	fma.rn.f64 	%fd442, %fd441, %fd439, 0d3EFA01997C89EB71;
	fma.rn.f64 	%fd443, %fd442, %fd439, 0d3F2A01A014761F65;
	fma.rn.f64 	%fd444, %fd443, %fd439, 0d3F56C16C1852B7AF;
	fma.rn.f64 	%fd445, %fd444, %fd439, 0d3F81111111122322;
	fma.rn.f64 	%fd446, %fd445, %fd439, 0d3FA55555555502A1;
	fma.rn.f64 	%fd447, %fd446, %fd439, 0d3FC5555555555511;
	fma.rn.f64 	%fd448, %fd447, %fd439, 0d3FE000000000000B;
	fma.rn.f64 	%fd449, %fd448, %fd439, 0d3FF0000000000000;
	fma.rn.f64 	%fd450, %fd449, %fd439, 0d3FF0000000000000;
	{
	.reg .b32 %temp; 
	mov.b64 	{%r69, %temp}, %fd450;
	}
	{
	.reg .b32 %temp; 
	mov.b64 	{%temp, %r70}, %fd450;
	}
	shl.b32 	%r296, %r68, 20;
	add.s32 	%r297, %r296, %r70;
	mov.b64 	%fd1005, {%r69, %r297};
	{
	.reg .b32 %temp; 
	mov.b64 	{%temp, %r298}, %fd91;
	}
	mov.b32 	%f116, %r298;
	abs.f32 	%f48, %f116;
	setp.lt.f32 	%p39, %f48, 0f4086232B;
	@%p39 bra 	$L__BB38_79;
	setp.lt.f64 	%p40, %fd91, 0d0000000000000000;
	add.f64 	%fd451, %fd91, 0d7FF0000000000000;
	selp.f64 	%fd1005, 0d0000000000000000, %fd451, %p40;
	setp.geu.f32 	%p41, %f48, 0f40874800;
	@%p41 bra 	$L__BB38_79;
	shr.u32 	%r299, %r68, 31;
	add.s32 	%r300, %r68, %r299;
	shr.s32 	%r301, %r300, 1;
	shl.b32 	%r302, %r301, 20;
	add.s32 	%r303, %r70, %r302;
	mov.b64 	%fd452, {%r69, %r303};
	sub.s32 	%r304, %r68, %r301;
	shl.b32 	%r305, %r304, 20;
	add.s32 	%r306, %r305, 1072693248;
	mov.b32 	%r307, 0;
	mov.b64 	%fd453, {%r307, %r306};
	mul.f64 	%fd1005, %fd453, %fd452;
$L__BB38_79:
	cvt.rn.f32.f64 	%f49, %fd1005;
	ld.global.f64 	%fd96, [%rd9+53248];
	fma.rn.f64 	%fd454, %fd96, 0d3FF71547652B82FE, 0d4338000000000000;
	{
	.reg .b32 %temp; 
	mov.b64 	{%r71, %temp}, %fd454;
	}
	mov.f64 	%fd455, 0dC338000000000000;
	add.rn.f64 	%fd456, %fd454, %fd455;
	fma.rn.f64 	%fd457, %fd456, 0dBFE62E42FEFA39EF, %fd96;
	fma.rn.f64 	%fd458, %fd456, 0dBC7ABC9E3B39803F, %fd457;
	fma.rn.f64 	%fd459, %fd458, 0d3E5ADE1569CE2BDF, 0d3E928AF3FCA213EA;
	fma.rn.f64 	%fd460, %fd459, %fd458, 0d3EC71DEE62401315;
	fma.rn.f64 	%fd461, %fd460, %fd458, 0d3EFA01997C89EB71;
	fma.rn.f64 	%fd462, %fd461, %fd458, 0d3F2A01A014761F65;
	fma.rn.f64 	%fd463, %fd462, %fd458, 0d3F56C16C1852B7AF;
	fma.rn.f64 	%fd464, %fd463, %fd458, 0d3F81111111122322;
	fma.rn.f64 	%fd465, %fd464, %fd458, 0d3FA55555555502A1;
	fma.rn.f64 	%fd466, %fd465, %fd458, 0d3FC5555555555511;
	fma.rn.f64 	%fd467, %fd466, %fd458, 0d3FE000000000000B;
	fma.rn.f64 	%fd468, %fd467, %fd458, 0d3FF0000000000000;
	fma.rn.f64 	%fd469, %fd468, %fd458, 0d3FF0000000000000;
	{
	.reg .b32 %temp; 
	mov.b64 	{%r72, %temp}, %fd469;
	}
	{
	.reg .b32 %temp; 
	mov.b64 	{%temp, %r73}, %fd469;
	}
	shl.b32 	%r308, %r71, 20;
	add.s32 	%r309, %r308, %r73;
	mov.b64 	%fd1006, {%r72, %r309};
	{
	.reg .b32 %temp; 
	mov.b64 	{%temp, %r310}, %fd96;
	}
	mov.b32 	%f117, %r310;
	abs.f32 	%f50, %f117;
	setp.lt.f32 	%p42, %f50, 0f4086232B;
	@%p42 bra 	$L__BB38_82;
	setp.lt.f64 	%p43, %fd96, 0d0000000000000000;
	add.f64 	%fd470, %fd96, 0d7FF0000000000000;
	selp.f64 	%fd1006, 0d0000000000000000, %fd470, %p43;
	setp.geu.f32 	%p44, %f50, 0f40874800;
	@%p44 bra 	$L__BB38_82;
	shr.u32 	%r311, %r71, 31;
	add.s32 	%r312, %r71, %r311;
	shr.s32 	%r313, %r312, 1;
	shl.b32 	%r314, %r313, 20;
	add.s32 	%r315, %r73, %r314;
	mov.b64 	%fd471, {%r72, %r315};
	sub.s32 	%r316, %r71, %r313;
	shl.b32 	%r317, %r316, 20;
	add.s32 	%r318, %r317, 1072693248;
	mov.b32 	%r319, 0;
	mov.b64 	%fd472, {%r319, %r318};
	mul.f64 	%fd1006, %fd472, %fd471;
$L__BB38_82:
	cvt.rn.f32.f64 	%f51, %fd1006;
	ld.global.f64 	%fd101, [%rd9+57344];
	fma.rn.f64 	%fd473, %fd101, 0d3FF71547652B82FE, 0d4338000000000000;
	{
	.reg .b32 %temp; 
	mov.b64 	{%r74, %temp}, %fd473;
	}
	mov.f64 	%fd474, 0dC338000000000000;
	add.rn.f64 	%fd475, %fd473, %fd474;
	fma.rn.f64 	%fd476, %fd475, 0dBFE62E42FEFA39EF, %fd101;
	fma.rn.f64 	%fd477, %fd475, 0dBC7ABC9E3B39803F, %fd476;
	fma.rn.f64 	%fd478, %fd477, 0d3E5ADE1569CE2BDF, 0d3E928AF3FCA213EA;
	fma.rn.f64 	%fd479, %fd478, %fd477, 0d3EC71DEE62401315;
	fma.rn.f64 	%fd480, %fd479, %fd477, 0d3EFA01997C89EB71;
	fma.rn.f64 	%fd481, %fd480, %fd477, 0d3F2A01A014761F65;
	fma.rn.f64 	%fd482, %fd481, %fd477, 0d3F56C16C1852B7AF;
	fma.rn.f64 	%fd483, %fd482, %fd477, 0d3F81111111122322;
	fma.rn.f64 	%fd484, %fd483, %fd477, 0d3FA55555555502A1;
	fma.rn.f64 	%fd485, %fd484, %fd477, 0d3FC5555555555511;
	fma.rn.f64 	%fd486, %fd485, %fd477, 0d3FE000000000000B;
	fma.rn.f64 	%fd487, %fd486, %fd477, 0d3FF0000000000000;
	fma.rn.f64 	%fd488, %fd487, %fd477, 0d3FF0000000000000;
	{
	.reg .b32 %temp; 
	mov.b64 	{%r75, %temp}, %fd488;
	}
	{
	.reg .b32 %temp; 
	mov.b64 	{%temp, %r76}, %fd488;
	}
	shl.b32 	%r320, %r74, 20;
	add.s32 	%r321, %r320, %r76;
	mov.b64 	%fd1007, {%r75, %r321};
	{
	.reg .b32 %temp; 
	mov.b64 	{%temp, %r322}, %fd101;
	}
	mov.b32 	%f118, %r322;
	abs.f32 	%f52, %f118;
	setp.lt.f32 	%p45, %f52, 0f4086232B;
	@%p45 bra 	$L__BB38_85;
	setp.lt.f64 	%p46, %fd101, 0d0000000000000000;
	add.f64 	%fd489, %fd101, 0d7FF0000000000000;
	selp.f64 	%fd1007, 0d0000000000000000, %fd489, %p46;
	setp.geu.f32 	%p47, %f52, 0f40874800;
	@%p47 bra 	$L__BB38_85;
	shr.u32 	%r323, %r74, 31;
	add.s32 	%r324, %r74, %r323;
	shr.s32 	%r325, %r324, 1;
	shl.b32 	%r326, %r325, 20;
	add.s32 	%r327, %r76, %r326;
	mov.b64 	%fd490, {%r75, %r327};
	sub.s32 	%r328, %r74, %r325;
	shl.b32 	%r329, %r328, 20;
	add.s32 	%r330, %r329, 1072693248;
	mov.b32 	%r331, 0;
	mov.b64 	%fd491, {%r331, %r330};
	mul.f64 	%fd1007, %fd491, %fd490;
$L__BB38_85:
	cvt.rn.f32.f64 	%f53, %fd1007;
	ld.global.f64 	%fd106, [%rd9+61440];
	fma.rn.f64 	%fd492, %fd106, 0d3FF71547652B82FE, 0d4338000000000000;
	{
	.reg .b32 %temp; 
	mov.b64 	{%r77, %temp}, %fd492;
	}
	mov.f64 	%fd493, 0dC338000000000000;
	add.rn.f64 	%fd494, %fd492, %fd493;
	fma.rn.f64 	%fd495, %fd494, 0dBFE62E42FEFA39EF, %fd106;
	fma.rn.f64 	%fd496, %fd494, 0dBC7ABC9E3B39803F, %fd495;
	fma.rn.f64 	%fd497, %fd496, 0d3E5ADE1569CE2BDF, 0d3E928AF3FCA213EA;
	fma.rn.f64 	%fd498, %fd497, %fd496, 0d3EC71DEE62401315;
	fma.rn.f64 	%fd499, %fd498, %fd496, 0d3EFA01997C89EB71;
	fma.rn.f64 	%fd500, %fd499, %fd496, 0d3F2A01A014761F65;
	fma.rn.f64 	%fd501, %fd500, %fd496, 0d3F56C16C1852B7AF;
	fma.rn.f64 	%fd502, %fd501, %fd496, 0d3F81111111122322;
	fma.rn.f64 	%fd503, %fd502, %fd496, 0d3FA55555555502A1;
	fma.rn.f64 	%fd504, %fd503, %fd496, 0d3FC5555555555511;
	fma.rn.f64 	%fd505, %fd504, %fd496, 0d3FE000000000000B;
	fma.rn.f64 	%fd506, %fd505, %fd496, 0d3FF0000000000000;
	fma.rn.f64 	%fd507, %fd506, %fd496, 0d3FF0000000000000;
	{
	.reg .b32 %temp; 
	mov.b64 	{%r78, %temp}, %fd507;
	}
	{
	.reg .b32 %temp; 
	mov.b64 	{%temp, %r79}, %fd507;
	}
	shl.b32 	%r332, %r77, 20;
	add.s32 	%r333, %r332, %r79;
	mov.b64 	%fd1008, {%r78, %r333};
	{
	.reg .b32 %temp; 
	mov.b64 	{%temp, %r334}, %fd106;
	}
	mov.b32 	%f119, %r334;
	abs.f32 	%f54, %f119;
	setp.lt.f32 	%p48, %f54, 0f4086232B;
	@%p48 bra 	$L__BB38_88;
	setp.lt.f64 	%p49, %fd106, 0d0000000000000000;
	add.f64 	%fd508, %fd106, 0d7FF0000000000000;
	selp.f64 	%fd1008, 0d0000000000000000, %fd508, %p49;
	setp.geu.f32 	%p50, %f54, 0f40874800;
	@%p50 bra 	$L__BB38_88;
	shr.u32 	%r335, %r77, 31;
	add.s32 	%r336, %r77, %r335;
	shr.s32 	%r337, %r336, 1;
	shl.b32 	%r338, %r337, 20;
	add.s32 	%r339, %r79, %r338;
	mov.b64 	%fd509, {%r78, %r339};
	sub.s32 	%r340, %r77, %r337;
	shl.b32 	%r341, %r340, 20;
	add.s32 	%r342, %r341, 1072693248;
	mov.b32 	%r343, 0;
	mov.b64 	%fd510, {%r343, %r342};
	mul.f64 	%fd1008, %fd510, %fd509;
$L__BB38_88:
	cvt.rn.f32.f64 	%f120, %fd1008;
	add.f32 	%f121, %f25, %f27;
	add.f32 	%f122, %f29, %f31;
	add.f32 	%f123, %f33, %f35;
	add.f32 	%f124, %f37, %f39;
	add.f32 	%f125, %f41, %f43;
	add.f32 	%f126, %f45, %f47;
	add.f32 	%f127, %f49, %f51;
	add.f32 	%f128, %f53, %f120;
	add.f32 	%f129, %f121, %f122;
	add.f32 	%f130, %f123, %f124;
	add.f32 	%f131, %f125, %f126;
	add.f32 	%f132, %f127, %f128;
	add.f32 	%f133, %f129, %f130;
	add.f32 	%f134, %f131, %f132;
	add.f32 	%f342, %f133, %f134;
	add.s32 	%r80, %r151, -8192;
	setp.lt.u32 	%p51, %r80, 8192;
	mov.b32 	%r765, 8192;
	@%p51 bra 	$L__BB38_140;
	mov.b32 	%r765, 8192;
$L__BB38_90:
	add.s32 	%r346, %r31, %r765;
	mul.wide.u32 	%rd14, %r346, 8;
	add.s64 	%rd10, %rd2, %rd14;
	ld.global.f64 	%fd111, [%rd10];
	fma.rn.f64 	%fd511, %fd111, 0d3FF71547652B82FE, 0d4338000000000000;
	{
	.reg .b32 %temp; 
	mov.b64 	{%r82, %temp}, %fd511;
	}
	mov.f64 	%fd512, 0dC338000000000000;
	add.rn.f64 	%fd513, %fd511, %fd512;
	fma.rn.f64 	%fd514, %fd513, 0dBFE62E42FEFA39EF, %fd111;
	fma.rn.f64 	%fd515, %fd513, 0dBC7ABC9E3B39803F, %fd514;
	fma.rn.f64 	%fd516, %fd515, 0d3E5ADE1569CE2BDF, 0d3E928AF3FCA213EA;
	fma.rn.f64 	%fd517, %fd516, %fd515, 0d3EC71DEE62401315;
	fma.rn.f64 	%fd518, %fd517, %fd515, 0d3EFA01997C89EB71;
	fma.rn.f64 	%fd519, %fd518, %fd515, 0d3F2A01A014761F65;
	fma.rn.f64 	%fd520, %fd519, %fd515, 0d3F56C16C1852B7AF;
	fma.rn.f64 	%fd521, %fd520, %fd515, 0d3F81111111122322;
	fma.rn.f64 	%fd522, %fd521, %fd515, 0d3FA55555555502A1;
	fma.rn.f64 	%fd523, %fd522, %fd515, 0d3FC5555555555511;
	fma.rn.f64 	%fd524, %fd523, %fd515, 0d3FE000000000000B;
	fma.rn.f64 	%fd525, %fd524, %fd515, 0d3FF0000000000000;
	fma.rn.f64 	%fd526, %fd525, %fd515, 0d3FF0000000000000;
	{
	.reg .b32 %temp; 
	mov.b64 	{%r83, %temp}, %fd526;
	}
	{
	.reg .b32 %temp; 
	mov.b64 	{%temp, %r84}, %fd526;
	}
	shl.b32 	%r347, %r82, 20;
	add.s32 	%r348, %r347, %r84;
	mov.b64 	%fd1009, {%r83, %r348};
	{
	.reg .b32 %temp; 
	mov.b64 	{%temp, %r349}, %fd111;
	}
	mov.b32 	%f135, %r349;
	abs.f32 	%f57, %f135;
	setp.lt.f32 	%p52, %f57, 0f4086232B;
	@%p52 bra 	$L__BB38_93;
	setp.lt.f64 	%p53, %fd111, 0d0000000000000000;
	add.f64 	%fd527, %fd111, 0d7FF0000000000000;
	selp.f64 	%fd1009, 0d0000000000000000, %fd527, %p53;
	setp.geu.f32 	%p54, %f57, 0f40874800;
	@%p54 bra 	$L__BB38_93;
	shr.u32 	%r350, %r82, 31;
	add.s32 	%r351, %r82, %r350;
	shr.s32 	%r352, %r351, 1;
	shl.b32 	%r353, %r352, 20;
	add.s32 	%r354, %r84, %r353;
	mov.b64 	%fd528, {%r83, %r354};
	sub.s32 	%r355, %r82, %r352;
	shl.b32 	%r356, %r355, 20;
	add.s32 	%r357, %r356, 1072693248;
	mov.b32 	%r358, 0;
	mov.b64 	%fd529, {%r358, %r357};
	mul.f64 	%fd1009, %fd529, %fd528;
$L__BB38_93:
	cvt.rn.f32.f64 	%f58, %fd1009;
	ld.global.f64 	%fd116, [%rd10+4096];
	fma.rn.f64 	%fd530, %fd116, 0d3FF71547652B82FE, 0d4338000000000000;
	{
	.reg .b32 %temp; 
	mov.b64 	{%r85, %temp}, %fd530;
	}
	mov.f64 	%fd531, 0dC338000000000000;
	add.rn.f64 	%fd532, %fd530, %fd531;
	fma.rn.f64 	%fd533, %fd532, 0dBFE62E42FEFA39EF, %fd116;
	fma.rn.f64 	%fd534, %fd532, 0dBC7ABC9E3B39803F, %fd533;
	fma.rn.f64 	%fd535, %fd534, 0d3E5ADE1569CE2BDF, 0d3E928AF3FCA213EA;
	fma.rn.f64 	%fd536, %fd535, %fd534, 0d3EC71DEE62401315;
	fma.rn.f64 	%fd537, %fd536, %fd534, 0d3EFA01997C89EB71;
	fma.rn.f64 	%fd538, %fd537, %fd534, 0d3F2A01A014761F65;
	fma.rn.f64 	%fd539, %fd538, %fd534, 0d3F56C16C1852B7AF;
	fma.rn.f64 	%fd540, %fd539, %fd534, 0d3F81111111122322;
	fma.rn.f64 	%fd541, %fd540, %fd534, 0d3FA55555555502A1;
	fma.rn.f64 	%fd542, %fd541, %fd534, 0d3FC5555555555511;
	fma.rn.f64 	%fd543, %fd542, %fd534, 0d3FE000000000000B;
	fma.rn.f64 	%fd544, %fd543, %fd534, 0d3FF0000000000000;
	fma.rn.f64 	%fd545, %fd544, %fd534, 0d3FF0000000000000;
	{
	.reg .b32 %temp; 
	mov.b64 	{%r86, %temp}, %fd545;
	}
	{
	.reg .b32 %temp; 
	mov.b64 	{%temp, %r87}, %fd545;
	}
	shl.b32 	%r359, %r85, 20;
	add.s32 	%r360, %r359, %r87;
	mov.b64 	%fd1010, {%r86, %r360};
	{
	.reg .b32 %temp; 
	mov.b64 	{%temp, %r361}, %fd116;
	}
	mov.b32 	%f136, %r361;
	abs.f32 	%f59, %f136;
	setp.lt.f32 	%p55, %f59, 0f4086232B;
	@%p55 bra 	$L__BB38_96;
	setp.lt.f64 	%p56, %fd116, 0d0000000000000000;
	add.f64 	%fd546, %fd116, 0d7FF0000000000000;
	selp.f64 	%fd1010, 0d0000000000000000, %fd546, %p56;
	setp.geu.f32 	%p57, %f59, 0f40874800;
	@%p57 bra 	$L__BB38_96;
	shr.u32 	%r362, %r85, 31;
	add.s32 	%r363, %r85, %r362;
	shr.s32 	%r364, %r363, 1;
	shl.b32 	%r365, %r364, 20;
	add.s32 	%r366, %r87, %r365;
	mov.b64 	%fd547, {%r86, %r366};
	sub.s32 	%r367, %r85, %r364;
	shl.b32 	%r368, %r367, 20;
	add.s32 	%r369, %r368, 1072693248;
	mov.b32 	%r370, 0;
	mov.b64 	%fd548, {%r370, %r369};
	mul.f64 	%fd1010, %fd548, %fd547;
$L__BB38_96:
	cvt.rn.f32.f64 	%f60, %fd1010;
	ld.global.f64 	%fd121, [%rd10+8192];
	fma.rn.f64 	%fd549, %fd121, 0d3FF71547652B82FE, 0d4338000000000000;
	{
	.reg .b32 %temp; 
	mov.b64 	{%r88, %temp}, %fd549;
	}
	mov.f64 	%fd550, 0dC338000000000000;
	add.rn.f64 	%fd551, %fd549, %fd550;
	fma.rn.f64 	%fd552, %fd551, 0dBFE62E42FEFA39EF, %fd121;
	fma.rn.f64 	%fd553, %fd551, 0dBC7ABC9E3B39803F, %fd552;
	fma.rn.f64 	%fd554, %fd553, 0d3E5ADE1569CE2BDF, 0d3E928AF3FCA213EA;
	fma.rn.f64 	%fd555, %fd554, %fd553, 0d3EC71DEE62401315;
	fma.rn.f64 	%fd556, %fd555, %fd553, 0d3EFA01997C89EB71;
	fma.rn.f64 	%fd557, %fd556, %fd553, 0d3F2A01A014761F65;
	fma.rn.f64 	%fd558, %fd557, %fd553, 0d3F56C16C1852B7AF;
	fma.rn.f64 	%fd559, %fd558, %fd553, 0d3F81111111122322;
	fma.rn.f64 	%fd560, %fd559, %fd553, 0d3FA55555555502A1;
	fma.rn.f64 	%fd561, %fd560, %fd553, 0d3FC5555555555511;
	fma.rn.f64 	%fd562, %fd561, %fd553, 0d3FE000000000000B;
	fma.rn.f64 	%fd563, %fd562, %fd553, 0d3FF0000000000000;
	fma.rn.f64 	%fd564, %fd563, %fd553, 0d3FF0000000000000;
	{
	.reg .b32 %temp; 
	mov.b64 	{%r89, %temp}, %fd564;
	}
	{
	.reg .b32 %temp; 
	mov.b64 	{%temp, %r90}, %fd564;
	}
	shl.b32 	%r371, %r88, 20;
	add.s32 	%r372, %r371, %r90;
	mov.b64 	%fd1011, {%r89, %r372};
	{
	.reg .b32 %temp; 
	mov.b64 	{%temp, %r373}, %fd121;
	}
	mov.b32 	%f137, %r373;
	abs.f32 	%f61, %f137;
	setp.lt.f32 	%p58, %f61, 0f4086232B;
	@%p58 bra 	$L__BB38_99;
	setp.lt.f64 	%p59, %fd121, 0d0000000000000000;
	add.f64 	%fd565, %fd121, 0d7FF0000000000000;
	selp.f64 	%fd1011, 0d0000000000000000, %fd565, %p59;
	setp.geu.f32 	%p60, %f61, 0f40874800;
	@%p60 bra 	$L__BB38_99;
	shr.u32 	%r374, %r88, 31;
	add.s32 	%r375, %r88, %r374;
	shr.s32 	%r376, %r375, 1;
	shl.b32 	%r377, %r376, 20;
	add.s32 	%r378, %r90, %r377;
	mov.b64 	%fd566, {%r89, %r378};
	sub.s32 	%r379, %r88, %r376;
	shl.b32 	%r380, %r379, 20;
	add.s32 	%r381, %r380, 1072693248;
	mov.b32 	%r382, 0;
	mov.b64 	%fd567, {%r382, %r381};
	mul.f64 	%fd1011, %fd567, %fd566;
$L__BB38_99:
	cvt.rn.f32.f64 	%f62, %fd1011;
	ld.global.f64 	%fd126, [%rd10+12288];
	fma.rn.f64 	%fd568, %fd126, 0d3FF71547652B82FE, 0d4338000000000000;
	{
	.reg .b32 %temp; 
	mov.b64 	{%r91, %temp}, %fd568;
	}
	mov.f64 	%fd569, 0dC338000000000000;
	add.rn.f64 	%fd570, %fd568, %fd569;
	fma.rn.f64 	%fd571, %fd570, 0dBFE62E42FEFA39EF, %fd126;
	fma.rn.f64 	%fd572, %fd570, 0dBC7ABC9E3B39803F, %fd571;
	fma.rn.f64 	%fd573, %fd572, 0d3E5ADE1569CE2BDF, 0d3E928AF3FCA213EA;
	fma.rn.f64 	%fd574, %fd573, %fd572, 0d3EC71DEE62401315;
	fma.rn.f64 	%fd575, %fd574, %fd572, 0d3EFA01997C89EB71;
	fma.rn.f64 	%fd576, %fd575, %fd572, 0d3F2A01A014761F65;
	fma.rn.f64 	%fd577, %fd576, %fd572, 0d3F56C16C1852B7AF;
	fma.rn.f64 	%fd578, %fd577, %fd572, 0d3F81111111122322;
	fma.rn.f64 	%fd579, %fd578, %fd572, 0d3FA55555555502A1;
	fma.rn.f64 	%fd580, %fd579, %fd572, 0d3FC5555555555511;
	fma.rn.f64 	%fd581, %fd580, %fd572, 0d3FE000000000000B;
	fma.rn.f64 	%fd582, %fd581, %fd572, 0d3FF0000000000000;
	fma.rn.f64 	%fd583, %fd582, %fd572, 0d3FF0000000000000;
	{
	.reg .b32 %temp; 
	mov.b64 	{%r92, %temp}, %fd583;
	}
	{
	.reg .b32 %temp; 
	mov.b64 	{%temp, %r93}, %fd583;
	}
	shl.b32 	%r383, %r91, 20;
	add.s32 	%r384, %r383, %r93;
	mov.b64 	%fd1012, {%r92, %r384};
	{
	.reg .b32 %temp; 
	mov.b64 	{%temp, %r385}, %fd126;
	}
	mov.b32 	%f138, %r385;
	abs.f32 	%f63, %f138;
	setp.lt.f32 	%p61, %f63, 0f4086232B;
	@%p61 bra 	$L__BB38_102;
	setp.lt.f64 	%p62, %fd126, 0d0000000000000000;
	add.f64 	%fd584, %fd126, 0d7FF0000000000000;
	selp.f64 	%fd1012, 0d0000000000000000, %fd584, %p62;
	setp.geu.f32 	%p63, %f63, 0f40874800;
	@%p63 bra 	$L__BB38_102;
	shr.u32 	%r386, %r91, 31;
	add.s32 	%r387, %r91, %r386;
	shr.s32 	%r388, %r387, 1;
	shl.b32 	%r389, %r388, 20;
	add.s32 	%r390, %r93, %r389;
	mov.b64 	%fd585, {%r92, %r390};
	sub.s32 	%r391, %r91, %r388;
	shl.b32 	%r392, %r391, 20;
	add.s32 	%r393, %r392, 1072693248;
	mov.b32 	%r394, 0;
	mov.b64 	%fd586, {%r394, %r393};
	mul.f64 	%fd1012, %fd586, %fd585;
$L__BB38_102:
	cvt.rn.f32.f64 	%f64, %fd1012;
	ld.global.f64 	%fd131, [%rd10+16384];
	fma.rn.f64 	%fd587, %fd131, 0d3FF71547652B82FE, 0d4338000000000000;
	{
	.reg .b32 %temp; 
	mov.b64 	{%r94, %temp}, %fd587;
	}
	mov.f64 	%fd588, 0dC338000000000000;
	add.rn.f64 	%fd589, %fd587, %fd588;
	fma.rn.f64 	%fd590, %fd589, 0dBFE62E42FEFA39EF, %fd131;
	fma.rn.f64 	%fd591, %fd589, 0dBC7ABC9E3B39803F, %fd590;
	fma.rn.f64 	%fd592, %fd591, 0d3E5ADE1569CE2BDF, 0d3E928AF3FCA213EA;
	fma.rn.f64 	%fd593, %fd592, %fd591, 0d3EC71DEE62401315;
	fma.rn.f64 	%fd594, %fd593, %fd591, 0d3EFA01997C89EB71;
	fma.rn.f64 	%fd595, %fd594, %fd591, 0d3F2A01A014761F65;
	fma.rn.f64 	%fd596, %fd595, %fd591, 0d3F56C16C1852B7AF;
	fma.rn.f64 	%fd597, %fd596, %fd591, 0d3F81111111122322;
	fma.rn.f64 	%fd598, %fd597, %fd591, 0d3FA55555555502A1;
	fma.rn.f64 	%fd599, %fd598, %fd591, 0d3FC5555555555511;
	fma.rn.f64 	%fd600, %fd599, %fd591, 0d3FE000000000000B;
	fma.rn.f64 	%fd601, %fd600, %fd591, 0d3FF0000000000000;
	fma.rn.f64 	%fd602, %fd601, %fd591, 0d3FF0000000000000;
	{
	.reg .b32 %temp; 
	mov.b64 	{%r95, %temp}, %fd602;
	}
	{
	.reg .b32 %temp; 
	mov.b64 	{%temp, %r96}, %fd602;
	}
	shl.b32 	%r395, %r94, 20;
	add.s32 	%r396, %r395, %r96;
	mov.b64 	%fd1013, {%r95, %r396};
	{
	.reg .b32 %temp; 
	mov.b64 	{%temp, %r397}, %fd131;
	}
	mov.b32 	%f139, %r397;
	abs.f32 	%f65, %f139;
	setp.lt.f32 	%p64, %f65, 0f4086232B;
	@%p64 bra 	$L__BB38_105;
	setp.lt.f64 	%p65, %fd131, 0d0000000000000000;
	add.f64 	%fd603, %fd131, 0d7FF0000000000000;
	selp.f64 	%fd1013, 0d0000000000000000, %fd603, %p65;
	setp.geu.f32 	%p66, %f65, 0f40874800;
	@%p66 bra 	$L__BB38_105;
	shr.u32 	%r398, %r94, 31;
	add.s32 	%r399, %r94, %r398;
	shr.s32 	%r400, %r399, 1;
	shl.b32 	%r401, %r400, 20;
	add.s32 	%r402, %r96, %r401;
	mov.b64 	%fd604, {%r95, %r402};
	sub.s32 	%r403, %r94, %r400;
	shl.b32 	%r404, %r403, 20;
	add.s32 	%r405, %r404, 1072693248;
	mov.b32 	%r406, 0;
	mov.b64 	%fd605, {%r406, %r405};
	mul.f64 	%fd1013, %fd605, %fd604;
$L__BB38_105:
	cvt.rn.f32.f64 	%f66, %fd1013;
	ld.global.f64 	%fd136, [%rd10+20480];
	fma.rn.f64 	%fd606, %fd136, 0d3FF71547652B82FE, 0d4338000000000000;
	{
	.reg .b32 %temp; 
	mov.b64 	{%r97, %temp}, %fd606;
	}
	mov.f64 	%fd607, 0dC338000000000000;
	add.rn.f64 	%fd608, %fd606, %fd607;
	fma.rn.f64 	%fd609, %fd608, 0dBFE62E42FEFA39EF, %fd136;
	fma.rn.f64 	%fd610, %fd608, 0dBC7ABC9E3B39803F, %fd609;
	fma.rn.f64 	%fd611, %fd610, 0d3E5ADE1569CE2BDF, 0d3E928AF3FCA213EA;
	fma.rn.f64 	%fd612, %fd611, %fd610, 0d3EC71DEE62401315;
	fma.rn.f64 	%fd613, %fd612, %fd610, 0d3EFA01997C89EB71;
	fma.rn.f64 	%fd614, %fd613, %fd610, 0d3F2A01A014761F65;
	fma.rn.f64 	%fd615, %fd614, %fd610, 0d3F56C16C1852B7AF;
	fma.rn.f64 	%fd616, %fd615, %fd610, 0d3F81111111122322;
	fma.rn.f64 	%fd617, %fd616, %fd610, 0d3FA55555555502A1;
	fma.rn.f64 	%fd618, %fd617, %fd610, 0d3FC5555555555511;
	fma.rn.f64 	%fd619, %fd618, %fd610, 0d3FE000000000000B;
	fma.rn.f64 	%fd620, %fd619, %fd610, 0d3FF0000000000000;
	fma.rn.f64 	%fd621, %fd620, %fd610, 0d3FF0000000000000;
	{
	.reg .b32 %temp; 
	mov.b64 	{%r98, %temp}, %fd621;
	}
	{
	.reg .b32 %temp; 
	mov.b64 	{%temp, %r99}, %fd621;
	}
	shl.b32 	%r407, %r97, 20;
	add.s32 	%r408, %r407, %r99;
	mov.b64 	%fd1014, {%r98, %r408};
	{
	.reg .b32 %temp; 
	mov.b64 	{%temp, %r409}, %fd136;
	}
	mov.b32 	%f140, %r409;
	abs.f32 	%f67, %f140;
	setp.lt.f32 	%p67, %f67, 0f4086232B;
	@%p67 bra 	$L__BB38_108;
	setp.lt.f64 	%p68, %fd136, 0d0000000000000000;
	add.f64 	%fd622, %fd136, 0d7FF0000000000000;
	selp.f64 	%fd1014, 0d0000000000000000, %fd622, %p68;
	setp.geu.f32 	%p69, %f67, 0f40874800;
	@%p69 bra 	$L__BB38_108;
	shr.u32 	%r410, %r97, 31;
	add.s32 	%r411, %r97, %r410;
	shr.s32 	%r412, %r411, 1;
	shl.b32 	%r413, %r412, 20;
	add.s32 	%r414, %r99, %r413;
	mov.b64 	%fd623, {%r98, %r414};
	sub.s32 	%r415, %r97, %r412;
	shl.b32 	%r416, %r415, 20;
	add.s32 	%r417, %r416, 1072693248;
	mov.b32 	%r418, 0;
	mov.b64 	%fd624, {%r418, %r417};
	mul.f64 	%fd1014, %fd624, %fd623;
$L__BB38_108:
	cvt.rn.f32.f64 	%f68, %fd1014;
	ld.global.f64 	%fd141, [%rd10+24576];
	fma.rn.f64 	%fd625, %fd141, 0d3FF71547652B82FE, 0d4338000000000000;
	{
	.reg .b32 %temp; 
	mov.b64 	{%r100, %temp}, %fd625;
	}
	mov.f64 	%fd626, 0dC338000000000000;
	add.rn.f64 	%fd627, %fd625, %fd626;
	fma.rn.f64 	%fd628, %fd627, 0dBFE62E42FEFA39EF, %fd141;
	fma.rn.f64 	%fd629, %fd627, 0dBC7ABC9E3B39803F, %fd628;
	fma.rn.f64 	%fd630, %fd629, 0d3E5ADE1569CE2BDF, 0d3E928AF3FCA213EA;
	fma.rn.f64 	%fd631, %fd630, %fd629, 0d3EC71DEE62401315;
	fma.rn.f64 	%fd632, %fd631, %fd629, 0d3EFA01997C89EB71;
	fma.rn.f64 	%fd633, %fd632, %fd629, 0d3F2A01A014761F65;
	fma.rn.f64 	%fd634, %fd633, %fd629, 0d3F56C16C1852B7AF;
	fma.rn.f64 	%fd635, %fd634, %fd629, 0d3F81111111122322;
	fma.rn.f64 	%fd636, %fd635, %fd629, 0d3FA55555555502A1;
	fma.rn.f64 	%fd637, %fd636, %fd629, 0d3FC5555555555511;
	fma.rn.f64 	%fd638, %fd637, %fd629, 0d3FE000000000000B;
	fma.rn.f64 	%fd639, %fd638, %fd629, 0d3FF0000000000000;
	fma.rn.f64 	%fd640, %fd639, %fd629, 0d3FF0000000000000;
	{
	.reg .b32 %temp; 
	mov.b64 	{%r101, %temp}, %fd640;
	}
	{
	.reg .b32 %temp; 
	mov.b64 	{%temp, %r102}, %fd640;
	}
	shl.b32 	%r419, %r100, 20;
	add.s32 	%r420, %r419, %r102;
	mov.b64 	%fd1015, {%r101, %r420};
	{
	.reg .b32 %temp; 
	mov.b64 	{%temp, %r421}, %fd141;
	}
	mov.b32 	%f141, %r421;
	abs.f32 	%f69, %f141;
	setp.lt.f32 	%p70, %f69, 0f4086232B;
	@%p70 bra 	$L__BB38_111;
	setp.lt.f64 	%p71, %fd141, 0d0000000000000000;
	add.f64 	%fd641, %fd141, 0d7FF0000000000000;
	selp.f64 	%fd1015, 0d0000000000000000, %fd641, %p71;
	setp.geu.f32 	%p72, %f69, 0f40874800;
	@%p72 bra 	$L__BB38_111;
	shr.u32 	%r422, %r100, 31;
	add.s32 	%r423, %r100, %r422;
	shr.s32 	%r424, %r423, 1;
	shl.b32 	%r425, %r424, 20;
	add.s32 	%r426, %r102, %r425;
	mov.b64 	%fd642, {%r101, %r426};
	sub.s32 	%r427, %r100, %r424;
	shl.b32 	%r428, %r427, 20;
	add.s32 	%r429, %r428, 1072693248;
	mov.b32 	%r430, 0;
	mov.b64 	%fd643, {%r430, %r429};
	mul.f64 	%fd1015, %fd643, %fd642;
$L__BB38_111:
	cvt.rn.f32.f64 	%f70, %fd1015;
	ld.global.f64 	%fd146, [%rd10+28672];
	fma.rn.f64 	%fd644, %fd146, 0d3FF71547652B82FE, 0d4338000000000000;
	{
	.reg .b32 %temp; 
	mov.b64 	{%r103, %temp}, %fd644;
	}
	mov.f64 	%fd645, 0dC338000000000000;
	add.rn.f64 	%fd646, %fd644, %fd645;
	fma.rn.f64 	%fd647, %fd646, 0dBFE62E42FEFA39EF, %fd146;
	fma.rn.f64 	%fd648, %fd646, 0dBC7ABC9E3B39803F, %fd647;
	fma.rn.f64 	%fd649, %fd648, 0d3E5ADE1569CE2BDF, 0d3E928AF3FCA213EA;
	fma.rn.f64 	%fd650, %fd649, %fd648, 0d3EC71DEE62401315;
	fma.rn.f64 	%fd651, %fd650, %fd648, 0d3EFA01997C89EB71;
	fma.rn.f64 	%fd652, %fd651, %fd648, 0d3F2A01A014761F65;
	fma.rn.f64 	%fd653, %fd652, %fd648, 0d3F56C16C1852B7AF;
	fma.rn.f64 	%fd654, %fd653, %fd648, 0d3F81111111122322;
	fma.rn.f64 	%fd655, %fd654, %fd648, 0d3FA55555555502A1;
	fma.rn.f64 	%fd656, %fd655, %fd648, 0d3FC5555555555511;
	fma.rn.f64 	%fd657, %fd656, %fd648, 0d3FE000000000000B;
	fma.rn.f64 	%fd658, %fd657, %fd648, 0d3FF0000000000000;
	fma.rn.f64 	%fd659, %fd658, %fd648, 0d3FF0000000000000;
	{
	.reg .b32 %temp; 
	mov.b64 	{%r104, %temp}, %fd659;
	}
	{
	.reg .b32 %temp; 
	mov.b64 	{%temp, %r105}, %fd659;
	}
	shl.b32 	%r431, %r103, 20;
	add.s32 	%r432, %r431, %r105;
	mov.b64 	%fd1016, {%r104, %r432};
	{
	.reg .b32 %temp; 
	mov.b64 	{%temp, %r433}, %fd146;
	}
	mov.b32 	%f142, %r433;
	abs.f32 	%f71, %f142;
	setp.lt.f32 	%p73, %f71, 0f4086232B;
	@%p73 bra 	$L__BB38_114;
	setp.lt.f64 	%p74, %fd146, 0d0000000000000000;
	add.f64 	%fd660, %fd146, 0d7FF0000000000000;
	selp.f64 	%fd1016, 0d0000000000000000, %fd660, %p74;
	setp.geu.f32 	%p75, %f71, 0f40874800;
	@%p75 bra 	$L__BB38_114;
	shr.u32 	%r434, %r103, 31;
	add.s32 	%r435, %r103, %r434;
	shr.s32 	%r436, %r435, 1;
	shl.b32 	%r437, %r436, 20;
	add.s32 	%r438, %r105, %r437;
	mov.b64 	%fd661, {%r104, %r438};
	sub.s32 	%r439, %r103, %r436;
	shl.b32 	%r440, %r439, 20;
	add.s32 	%r441, %r440, 1072693248;
	mov.b32 	%r442, 0;
	mov.b64 	%fd662, {%r442, %r441};
	mul.f64 	%fd1016, %fd662, %fd661;
$L__BB38_114:
	cvt.rn.f32.f64 	%f72, %fd1016;
	ld.global.f64 	%fd151, [%rd10+32768];
	fma.rn.f64 	%fd663, %fd151, 0d3FF71547652B82FE, 0d4338000000000000;
	{
	.reg .b32 %temp; 
	mov.b64 	{%r106, %temp}, %fd663;
	}
	mov.f64 	%fd664, 0dC338000000000000;
	add.rn.f64 	%fd665, %fd663, %fd664;
	fma.rn.f64 	%fd666, %fd665, 0dBFE62E42FEFA39EF, %fd151;
	fma.rn.f64 	%fd667, %fd665, 0dBC7ABC9E3B39803F, %fd666;
	fma.rn.f64 	%fd668, %fd667, 0d3E5ADE1569CE2BDF, 0d3E928AF3FCA213EA;
	fma.rn.f64 	%fd669, %fd668, %fd667, 0d3EC71DEE62401315;
	fma.rn.f64 	%fd670, %fd669, %fd667, 0d3EFA01997C89EB71;
	fma.rn.f64 	%fd671, %fd670, %fd667, 0d3F2A01A014761F65;
	fma.rn.f64 	%fd672, %fd671, %fd667, 0d3F56C16C1852B7AF;
	fma.rn.f64 	%fd673, %fd672, %fd667, 0d3F81111111122322;
	fma.rn.f64 	%fd674, %fd673, %fd667, 0d3FA55555555502A1;
	fma.rn.f64 	%fd675, %fd674, %fd667, 0d3FC5555555555511;
	fma.rn.f64 	%fd676, %fd675, %fd667, 0d3FE000000000000B;
	fma.rn.f64 	%fd677, %fd676, %fd667, 0d3FF0000000000000;
	fma.rn.f64 	%fd678, %fd677, %fd667, 0d3FF0000000000000;
	{
	.reg .b32 %temp; 
	mov.b64 	{%r107, %temp}, %fd678;
	}
	{
	.reg .b32 %temp; 
	mov.b64 	{%temp, %r108}, %fd678;
	}
	shl.b32 	%r443, %r106, 20;
	add.s32 	%r444, %r443, %r108;
	mov.b64 	%fd1017, {%r107, %r444};
	{
	.reg .b32 %temp; 
	mov.b64 	{%temp, %r445}, %fd151;
	}
	mov.b32 	%f143, %r445;
	abs.f32 	%f73, %f143;
	setp.lt.f32 	%p76, %f73, 0f4086232B;
	@%p76 bra 	$L__BB38_117;
	setp.lt.f64 	%p77, %fd151, 0d0000000000000000;
	add.f64 	%fd679, %fd151, 0d7FF0000000000000;
	selp.f64 	%fd1017, 0d0000000000000000, %fd679, %p77;
	setp.geu.f32 	%p78, %f73, 0f40874800;
	@%p78 bra 	$L__BB38_117;
	shr.u32 	%r446, %r106, 31;
	add.s32 	%r447, %r106, %r446;
	shr.s32 	%r448, %r447, 1;
	shl.b32 	%r449, %r448, 20;
	add.s32 	%r450, %r108, %r449;
	mov.b64 	%fd680, {%r107, %r450};
	sub.s32 	%r451, %r106, %r448;
	shl.b32 	%r452, %r451, 20;
	add.s32 	%r453, %r452, 1072693248;
	mov.b32 	%r454, 0;
	mov.b64 	%fd681, {%r454, %r453};
	mul.f64 	%fd1017, %fd681, %fd680;
$L__BB38_117:
	cvt.rn.f32.f64 	%f74, %fd1017;
	ld.global.f64 	%fd156, [%rd10+36864];
	fma.rn.f64 	%fd682, %fd156, 0d3FF71547652B82FE, 0d4338000000000000;
	{
	.reg .b32 %temp; 
	mov.b64 	{%r109, %temp}, %fd682;
	}
	mov.f64 	%fd683, 0dC338000000000000;
	add.rn.f64 	%fd684, %fd682, %fd683;
	fma.rn.f64 	%fd685, %fd684, 0dBFE62E42FEFA39EF, %fd156;
	fma.rn.f64 	%fd686, %fd684, 0dBC7ABC9E3B39803F, %fd685;
	fma.rn.f64 	%fd687, %fd686, 0d3E5ADE1569CE2BDF, 0d3E928AF3FCA213EA;
	fma.rn.f64 	%fd688, %fd687, %fd686, 0d3EC71DEE62401315;
	fma.rn.f64 	%fd689, %fd688, %fd686, 0d3EFA01997C89EB71;
	fma.rn.f64 	%fd690, %fd689, %fd686, 0d3F2A01A014761F65;
	fma.rn.f64 	%fd691, %fd690, %fd686, 0d3F56C16C1852B7AF;
	fma.rn.f64 	%fd692, %fd691, %fd686, 0d3F81111111122322;
	fma.rn.f64 	%fd693, %fd692, %fd686, 0d3FA55555555502A1;
	fma.rn.f64 	%fd694, %fd693, %fd686, 0d3FC5555555555511;
	fma.rn.f64 	%fd695, %fd694, %fd686, 0d3FE000000000000B;
	fma.rn.f64 	%fd696, %fd695, %fd686, 0d3FF0000000000000;
	fma.rn.f64 	%fd697, %fd696, %fd686, 0d3FF0000000000000;
	{
	.reg .b32 %temp; 
	mov.b64 	{%r110, %temp}, %fd697;
	}
	{
	.reg .b32 %temp; 
	mov.b64 	{%temp, %r111}, %fd697;
	}
	shl.b32 	%r455, %r109, 20;
	add.s32 	%r456, %r455, %r111;
	mov.b64 	%fd1018, {%r110, %r456};
	{
	.reg .b32 %temp; 
	mov.b64 	{%temp, %r457}, %fd156;
	}
	mov.b32 	%f144, %r457;
	abs.f32 	%f75, %f144;
	setp.lt.f32 	%p79, %f75, 0f4086232B;
	@%p79 bra 	$L__BB38_120;
	setp.lt.f64 	%p80, %fd156, 0d0000000000000000;
	add.f64 	%fd698, %fd156, 0d7FF0000000000000;
	selp.f64 	%fd1018, 0d0000000000000000, %fd698, %p80;
	setp.geu.f32 	%p81, %f75, 0f40874800;
	@%p81 bra 	$L__BB38_120;
	shr.u32 	%r458, %r109, 31;
	add.s32 	%r459, %r109, %r458;
	shr.s32 	%r460, %r459, 1;
	shl.b32 	%r461, %r460, 20;
	add.s32 	%r462, %r111, %r461;
	mov.b64 	%fd699, {%r110, %r462};
	sub.s32 	%r463, %r109, %r460;
	shl.b32 	%r464, %r463, 20;
	add.s32 	%r465, %r464, 1072693248;
	mov.b32 	%r466, 0;
	mov.b64 	%fd700, {%r466, %r465};
	mul.f64 	%fd1018, %fd700, %fd699;
$L__BB38_120:
	cvt.rn.f32.f64 	%f76, %fd1018;
	ld.global.f64 	%fd161, [%rd10+40960];
	fma.rn.f64 	%fd701, %fd161, 0d3FF71547652B82FE, 0d4338000000000000;
	{
	.reg .b32 %temp; 
	mov.b64 	{%r112, %temp}, %fd701;
	}
	mov.f64 	%fd702, 0dC338000000000000;
	add.rn.f64 	%fd703, %fd701, %fd702;
	fma.rn.f64 	%fd704, %fd703, 0dBFE62E42FEFA39EF, %fd161;
	fma.rn.f64 	%fd705, %fd703, 0dBC7ABC9E3B39803F, %fd704;
	fma.rn.f64 	%fd706, %fd705, 0d3E5ADE1569CE2BDF, 0d3E928AF3FCA213EA;
	fma.rn.f64 	%fd707, %fd706, %fd705, 0d3EC71DEE62401315;
	fma.rn.f64 	%fd708, %fd707, %fd705, 0d3EFA01997C89EB71;
	fma.rn.f64 	%fd709, %fd708, %fd705, 0d3F2A01A014761F65;
	fma.rn.f64 	%fd710, %fd709, %fd705, 0d3F56C16C1852B7AF;
	fma.rn.f64 	%fd711, %fd710, %fd705, 0d3F81111111122322;
	fma.rn.f64 	%fd712, %fd711, %fd705, 0d3FA55555555502A1;
	fma.rn.f64 	%fd713, %fd712, %fd705, 0d3FC5555555555511;
	fma.rn.f64 	%fd714, %fd713, %fd705, 0d3FE000000000000B;
	fma.rn.f64 	%fd715, %fd714, %fd705, 0d3FF0000000000000;
	fma.rn.f64 	%fd716, %fd715, %fd705, 0d3FF0000000000000;
	{
	.reg .b32 %temp; 
	mov.b64 	{%r113, %temp}, %fd716;
	}
	{
	.reg .b32 %temp; 
	mov.b64 	{%temp, %r114}, %fd716;
	}
	shl.b32 	%r467, %r112, 20;
	add.s32 	%r468, %r467, %r114;
	mov.b64 	%fd1019, {%r113, %r468};
	{
	.reg .b32 %temp; 
	mov.b64 	{%temp, %r469}, %fd161;
	}
	mov.b32 	%f145, %r469;
	abs.f32 	%f77, %f145;
	setp.lt.f32 	%p82, %f77, 0f4086232B;
	@%p82 bra 	$L__BB38_123;
	setp.lt.f64 	%p83, %fd161, 0d0000000000000000;
	add.f64 	%fd717, %fd161, 0d7FF0000000000000;
	selp.f64 	%fd1019, 0d0000000000000000, %fd717, %p83;
	setp.geu.f32 	%p84, %f77, 0f40874800;
	@%p84 bra 	$L__BB38_123;
	shr.u32 	%r470, %r112, 31;
	add.s32 	%r471, %r112, %r470;
	shr.s32 	%r472, %r471, 1;
	shl.b32 	%r473, %r472, 20;
	add.s32 	%r474, %r114, %r473;
	mov.b64 	%fd718, {%r113, %r474};
	sub.s32 	%r475, %r112, %r472;
	shl.b32 	%r476, %r475, 20;
	add.s32 	%r477, %r476, 1072693248;
	mov.b32 	%r478, 0;
	mov.b64 	%fd719, {%r478, %r477};
	mul.f64 	%fd1019, %fd719, %fd718;
$L__BB38_123:
	cvt.rn.f32.f64 	%f78, %fd1019;
	ld.global.f64 	%fd166, [%rd10+45056];
	fma.rn.f64 	%fd720, %fd166, 0d3FF71547652B82FE, 0d4338000000000000;
	{
	.reg .b32 %temp; 
	mov.b64 	{%r115, %temp}, %fd720;
	}
	mov.f64 	%fd721, 0dC338000000000000;
	add.rn.f64 	%fd722, %fd720, %fd721;
	fma.rn.f64 	%fd723, %fd722, 0dBFE62E42FEFA39EF, %fd166;
	fma.rn.f64 	%fd724, %fd722, 0dBC7ABC9E3B39803F, %fd723;
	fma.rn.f64 	%fd725, %fd724, 0d3E5ADE1569CE2BDF, 0d3E928AF3FCA213EA;
	fma.rn.f64 	%fd726, %fd725, %fd724, 0d3EC71DEE62401315;
	fma.rn.f64 	%fd727, %fd726, %fd724, 0d3EFA01997C89EB71;
	fma.rn.f64 	%fd728, %fd727, %fd724, 0d3F2A01A014761F65;
	fma.rn.f64 	%fd729, %fd728, %fd724, 0d3F56C16C1852B7AF;
	fma.rn.f64 	%fd730, %fd729, %fd724, 0d3F81111111122322;
	fma.rn.f64 	%fd731, %fd730, %fd724, 0d3FA55555555502A1;
	fma.rn.f64 	%fd732, %fd731, %fd724, 0d3FC5555555555511;
	fma.rn.f64 	%fd733, %fd732, %fd724, 0d3FE000000000000B;
	fma.rn.f64 	%fd734, %fd733, %fd724, 0d3FF0000000000000;
	fma.rn.f64 	%fd735, %fd734, %fd724, 0d3FF0000000000000;
	{
	.reg .b32 %temp; 
	mov.b64 	{%r116, %temp}, %fd735;
	}
	{
	.reg .b32 %temp; 
	mov.b64 	{%temp, %r117}, %fd735;
	}
	shl.b32 	%r479, %r115, 20;
	add.s32 	%r480, %r479, %r117;
	mov.b64 	%fd1020, {%r116, %r480};
	{
	.reg .b32 %temp; 
	mov.b64 	{%temp, %r481}, %fd166;
	}
	mov.b32 	%f146, %r481;
	abs.f32 	%f79, %f146;
	setp.lt.f32 	%p85, %f79, 0f4086232B;
	@%p85 bra 	$L__BB38_126;
	setp.lt.f64 	%p86, %fd166, 0d0000000000000000;
	add.f64 	%fd736, %fd166, 0d7FF0000000000000;
	selp.f64 	%fd1020, 0d0000000000000000, %fd736, %p86;
	setp.geu.f32 	%p87, %f79, 0f40874800;
	@%p87 bra 	$L__BB38_126;
	shr.u32 	%r482, %r115, 31;
	add.s32 	%r483, %r115, %r482;
	shr.s32 	%r484, %r483, 1;
	shl.b32 	%r485, %r484, 20;
	add.s32 	%r486, %r117, %r485;
	mov.b64 	%fd737, {%r116, %r486};
	sub.s32 	%r487, %r115, %r484;
	shl.b32 	%r488, %r487, 20;
	add.s32 	%r489, %r488, 1072693248;
	mov.b32 	%r490, 0;
	mov.b64 	%fd738, {%r490, %r489};
	mul.f64 	%fd1020, %fd738, %fd737;
$L__BB38_126:
	cvt.rn.f32.f64 	%f80, %fd1020;
	ld.global.f64 	%fd171, [%rd10+49152];
	fma.rn.f64 	%fd739, %fd171, 0d3FF71547652B82FE, 0d4338000000000000;
	{
	.reg .b32 %temp; 
	mov.b64 	{%r118, %temp}, %fd739;
	}
	mov.f64 	%fd740, 0dC338000000000000;
	add.rn.f64 	%fd741, %fd739, %fd740;
	fma.rn.f64 	%fd742, %fd741, 0dBFE62E42FEFA39EF, %fd171;
	fma.rn.f64 	%fd743, %fd741, 0dBC7ABC9E3B39803F, %fd742;
	fma.rn.f64 	%fd744, %fd743, 0d3E5ADE1569CE2BDF, 0d3E928AF3FCA213EA;
	fma.rn.f64 	%fd745, %fd744, %fd743, 0d3EC71DEE62401315;
	fma.rn.f64 	%fd746, %fd745, %fd743, 0d3EFA01997C89EB71;
	fma.rn.f64 	%fd747, %fd746, %fd743, 0d3F2A01A014761F65;
	fma.rn.f64 	%fd748, %fd747, %fd743, 0d3F56C16C1852B7AF;
	fma.rn.f64 	%fd749, %fd748, %fd743, 0d3F81111111122322;
	fma.rn.f64 	%fd750, %fd749, %fd743, 0d3FA55555555502A1;
	fma.rn.f64 	%fd751, %fd750, %fd743, 0d3FC5555555555511;
	fma.rn.f64 	%fd752, %fd751, %fd743, 0d3FE000000000000B;
	fma.rn.f64 	%fd753, %fd752, %fd743, 0d3FF0000000000000;
	fma.rn.f64 	%fd754, %fd753, %fd743, 0d3FF0000000000000;
	{
	.reg .b32 %temp; 
	mov.b64 	{%r119, %temp}, %fd754;
	}
	{
	.reg .b32 %temp; 
	mov.b64 	{%temp, %r120}, %fd754;
	}
	shl.b32 	%r491, %r118, 20;
	add.s32 	%r492, %r491, %r120;
	mov.b64 	%fd1021, {%r119, %r492};
	{
	.reg .b32 %temp; 
	mov.b64 	{%temp, %r493}, %fd171;
	}
	mov.b32 	%f147, %r493;
	abs.f32 	%f81, %f147;
	setp.lt.f32 	%p88, %f81, 0f4086232B;
	@%p88 bra 	$L__BB38_129;
	setp.lt.f64 	%p89, %fd171, 0d0000000000000000;
	add.f64 	%fd755, %fd171, 0d7FF0000000000000;
	selp.f64 	%fd1021, 0d0000000000000000, %fd755, %p89;
	setp.geu.f32 	%p90, %f81, 0f40874800;
	@%p90 bra 	$L__BB38_129;
	shr.u32 	%r494, %r118, 31;
	add.s32 	%r495, %r118, %r494;
	shr.s32 	%r496, %r495, 1;
	shl.b32 	%r497, %r496, 20;
	add.s32 	%r498, %r120, %r497;
	mov.b64 	%fd756, {%r119, %r498};
	sub.s32 	%r499, %r118, %r496;
	shl.b32 	%r500, %r499, 20;
	add.s32 	%r501, %r500, 1072693248;
	mov.b32 	%r502, 0;
	mov.b64 	%fd757, {%r502, %r501};
	mul.f64 	%fd1021, %fd757, %fd756;
$L__BB38_129:
	cvt.rn.f32.f64 	%f82, %fd1021;
	ld.global.f64 	%fd176, [%rd10+53248];
	fma.rn.f64 	%fd758, %fd176, 0d3FF71547652B82FE, 0d4338000000000000;
	{
	.reg .b32 %temp; 
	mov.b64 	{%r121, %temp}, %fd758;
	}
	mov.f64 	%fd759, 0dC338000000000000;
	add.rn.f64 	%fd760, %fd758, %fd759;
	fma.rn.f64 	%fd761, %fd760, 0dBFE62E42FEFA39EF, %fd176;
	fma.rn.f64 	%fd762, %fd760, 0dBC7ABC9E3B39803F, %fd761;
	fma.rn.f64 	%fd763, %fd762, 0d3E5ADE1569CE2BDF, 0d3E928AF3FCA213EA;
	fma.rn.f64 	%fd764, %fd763, %fd762, 0d3EC71DEE62401315;
	fma.rn.f64 	%fd765, %fd764, %fd762, 0d3EFA01997C89EB71;
	fma.rn.f64 	%fd766, %fd765, %fd762, 0d3F2A01A014761F65;
	fma.rn.f64 	%fd767, %fd766, %fd762, 0d3F56C16C1852B7AF;
	fma.rn.f64 	%fd768, %fd767, %fd762, 0d3F81111111122322;
	fma.rn.f64 	%fd769, %fd768, %fd762, 0d3FA55555555502A1;
	fma.rn.f64 	%fd770, %fd769, %fd762, 0d3FC5555555555511;
	fma.rn.f64 	%fd771, %fd770, %fd762, 0d3FE000000000000B;
	fma.rn.f64 	%fd772, %fd771, %fd762, 0d3FF0000000000000;
	fma.rn.f64 	%fd773, %fd772, %fd762, 0d3FF0000000000000;
	{
	.reg .b32 %temp; 
	mov.b64 	{%r122, %temp}, %fd773;
	}
	{
	.reg .b32 %temp; 
	mov.b64 	{%temp, %r123}, %fd773;
	}
	shl.b32 	%r503, %r121, 20;
	add.s32 	%r504, %r503, %r123;
	mov.b64 	%fd1022, {%r122, %r504};
	{
	.reg .b32 %temp; 
	mov.b64 	{%temp, %r505}, %fd176;
	}
	mov.b32 	%f148, %r505;
	abs.f32 	%f83, %f148;
	setp.lt.f32 	%p91, %f83, 0f4086232B;
	@%p91 bra 	$L__BB38_132;
	setp.lt.f64 	%p92, %fd176, 0d0000000000000000;
	add.f64 	%fd774, %fd176, 0d7FF0000000000000;
	selp.f64 	%fd1022, 0d0000000000000000, %fd774, %p92;
	setp.geu.f32 	%p93, %f83, 0f40874800;
	@%p93 bra 	$L__BB38_132;
	shr.u32 	%r506, %r121, 31;
	add.s32 	%r507, %r121, %r506;
	shr.s32 	%r508, %r507, 1;
	shl.b32 	%r509, %r508, 20;
	add.s32 	%r510, %r123, %r509;
	mov.b64 	%fd775, {%r122, %r510};
	sub.s32 	%r511, %r121, %r508;
	shl.b32 	%r512, %r511, 20;
	add.s32 	%r513, %r512, 1072693248;
	mov.b32 	%r514, 0;
	mov.b64 	%fd776, {%r514, %r513};
	mul.f64 	%fd1022, %fd776, %fd775;
$L__BB38_132:
	cvt.rn.f32.f64 	%f84, %fd1022;
	ld.global.f64 	%fd181, [%rd10+57344];
	fma.rn.f64 	%fd777, %fd181, 0d3FF71547652B82FE, 0d4338000000000000;
	{
	.reg .b32 %temp; 
	mov.b64 	{%r124, %temp}, %fd777;
	}
	mov.f64 	%fd778, 0dC338000000000000;
	add.rn.f64 	%fd779, %fd777, %fd778;
	fma.rn.f64 	%fd780, %fd779, 0dBFE62E42FEFA39EF, %fd181;
	fma.rn.f64 	%fd781, %fd779, 0dBC7ABC9E3B39803F, %fd780;
	fma.rn.f64 	%fd782, %fd781, 0d3E5ADE1569CE2BDF, 0d3E928AF3FCA213EA;
	fma.rn.f64 	%fd783, %fd782, %fd781, 0d3EC71DEE62401315;
	fma.rn.f64 	%fd784, %fd783, %fd781, 0d3EFA01997C89EB71;
	fma.rn.f64 	%fd785, %fd784, %fd781, 0d3F2A01A014761F65;
	fma.rn.f64 	%fd786, %fd785, %fd781, 0d3F56C16C1852B7AF;
	fma.rn.f64 	%fd787, %fd786, %fd781, 0d3F81111111122322;
	fma.rn.f64 	%fd788, %fd787, %fd781, 0d3FA55555555502A1;
	fma.rn.f64 	%fd789, %fd788, %fd781, 0d3FC5555555555511;
	fma.rn.f64 	%fd790, %fd789, %fd781, 0d3FE000000000000B;
	fma.rn.f64 	%fd791, %fd790, %fd781, 0d3FF0000000000000;
	fma.rn.f64 	%fd792, %fd791, %fd781, 0d3FF0000000000000;
	{
	.reg .b32 %temp; 
	mov.b64 	{%r125, %temp}, %fd792;
	}
	{
	.reg .b32 %temp; 
	mov.b64 	{%temp, %r126}, %fd792;
	}
	shl.b32 	%r515, %r124, 20;
	add.s32 	%r516, %r515, %r126;
	mov.b64 	%fd1023, {%r125, %r516};
	{
	.reg .b32 %temp; 
	mov.b64 	{%temp, %r517}, %fd181;
	}
	mov.b32 	%f149, %r517;
	abs.f32 	%f85, %f149;
	setp.lt.f32 	%p94, %f85, 0f4086232B;
	@%p94 bra 	$L__BB38_135;
	setp.lt.f64 	%p95, %fd181, 0d0000000000000000;
	add.f64 	%fd793, %fd181, 0d7FF0000000000000;
	selp.f64 	%fd1023, 0d0000000000000000, %fd793, %p95;
	setp.geu.f32 	%p96, %f85, 0f40874800;
	@%p96 bra 	$L__BB38_135;
	shr.u32 	%r518, %r124, 31;
	add.s32 	%r519, %r124, %r518;
	shr.s32 	%r520, %r519, 1;
	shl.b32 	%r521, %r520, 20;
	add.s32 	%r522, %r126, %r521;
	mov.b64 	%fd794, {%r125, %r522};
	sub.s32 	%r523, %r124, %r520;
	shl.b32 	%r524, %r523, 20;
	add.s32 	%r525, %r524, 1072693248;
	mov.b32 	%r526, 0;
	mov.b64 	%fd795, {%r526, %r525};
	mul.f64 	%fd1023, %fd795, %fd794;
$L__BB38_135:
	cvt.rn.f32.f64 	%f86, %fd1023;
	ld.global.f64 	%fd186, [%rd10+61440];
	fma.rn.f64 	%fd796, %fd186, 0d3FF71547652B82FE, 0d4338000000000000;
	{
	.reg .b32 %temp; 
	mov.b64 	{%r127, %temp}, %fd796;
	}
	mov.f64 	%fd797, 0dC338000000000000;
	add.rn.f64 	%fd798, %fd796, %fd797;
	fma.rn.f64 	%fd799, %fd798, 0dBFE62E42FEFA39EF, %fd186;
	fma.rn.f64 	%fd800, %fd798, 0dBC7ABC9E3B39803F, %fd799;
	fma.rn.f64 	%fd801, %fd800, 0d3E5ADE1569CE2BDF, 0d3E928AF3FCA213EA;
	fma.rn.f64 	%fd802, %fd801, %fd800, 0d3EC71DEE62401315;
	fma.rn.f64 	%fd803, %fd802, %fd800, 0d3EFA01997C89EB71;
	fma.rn.f64 	%fd804, %fd803, %fd800, 0d3F2A01A014761F65;
	fma.rn.f64 	%fd805, %fd804, %fd800, 0d3F56C16C1852B7AF;
	fma.rn.f64 	%fd806, %fd805, %fd800, 0d3F81111111122322;
	fma.rn.f64 	%fd807, %fd806, %fd800, 0d3FA55555555502A1;
	fma.rn.f64 	%fd808, %fd807, %fd800, 0d3FC5555555555511;
	fma.rn.f64 	%fd809, %fd808, %fd800, 0d3FE000000000000B;
	fma.rn.f64 	%fd810, %fd809, %fd800, 0d3FF0000000000000;
	fma.rn.f64 	%fd811, %fd810, %fd800, 0d3FF0000000000000;
	{
	.reg .b32 %temp; 
	mov.b64 	{%r128, %temp}, %fd811;
	}
	{
	.reg .b32 %temp; 
	mov.b64 	{%temp, %r129}, %fd811;
	}
	shl.b32 	%r527, %r127, 20;
	add.s32 	%r528, %r527, %r129;
	mov.b64 	%fd1024, {%r128, %r528};
	{
	.reg .b32 %temp; 
	mov.b64 	{%temp, %r529}, %fd186;
	}
	mov.b32 	%f150, %r529;
	abs.f32 	%f87, %f150;
	setp.lt.f32 	%p97, %f87, 0f4086232B;
	@%p97 bra 	$L__BB38_138;
	setp.lt.f64 	%p98, %fd186, 0d0000000000000000;
	add.f64 	%fd812, %fd186, 0d7FF0000000000000;
	selp.f64 	%fd1024, 0d0000000000000000, %fd812, %p98;
	setp.geu.f32 	%p99, %f87, 0f40874800;
	@%p99 bra 	$L__BB38_138;
	shr.u32 	%r530, %r127, 31;
	add.s32 	%r531, %r127, %r530;
	shr.s32 	%r532, %r531, 1;
	shl.b32 	%r533, %r532, 20;
	add.s32 	%r534, %r129, %r533;
	mov.b64 	%fd813, {%r128, %r534};
	sub.s32 	%r535, %r127, %r532;
	shl.b32 	%r536, %r535, 20;
	add.s32 	%r537, %r536, 1072693248;
	mov.b32 	%r538, 0;
	mov.b64 	%fd814, {%r538, %r537};
	mul.f64 	%fd1024, %fd814, %fd813;
$L__BB38_138:
	cvt.rn.f32.f64 	%f151, %fd1024;
	add.f32 	%f152, %f342, %f58;
	add.f32 	%f153, %f60, %f62;
	add.f32 	%f154, %f64, %f66;
	add.f32 	%f155, %f68, %f70;
	add.f32 	%f156, %f72, %f74;
	add.f32 	%f157, %f76, %f78;
	add.f32 	%f158, %f80, %f82;
	add.f32 	%f159, %f84, %f86;
	add.f32 	%f160, %f152, %f153;
	add.f32 	%f161, %f154, %f155;
	add.f32 	%f162, %f156, %f157;
	add.f32 	%f163, %f158, %f159;
	add.f32 	%f164, %f160, %f161;
	add.f32 	%f165, %f162, %f163;
	add.f32 	%f166, %f164, %f165;
	add.f32 	%f342, %f166, %f151;
	sub.s32 	%r539, %r151, %r765;
	setp.lt.u32 	%p100, %r539, 8192;
	@%p100 bra 	$L__BB38_156;
	add.s32 	%r765, %r765, 8192;
	setp.le.u32 	%p101, %r765, %r80;
	@%p101 bra 	$L__BB38_90;
$L__BB38_140:
	setp.le.u32 	%p102, %r151, %r765;
	@%p102 bra 	$L__BB38_156;
	sub.s32 	%r132, %r151, %r765;
	setp.ge.s32 	%p103, %r31, %r132;
	@%p103 bra 	$L__BB38_156;
	not.b32 	%r540, %r31;
	add.s32 	%r541, %r151, %r540;
	sub.s32 	%r133, %r541, %r765;
	and.b32  	%r542, %r133, 512;
	setp.ne.s32 	%p104, %r542, 0;
	mov.u32 	%r766, %r31;
	@%p104 bra 	$L__BB38_147;
	add.s32 	%r543, %r31, %r765;
	mul.wide.u32 	%rd15, %r543, 8;
	add.s64 	%rd16, %rd2, %rd15;
	ld.global.f64 	%fd191, [%rd16];
	fma.rn.f64 	%fd815, %fd191, 0d3FF71547652B82FE, 0d4338000000000000;
	{
	.reg .b32 %temp; 
	mov.b64 	{%r134, %temp}, %fd815;
	}
	mov.f64 	%fd816, 0dC338000000000000;
	add.rn.f64 	%fd817, %fd815, %fd816;
	fma.rn.f64 	%fd818, %fd817, 0dBFE62E42FEFA39EF, %fd191;
	fma.rn.f64 	%fd819, %fd817, 0dBC7ABC9E3B39803F, %fd818;
	fma.rn.f64 	%fd820, %fd819, 0d3E5ADE1569CE2BDF, 0d3E928AF3FCA213EA;
	fma.rn.f64 	%fd821, %fd820, %fd819, 0d3EC71DEE62401315;
	fma.rn.f64 	%fd822, %fd821, %fd819, 0d3EFA01997C89EB71;
	fma.rn.f64 	%fd823, %fd822, %fd819, 0d3F2A01A014761F65;
	fma.rn.f64 	%fd824, %fd823, %fd819, 0d3F56C16C1852B7AF;
	fma.rn.f64 	%fd825, %fd824, %fd819, 0d3F81111111122322;
	fma.rn.f64 	%fd826, %fd825, %fd819, 0d3FA55555555502A1;
	fma.rn.f64 	%fd827, %fd826, %fd819, 0d3FC5555555555511;
	fma.rn.f64 	%fd828, %fd827, %fd819, 0d3FE000000000000B;
	fma.rn.f64 	%fd829, %fd828, %fd819, 0d3FF0000000000000;
	fma.rn.f64 	%fd830, %fd829, %fd819, 0d3FF0000000000000;
	{
	.reg .b32 %temp; 
	mov.b64 	{%r135, %temp}, %fd830;
	}
	{
	.reg .b32 %temp; 
	mov.b64 	{%temp, %r136}, %fd830;
	}
	shl.b32 	%r544, %r134, 20;
	add.s32 	%r545, %r544, %r136;
	mov.b64 	%fd1025, {%r135, %r545};
	{
	.reg .b32 %temp; 
	mov.b64 	{%temp, %r546}, %fd191;
	}
	mov.b32 	%f168, %r546;
	abs.f32 	%f90, %f168;
	setp.lt.f32 	%p105, %f90, 0f4086232B;
	@%p105 bra 	$L__BB38_146;
	setp.lt.f64 	%p106, %fd191, 0d0000000000000000;
	add.f64 	%fd831, %fd191, 0d7FF0000000000000;
	selp.f64 	%fd1025, 0d0000000000000000, %fd831, %p106;
	setp.geu.f32 	%p107, %f90, 0f40874800;
	@%p107 bra 	$L__BB38_146;
	shr.u32 	%r547, %r134, 31;
	add.s32 	%r548, %r134, %r547;
	shr.s32 	%r549, %r548, 1;
	shl.b32 	%r550, %r549, 20;
	add.s32 	%r551, %r136, %r550;
	mov.b64 	%fd832, {%r135, %r551};
	sub.s32 	%r552, %r134, %r549;
	shl.b32 	%r553, %r552, 20;
	add.s32 	%r554, %r553, 1072693248;
	mov.b32 	%r555, 0;
	mov.b64 	%fd833, {%r555, %r554};
	mul.f64 	%fd1025, %fd833, %fd832;
$L__BB38_146:
	cvt.rn.f32.f64 	%f169, %fd1025;
	add.f32 	%f342, %f342, %f169;
	add.s32 	%r766, %r31, 512;
$L__BB38_147:
	setp.lt.u32 	%p108, %r133, 512;
	@%p108 bra 	$L__BB38_156;
	add.s32 	%r768, %r766, 512;
	add.s32 	%r767, %r766, %r765;
$L__BB38_149:
	mov.u32 	%r142, %r768;
	mul.wide.u32 	%rd17, %r767, 8;
	add.s64 	%rd18, %rd2, %rd17;
	ld.global.f64 	%fd196, [%rd18];
	fma.rn.f64 	%fd834, %fd196, 0d3FF71547652B82FE, 0d4338000000000000;
	{
	.reg .b32 %temp; 
	mov.b64 	{%r143, %temp}, %fd834;
	}
	mov.f64 	%fd835, 0dC338000000000000;
	add.rn.f64 	%fd836, %fd834, %fd835;
	fma.rn.f64 	%fd837, %fd836, 0dBFE62E42FEFA39EF, %fd196;
	fma.rn.f64 	%fd838, %fd836, 0dBC7ABC9E3B39803F, %fd837;
	fma.rn.f64 	%fd839, %fd838, 0d3E5ADE1569CE2BDF, 0d3E928AF3FCA213EA;
	fma.rn.f64 	%fd840, %fd839, %fd838, 0d3EC71DEE62401315;
	fma.rn.f64 	%fd841, %fd840, %fd838, 0d3EFA01997C89EB71;
	fma.rn.f64 	%fd842, %fd841, %fd838, 0d3F2A01A014761F65;
	fma.rn.f64 	%fd843, %fd842, %fd838, 0d3F56C16C1852B7AF;
	fma.rn.f64 	%fd844, %fd843, %fd838, 0d3F81111111122322;
	fma.rn.f64 	%fd845, %fd844, %fd838, 0d3FA55555555502A1;
	fma.rn.f64 	%fd846, %fd845, %fd838, 0d3FC5555555555511;
	fma.rn.f64 	%fd847, %fd846, %fd838, 0d3FE000000000000B;
	fma.rn.f64 	%fd848, %fd847, %fd838, 0d3FF0000000000000;
	fma.rn.f64 	%fd849, %fd848, %fd838, 0d3FF0000000000000;
	{
	.reg .b32 %temp; 
	mov.b64 	{%r144, %temp}, %fd849;
	}
	{
	.reg .b32 %temp; 
	mov.b64 	{%temp, %r145}, %fd849;
	}
	shl.b32 	%r556, %r143, 20;
	add.s32 	%r557, %r556, %r145;
	mov.b64 	%fd1026, {%r144, %r557};
	{
	.reg .b32 %temp; 
	mov.b64 	{%temp, %r558}, %fd196;
	}
	mov.b32 	%f170, %r558;
	abs.f32 	%f95, %f170;
	setp.lt.f32 	%p109, %f95, 0f4086232B;
	@%p109 bra 	$L__BB38_152;
	setp.lt.f64 	%p110, %fd196, 0d0000000000000000;
	add.f64 	%fd850, %fd196, 0d7FF0000000000000;
	selp.f64 	%fd1026, 0d0000000000000000, %fd850, %p110;
	setp.geu.f32 	%p111, %f95, 0f40874800;
	@%p111 bra 	$L__BB38_152;
	shr.u32 	%r559, %r143, 31;
	add.s32 	%r560, %r143, %r559;
	shr.s32 	%r561, %r560, 1;
	shl.b32 	%r562, %r561, 20;
	add.s32 	%r563, %r145, %r562;
	mov.b64 	%fd851, {%r144, %r563};
	sub.s32 	%r564, %r143, %r561;
	shl.b32 	%r565, %r564, 20;
	add.s32 	%r566, %r565, 1072693248;
	mov.b32 	%r567, 0;
	mov.b64 	%fd852, {%r567, %r566};
	mul.f64 	%fd1026, %fd852, %fd851;
$L__BB38_152:
	cvt.rn.f32.f64 	%f171, %fd1026;
	add.f32 	%f96, %f342, %f171;
	add.s32 	%r568, %r767, 512;
	mul.wide.u32 	%rd19, %r568, 8;
	add.s64 	%rd20, %rd2, %rd19;
	ld.global.f64 	%fd201, [%rd20];
	fma.rn.f64 	%fd853, %fd201, 0d3FF71547652B82FE, 0d4338000000000000;
	{
	.reg .b32 %temp; 
	mov.b64 	{%r146, %temp}, %fd853;
	}
	mov.f64 	%fd854, 0dC338000000000000;
	add.rn.f64 	%fd855, %fd853, %fd854;
	fma.rn.f64 	%fd856, %fd855, 0dBFE62E42FEFA39EF, %fd201;
	fma.rn.f64 	%fd857, %fd855, 0dBC7ABC9E3B39803F, %fd856;
	fma.rn.f64 	%fd858, %fd857, 0d3E5ADE1569CE2BDF, 0d3E928AF3FCA213EA;
	fma.rn.f64 	%fd859, %fd858, %fd857, 0d3EC71DEE62401315;
	fma.rn.f64 	%fd860, %fd859, %fd857, 0d3EFA01997C89EB71;
	fma.rn.f64 	%fd861, %fd860, %fd857, 0d3F2A01A014761F65;
	fma.rn.f64 	%fd862, %fd861, %fd857, 0d3F56C16C1852B7AF;
	fma.rn.f64 	%fd863, %fd862, %fd857, 0d3F81111111122322;
	fma.rn.f64 	%fd864, %fd863, %fd857, 0d3FA55555555502A1;
	fma.rn.f64 	%fd865, %fd864, %fd857, 0d3FC5555555555511;
	fma.rn.f64 	%fd866, %fd865, %fd857, 0d3FE000000000000B;
	fma.rn.f64 	%fd867, %fd866, %fd857, 0d3FF0000000000000;
	fma.rn.f64 	%fd868, %fd867, %fd857, 0d3FF0000000000000;
	{
	.reg .b32 %temp; 
	mov.b64 	{%r147, %temp}, %fd868;
	}
	{
	.reg .b32 %temp; 
	mov.b64 	{%temp, %r148}, %fd868;
	}
	shl.b32 	%r569, %r146, 20;
	add.s32 	%r570, %r569, %r148;
	mov.b64 	%fd1027, {%r147, %r570};
	{
	.reg .b32 %temp; 
	mov.b64 	{%temp, %r571}, %fd201;
	}
	mov.b32 	%f172, %r571;
	abs.f32 	%f97, %f172;
	setp.lt.f32 	%p112, %f97, 0f4086232B;
	@%p112 bra 	$L__BB38_155;
	setp.lt.f64 	%p113, %fd201, 0d0000000000000000;
	add.f64 	%fd869, %fd201, 0d7FF0000000000000;
	selp.f64 	%fd1027, 0d0000000000000000, %fd869, %p113;
	setp.geu.f32 	%p114, %f97, 0f40874800;
	@%p114 bra 	$L__BB38_155;
	shr.u32 	%r572, %r146, 31;
	add.s32 	%r573, %r146, %r572;
	shr.s32 	%r574, %r573, 1;
	shl.b32 	%r575, %r574, 20;
	add.s32 	%r576, %r148, %r575;
	mov.b64 	%fd870, {%r147, %r576};
	sub.s32 	%r577, %r146, %r574;
	shl.b32 	%r578, %r577, 20;
	add.s32 	%r579, %r578, 1072693248;
	mov.b32 	%r580, 0;
	mov.b64 	%fd871, {%r580, %r579};
	mul.f64 	%fd1027, %fd871, %fd870;
$L__BB38_155:
	cvt.rn.f32.f64 	%f173, %fd1027;
	add.f32 	%f342, %f96, %f173;
	add.s32 	%r768, %r142, 1024;
	add.s32 	%r581, %r142, 512;
	add.s32 	%r767, %r767, 1024;
	setp.lt.s32 	%p115, %r581, %r132;
	@%p115 bra 	$L__BB38_149;
$L__BB38_156:
	// begin inline asm
	mov.u32 %r582, %laneid;
	// end inline asm
	mov.b32 	%r584, %f342;
	mov.b32 	%r585, 1;
	mov.b32 	%r606, 31;
	mov.b32 	%r607, -1;
	// begin inline asm
	shfl.sync.down.b32 %r583, %r584, %r585, %r606, %r607;
	// end inline asm
	setp.gt.s32 	%p116, %r582, 30;
	mov.b32 	%f174, %r583;
	add.f32 	%f175, %f342, %f174;
	selp.f32 	%f176, %f342, %f175, %p116;
	mov.b32 	%r589, %f176;
	mov.b32 	%r590, 2;
	// begin inline asm
	shfl.sync.down.b32 %r588, %r589, %r590, %r606, %r607;
	// end inline asm
	setp.gt.s32 	%p117, %r582, 29;
	mov.b32 	%f177, %r588;
	add.f32 	%f178, %f176, %f177;
	selp.f32 	%f179, %f176, %f178, %p117;
	mov.b32 	%r594, %f179;
	mov.b32 	%r595, 4;
	// begin inline asm
	shfl.sync.down.b32 %r593, %r594, %r595, %r606, %r607;
	// end inline asm
	setp.gt.s32 	%p118, %r582, 27;
	mov.b32 	%f180, %r593;
	add.f32 	%f181, %f179, %f180;
	selp.f32 	%f182, %f179, %f181, %p118;
	mov.b32 	%r599, %f182;
	mov.b32 	%r600, 8;
	// begin inline asm
	shfl.sync.down.b32 %r598, %r599, %r600, %r606, %r607;
	// end inline asm
	setp.gt.s32 	%p119, %r582, 23;
	mov.b32 	%f183, %r598;
	add.f32 	%f184, %f182, %f183;
	selp.f32 	%f185, %f182, %f184, %p119;
	mov.b32 	%r604, %f185;
	mov.b32 	%r605, 16;
	// begin inline asm
	shfl.sync.down.b32 %r603, %r604, %r605, %r606, %r607;
	// end inline asm
	setp.gt.s32 	%p120, %r582, 15;
	mov.b32 	%f186, %r603;
	add.f32 	%f100, %f185, %f186;
	selp.f32 	%f343, %f185, %f100, %p120;
	setp.ne.s32 	%p121, %r582, 0;
	@%p121 bra 	$L__BB38_158;
	shr.u32 	%r608, %r31, 3;
	and.b32  	%r609, %r608, 124;
	mov.u32 	%r610, _ZZN3cub18CUB_300001_SM_10006detail6reduce28DeviceReduceSingleTileKernelINS2_10policy_hubIfjN4cuda3std3__44plusIfEEE10Policy1000EN6thrust24THRUST_300001_SM_1000_NS6detail15normal_iteratorINSD_10device_ptrIdEEEEPdjS9_df3ExpEEvT0_T1_T2_T3_T4_T6_E12temp_storage;
	add.s32 	%r611, %r610, %r609;
	st.shared.f32 	[%r611+16], %f100;
$L__BB38_158:
	bar.sync 	0;
	setp.ne.s32 	%p122, %r31, 0;
	@%p122 bra 	$L__BB38_160;
	ld.shared.f32 	%f187, [_ZZN3cub18CUB_300001_SM_10006detail6reduce28DeviceReduceSingleTileKernelINS2_10policy_hubIfjN4cuda3std3__44plusIfEEE10Policy1000EN6thrust24THRUST_300001_SM_1000_NS6detail15normal_iteratorINSD_10device_ptrIdEEEEPdjS9_df3ExpEEvT0_T1_T2_T3_T4_T6_E12temp_storage+20];
	add.f32 	%f188, %f343, %f187;
	ld.shared.f32 	%f189, [_ZZN3cub18CUB_300001_SM_10006detail6reduce28DeviceReduceSingleTileKernelINS2_10policy_hubIfjN4cuda3std3__44plusIfEEE10Policy1000EN6thrust24THRUST_300001_SM_1000_NS6detail15normal_iteratorINSD_10device_ptrIdEEEEPdjS9_df3ExpEEvT0_T1_T2_T3_T4_T6_E12temp_storage+24];
	add.f32 	%f190, %f188, %f189;
	ld.shared.f32 	%f191, [_ZZN3cub18CUB_300001_SM_10006detail6reduce28DeviceReduceSingleTileKernelINS2_10policy_hubIfjN4cuda3std3__44plusIfEEE10Policy1000EN6thrust24THRUST_300001_SM_1000_NS6detail15normal_iteratorINSD_10device_ptrIdEEEEPdjS9_df3ExpEEvT0_T1_T2_T3_T4_T6_E12temp_storage+28];
	add.f32 	%f192, %f190, %f191;
	ld.shared.f32 	%f193, [_ZZN3cub18CUB_300001_SM_10006detail6reduce28DeviceReduceSingleTileKernelINS2_10policy_hubIfjN4cuda3std3__44plusIfEEE10Policy1000EN6thrust24THRUST_300001_SM_1000_NS6detail15normal_iteratorINSD_10device_ptrIdEEEEPdjS9_df3ExpEEvT0_T1_T2_T3_T4_T6_E12temp_storage+32];
	add.f32 	%f194, %f192, %f193;
	ld.shared.f32 	%f195, [_ZZN3cub18CUB_300001_SM_10006detail6reduce28DeviceReduceSingleTileKernelINS2_10policy_hubIfjN4cuda3std3__44plusIfEEE10Policy1000EN6thrust24THRUST_300001_SM_1000_NS6detail15normal_iteratorINSD_10device_ptrIdEEEEPdjS9_df3ExpEEvT0_T1_T2_T3_T4_T6_E12temp_storage+36];
	add.f32 	%f196, %f194, %f195;
	ld.shared.f32 	%f197, [_ZZN3cub18CUB_300001_SM_10006detail6reduce28DeviceReduceSingleTileKernelINS2_10policy_hubIfjN4cuda3std3__44plusIfEEE10Policy1000EN6thrust24THRUST_300001_SM_1000_NS6detail15normal_iteratorINSD_10device_ptrIdEEEEPdjS9_df3ExpEEvT0_T1_T2_T3_T4_T6_E12temp_storage+40];
	add.f32 	%f198, %f196, %f197;
	ld.shared.f32 	%f199, [_ZZN3cub18CUB_300001_SM_10006detail6reduce28DeviceReduceSingleTileKernelINS2_10policy_hubIfjN4cuda3std3__44plusIfEEE10Policy1000EN6thrust24THRUST_300001_SM_1000_NS6detail15normal_iteratorINSD_10device_ptrIdEEEEPdjS9_df3ExpEEvT0_T1_T2_T3_T4_T6_E12temp_storage+44];
	add.f32 	%f200, %f198, %f199;
	ld.shared.f32 	%f201, [_ZZN3cub18CUB_300001_SM_10006detail6reduce28DeviceReduceSingleTileKernelINS2_10policy_hubIfjN4cuda3std3__44plusIfEEE10Policy1000EN6thrust24THRUST_300001_SM_1000_NS6detail15normal_iteratorINSD_10device_ptrIdEEEEPdjS9_df3ExpEEvT0_T1_T2_T3_T4_T6_E12temp_storage+48];
	add.f32 	%f202, %f200, %f201;
	ld.shared.f32 	%f203, [_ZZN3cub18CUB_300001_SM_10006detail6reduce28DeviceReduceSingleTileKernelINS2_10policy_hubIfjN4cuda3std3__44plusIfEEE10Policy1000EN6thrust24THRUST_300001_SM_1000_NS6detail15normal_iteratorINSD_10device_ptrIdEEEEPdjS9_df3ExpEEvT0_T1_T2_T3_T4_T6_E12temp_storage+52];
	add.f32 	%f204, %f202, %f203;
	ld.shared.f32 	%f205, [_ZZN3cub18CUB_300001_SM_10006detail6reduce28DeviceReduceSingleTileKernelINS2_10policy_hubIfjN4cuda3std3__44plusIfEEE10Policy1000EN6thrust24THRUST_300001_SM_1000_NS6detail15normal_iteratorINSD_10device_ptrIdEEEEPdjS9_df3ExpEEvT0_T1_T2_T3_T4_T6_E12temp_storage+56];
	add.f32 	%f206, %f204, %f205;
	ld.shared.f32 	%f207, [_ZZN3cub18CUB_300001_SM_10006detail6reduce28DeviceReduceSingleTileKernelINS2_10policy_hubIfjN4cuda3std3__44plusIfEEE10Policy1000EN6thrust24THRUST_300001_SM_1000_NS6detail15normal_iteratorINSD_10device_ptrIdEEEEPdjS9_df3ExpEEvT0_T1_T2_T3_T4_T6_E12temp_storage+60];
	add.f32 	%f208, %f206, %f207;
	ld.shared.f32 	%f209, [_ZZN3cub18CUB_300001_SM_10006detail6reduce28DeviceReduceSingleTileKernelINS2_10policy_hubIfjN4cuda3std3__44plusIfEEE10Policy1000EN6thrust24THRUST_300001_SM_1000_NS6detail15normal_iteratorINSD_10device_ptrIdEEEEPdjS9_df3ExpEEvT0_T1_T2_T3_T4_T6_E12temp_storage+64];
	add.f32 	%f210, %f208, %f209;
	ld.shared.f32 	%f211, [_ZZN3cub18CUB_300001_SM_10006detail6reduce28DeviceReduceSingleTileKernelINS2_10policy_hubIfjN4cuda3std3__44plusIfEEE10Policy1000EN6thrust24THRUST_300001_SM_1000_NS6detail15normal_iteratorINSD_10device_ptrIdEEEEPdjS9_df3ExpEEvT0_T1_T2_T3_T4_T6_E12temp_storage+68];
	add.f32 	%f212, %f210, %f211;
	ld.shared.f32 	%f213, [_ZZN3cub18CUB_300001_SM_10006detail6reduce28DeviceReduceSingleTileKernelINS2_10policy_hubIfjN4cuda3std3__44plusIfEEE10Policy1000EN6thrust24THRUST_300001_SM_1000_NS6detail15normal_iteratorINSD_10device_ptrIdEEEEPdjS9_df3ExpEEvT0_T1_T2_T3_T4_T6_E12temp_storage+72];
	add.f32 	%f214, %f212, %f213;
	ld.shared.f32 	%f215, [_ZZN3cub18CUB_300001_SM_10006detail6reduce28DeviceReduceSingleTileKernelINS2_10policy_hubIfjN4cuda3std3__44plusIfEEE10Policy1000EN6thrust24THRUST_300001_SM_1000_NS6detail15normal_iteratorINSD_10device_ptrIdEEEEPdjS9_df3ExpEEvT0_T1_T2_T3_T4_T6_E12temp_storage+76];
	add.f32 	%f343, %f214, %f215;
$L__BB38_160:
	mov.u32 	%r757, %tid.x;
	setp.ne.s32 	%p178, %r757, 0;
	@%p178 bra 	$L__BB38_162;
	cvt.rn.f32.f64 	%f329, %fd206;
	add.f32 	%f330, %f343, %f329;
	cvt.f64.f32 	%fd986, %f330;
	st.global.f64 	[%rd1], %fd986;
$L__BB38_162:
	ret;

}
	// .globl	_ZN3cub18CUB_300001_SM_10006detail6reduce18DeviceReduceKernelINS2_10policy_hubIfjN4cuda3std3__44plusIfEEE10Policy1000EN6thrust24THRUST_300001_SM_1000_NS6detail15normal_iteratorINSD_10device_ptrIdEEEEjS9_f3ExpEEvT0_PT3_T1_NS0_13GridEvenShareISN_EET2_T4_
.visible .entry _ZN3cub18CUB_300001_SM_10006detail6reduce18DeviceReduceKernelINS2_10policy_hubIfjN4cuda3std3__44plusIfEEE10Policy1000EN6thrust24THRUST_300001_SM_1000_NS6detail15normal_iteratorINSD_10device_ptrIdEEEEjS9_f3ExpEEvT0_PT3_T1_NS0_13GridEvenShareISN_EET2_T4_(
	.param .align 8 .b8 _ZN3cub18CUB_300001_SM_10006detail6reduce18DeviceReduceKernelINS2_10policy_hubIfjN4cuda3std3__44plusIfEEE10Policy1000EN6thrust24THRUST_300001_SM_1000_NS6detail15normal_iteratorINSD_10device_ptrIdEEEEjS9_f3ExpEEvT0_PT3_T1_NS0_13GridEvenShareISN_EET2_T4__param_0[8],
	.param .u64 .ptr .align 1 _ZN3cub18CUB_300001_SM_10006detail6reduce18DeviceReduceKernelINS2_10policy_hubIfjN4cuda3std3__44plusIfEEE10Policy1000EN6thrust24THRUST_300001_SM_1000_NS6detail15normal_iteratorINSD_10device_ptrIdEEEEjS9_f3ExpEEvT0_PT3_T1_NS0_13GridEvenShareISN_EET2_T4__param_1,
	.param .u32 _ZN3cub18CUB_300001_SM_10006detail6reduce18DeviceReduceKernelINS2_10policy_hubIfjN4cuda3std3__44plusIfEEE10Policy1000EN6thrust24THRUST_300001_SM_1000_NS6detail15normal_iteratorINSD_10device_ptrIdEEEEjS9_f3ExpEEvT0_PT3_T1_NS0_13GridEvenShareISN_EET2_T4__param_2,
	.param .align 4 .b8 _ZN3cub18CUB_300001_SM_10006detail6reduce18DeviceReduceKernelINS2_10policy_hubIfjN4cuda3std3__44plusIfEEE10Policy1000EN6thrust24THRUST_300001_SM_1000_NS6detail15normal_iteratorINSD_10device_ptrIdEEEEjS9_f3ExpEEvT0_PT3_T1_NS0_13GridEvenShareISN_EET2_T4__param_3[40],
	.param .align 1 .b8 _ZN3cub18CUB_300001_SM_10006detail6reduce18DeviceReduceKernelINS2_10policy_hubIfjN4cuda3std3__44plusIfEEE10Policy1000EN6thrust24THRUST_300001_SM_1000_NS6detail15normal_iteratorINSD_10device_ptrIdEEEEjS9_f3ExpEEvT0_PT3_T1_NS0_13GridEvenShareISN_EET2_T4__param_4[1],
	.param .align 1 .b8 _ZN3cub18CUB_300001_SM_10006detail6reduce18DeviceReduceKernelINS2_10policy_hubIfjN4cuda3std3__44plusIfEEE10Policy1000EN6thrust24THRUST_300001_SM_1000_NS6detail15normal_iteratorINSD_10device_ptrIdEEEEjS9_f3ExpEEvT0_PT3_T1_NS0_13GridEvenShareISN_EET2_T4__param_5[1]
)
.maxntid 512
{
	.reg .pred 	%p<171>;
	.reg .b32 	%r<770>;
	.reg .b32 	%f<330>;
	.reg .b64 	%rd<26>;
	.reg .b64 	%fd<976>;
	// demoted variable
	.shared .align 4 .b8 _ZZN3cub18CUB_300001_SM_10006detail6reduce18DeviceReduceKernelINS2_10policy_hubIfjN4cuda3std3__44plusIfEEE10Policy1000EN6thrust24THRUST_300001_SM_1000_NS6detail15normal_iteratorINSD_10device_ptrIdEEEEjS9_f3ExpEEvT0_PT3_T1_NS0_13GridEvenShareISN_EET2_T4_E12temp_storage[84];
	ld.param.u32 	%r159, [_ZN3cub18CUB_300001_SM_10006detail6reduce18DeviceReduceKernelINS2_10policy_hubIfjN4cuda3std3__44plusIfEEE10Policy1000EN6thrust24THRUST_300001_SM_1000_NS6detail15normal_iteratorINSD_10device_ptrIdEEEEjS9_f3ExpEEvT0_PT3_T1_NS0_13GridEvenShareISN_EET2_T4__param_3+24];
	ld.param.u32 	%r158, [_ZN3cub18CUB_300001_SM_10006detail6reduce18DeviceReduceKernelINS2_10policy_hubIfjN4cuda3std3__44plusIfEEE10Policy1000EN6thrust24THRUST_300001_SM_1000_NS6detail15normal_iteratorINSD_10device_ptrIdEEEEjS9_f3ExpEEvT0_PT3_T1_NS0_13GridEvenShareISN_EET2_T4__param_3+20];
	ld.param.u64 	%rd5, [_ZN3cub18CUB_300001_SM_10006detail6reduce18DeviceReduceKernelINS2_10policy_hubIfjN4cuda3std3__44plusIfEEE10Policy1000EN6thrust24THRUST_300001_SM_1000_NS6detail15normal_iteratorINSD_10device_ptrIdEEEEjS9_f3ExpEEvT0_PT3_T1_NS0_13GridEvenShareISN_EET2_T4__param_0];
	cvta.to.global.u64 	%rd1, %rd5;
	mov.u32 	%r163, %ctaid.x;
	shl.b32 	%r766, %r163, 13;
	sub.s32 	%r3, %r158, %r766;
	setp.gt.u32 	%p1, %r3, 8191;
	@%p1 bra 	$L__BB39_30;
	mov.u32 	%r4, %tid.x;
	setp.ge.u32 	%p122, %r4, %r3;
	mov.f32 	%f323, 0f00000000;
	mov.u32 	%r761, %r4;
	@%p122 bra 	$L__BB39_6;
	add.s32 	%r635, %r766, %r4;
	mul.wide.u32 	%rd14, %r635, 8;
	add.s64 	%rd15, %rd1, %rd14;
	ld.global.f64 	%fd1, [%rd15];
	fma.rn.f64 	%fd861, %fd1, 0d3FF71547652B82FE, 0d4338000000000000;
	{
	.reg .b32 %temp; 
	mov.b64 	{%r5, %temp}, %fd861;
	}
	mov.f64 	%fd862, 0dC338000000000000;
	add.rn.f64 	%fd863, %fd861, %fd862;
	fma.rn.f64 	%fd864, %fd863, 0dBFE62E42FEFA39EF, %fd1;
	fma.rn.f64 	%fd865, %fd863, 0dBC7ABC9E3B39803F, %fd864;
	fma.rn.f64 	%fd866, %fd865, 0d3E5ADE1569CE2BDF, 0d3E928AF3FCA213EA;
	fma.rn.f64 	%fd867, %fd866, %fd865, 0d3EC71DEE62401315;
	fma.rn.f64 	%fd868, %fd867, %fd865, 0d3EFA01997C89EB71;
	fma.rn.f64 	%fd869, %fd868, %fd865, 0d3F2A01A014761F65;
	fma.rn.f64 	%fd870, %fd869, %fd865, 0d3F56C16C1852B7AF;
	fma.rn.f64 	%fd871, %fd870, %fd865, 0d3F81111111122322;
	fma.rn.f64 	%fd872, %fd871, %fd865, 0d3FA55555555502A1;
	fma.rn.f64 	%fd873, %fd872, %fd865, 0d3FC5555555555511;
	fma.rn.f64 	%fd874, %fd873, %fd865, 0d3FE000000000000B;
	fma.rn.f64 	%fd875, %fd874, %fd865, 0d3FF0000000000000;
	fma.rn.f64 	%fd876, %fd875, %fd865, 0d3FF0000000000000;
	{
	.reg .b32 %temp; 
	mov.b64 	{%r6, %temp}, %fd876;
	}
	{
	.reg .b32 %temp; 
	mov.b64 	{%temp, %r7}, %fd876;
	}
	shl.b32 	%r636, %r5, 20;
	add.s32 	%r637, %r636, %r7;
	mov.b64 	%fd937, {%r6, %r637};
	{
	.reg .b32 %temp; 
	mov.b64 	{%temp, %r638}, %fd1;
	}
	mov.b32 	%f211, %r638;
	abs.f32 	%f1, %f211;
	setp.lt.f32 	%p123, %f1, 0f4086232B;
	@%p123 bra 	$L__BB39_5;
	setp.lt.f64 	%p124, %fd1, 0d0000000000000000;
	add.f64 	%fd877, %fd1, 0d7FF0000000000000;
	selp.f64 	%fd937, 0d0000000000000000, %fd877, %p124;
	setp.geu.f32 	%p125, %f1, 0f40874800;
	@%p125 bra 	$L__BB39_5;
	shr.u32 	%r639, %r5, 31;
	add.s32 	%r640, %r5, %r639;
	shr.s32 	%r641, %r640, 1;
	shl.b32 	%r642, %r641, 20;
	add.s32 	%r643, %r7, %r642;
	mov.b64 	%fd878, {%r6, %r643};
	sub.s32 	%r644, %r5, %r641;
	shl.b32 	%r645, %r644, 20;
	add.s32 	%r646, %r645, 1072693248;
	mov.b32 	%r647, 0;
	mov.b64 	%fd879, {%r647, %r646};
	mul.f64 	%fd937, %fd879, %fd878;
$L__BB39_5:
	cvt.rn.f32.f64 	%f323, %fd937;
	add.s32 	%r761, %r4, 512;
$L__BB39_6:
	setp.ge.u32 	%p126, %r761, %r3;
	@%p126 bra 	$L__BB39_21;
	not.b32 	%r648, %r761;
	add.s32 	%r10, %r158, %r648;
	and.b32  	%r649, %r10, 512;
	setp.ne.s32 	%p127, %r649, 0;
	@%p127 bra 	$L__BB39_12;
	add.s32 	%r650, %r766, %r761;
	mul.wide.u32 	%rd16, %r650, 8;
	add.s64 	%rd17, %rd1, %rd16;
	ld.global.f64 	%fd6, [%rd17];
	fma.rn.f64 	%fd880, %fd6, 0d3FF71547652B82FE, 0d4338000000000000;
	{
	.reg .b32 %temp; 
	mov.b64 	{%r11, %temp}, %fd880;
	}
	mov.f64 	%fd881, 0dC338000000000000;
	add.rn.f64 	%fd882, %fd880, %fd881;
	fma.rn.f64 	%fd883, %fd882, 0dBFE62E42FEFA39EF, %fd6;
	fma.rn.f64 	%fd884, %fd882, 0dBC7ABC9E3B39803F, %fd883;
	fma.rn.f64 	%fd885, %fd884, 0d3E5ADE1569CE2BDF, 0d3E928AF3FCA213EA;
	fma.rn.f64 	%fd886, %fd885, %fd884, 0d3EC71DEE62401315;
	fma.rn.f64 	%fd887, %fd886, %fd884, 0d3EFA01997C89EB71;
	fma.rn.f64 	%fd888, %fd887, %fd884, 0d3F2A01A014761F65;
	fma.rn.f64 	%fd889, %fd888, %fd884, 0d3F56C16C1852B7AF;
	fma.rn.f64 	%fd890, %fd889, %fd884, 0d3F81111111122322;
	fma.rn.f64 	%fd891, %fd890, %fd884, 0d3FA55555555502A1;
	fma.rn.f64 	%fd892, %fd891, %fd884, 0d3FC5555555555511;
	fma.rn.f64 	%fd893, %fd892, %fd884, 0d3FE000000000000B;
	fma.rn.f64 	%fd894, %fd893, %fd884, 0d3FF0000000000000;
	fma.rn.f64 	%fd895, %fd894, %fd884, 0d3FF0000000000000;
	{
	.reg .b32 %temp; 
	mov.b64 	{%r12, %temp}, %fd895;
	}
	{
	.reg .b32 %temp; 
	mov.b64 	{%temp, %r13}, %fd895;
	}
	shl.b32 	%r651, %r11, 20;
	add.s32 	%r652, %r651, %r13;
	mov.b64 	%fd938, {%r12, %r652};
	{
	.reg .b32 %temp; 
	mov.b64 	{%temp, %r653}, %fd6;
	}
	mov.b32 	%f213, %r653;
	abs.f32 	%f4, %f213;
	setp.lt.f32 	%p128, %f4, 0f4086232B;
	@%p128 bra 	$L__BB39_11;
	setp.lt.f64 	%p129, %fd6, 0d0000000000000000;
	add.f64 	%fd896, %fd6, 0d7FF0000000000000;
	selp.f64 	%fd938, 0d0000000000000000, %fd896, %p129;
	setp.geu.f32 	%p130, %f4, 0f40874800;
	@%p130 bra 	$L__BB39_11;
	shr.u32 	%r654, %r11, 31;
	add.s32 	%r655, %r11, %r654;
	shr.s32 	%r656, %r655, 1;
	shl.b32 	%r657, %r656, 20;
	add.s32 	%r658, %r13, %r657;
	mov.b64 	%fd897, {%r12, %r658};
	sub.s32 	%r659, %r11, %r656;
	shl.b32 	%r660, %r659, 20;
	add.s32 	%r661, %r660, 1072693248;
	mov.b32 	%r662, 0;
	mov.b64 	%fd898, {%r662, %r661};
	mul.f64 	%fd938, %fd898, %fd897;
$L__BB39_11:
	cvt.rn.f32.f64 	%f214, %fd938;
	add.f32 	%f323, %f323, %f214;
	add.s32 	%r761, %r761, 512;
$L__BB39_12:
	sub.s32 	%r663, %r10, %r766;
	setp.lt.u32 	%p131, %r663, 512;
	@%p131 bra 	$L__BB39_21;
	add.s32 	%r763, %r761, 512;
	add.s32 	%r762, %r761, %r766;
$L__BB39_14:
	mov.u32 	%r19, %r763;
	mul.wide.u32 	%rd18, %r762, 8;
	add.s64 	%rd19, %rd1, %rd18;
	ld.global.f64 	%fd11, [%rd19];
	fma.rn.f64 	%fd899, %fd11, 0d3FF71547652B82FE, 0d4338000000000000;
	{
	.reg .b32 %temp; 
	mov.b64 	{%r20, %temp}, %fd899;
	}
	mov.f64 	%fd900, 0dC338000000000000;
	add.rn.f64 	%fd901, %fd899, %fd900;
	fma.rn.f64 	%fd902, %fd901, 0dBFE62E42FEFA39EF, %fd11;
	fma.rn.f64 	%fd903, %fd901, 0dBC7ABC9E3B39803F, %fd902;
	fma.rn.f64 	%fd904, %fd903, 0d3E5ADE1569CE2BDF, 0d3E928AF3FCA213EA;
	fma.rn.f64 	%fd905, %fd904, %fd903, 0d3EC71DEE62401315;
	fma.rn.f64 	%fd906, %fd905, %fd903, 0d3EFA01997C89EB71;
	fma.rn.f64 	%fd907, %fd906, %fd903, 0d3F2A01A014761F65;
	fma.rn.f64 	%fd908, %fd907, %fd903, 0d3F56C16C1852B7AF;
	fma.rn.f64 	%fd909, %fd908, %fd903, 0d3F81111111122322;
	fma.rn.f64 	%fd910, %fd909, %fd903, 0d3FA55555555502A1;
	fma.rn.f64 	%fd911, %fd910, %fd903, 0d3FC5555555555511;
	fma.rn.f64 	%fd912, %fd911, %fd903, 0d3FE000000000000B;
	fma.rn.f64 	%fd913, %fd912, %fd903, 0d3FF0000000000000;
	fma.rn.f64 	%fd914, %fd913, %fd903, 0d3FF0000000000000;
	{
	.reg .b32 %temp; 
	mov.b64 	{%r21, %temp}, %fd914;
	}
	{
	.reg .b32 %temp; 
	mov.b64 	{%temp, %r22}, %fd914;
	}
	shl.b32 	%r664, %r20, 20;
	add.s32 	%r665, %r664, %r22;
	mov.b64 	%fd939, {%r21, %r665};
	{
	.reg .b32 %temp; 
	mov.b64 	{%temp, %r666}, %fd11;
	}
	mov.b32 	%f215, %r666;
	abs.f32 	%f9, %f215;
	setp.lt.f32 	%p132, %f9, 0f4086232B;
	@%p132 bra 	$L__BB39_17;
	setp.lt.f64 	%p133, %fd11, 0d0000000000000000;
	add.f64 	%fd915, %fd11, 0d7FF0000000000000;
	selp.f64 	%fd939, 0d0000000000000000, %fd915, %p133;
	setp.geu.f32 	%p134, %f9, 0f40874800;
	@%p134 bra 	$L__BB39_17;
	shr.u32 	%r667, %r20, 31;
	add.s32 	%r668, %r20, %r667;
	shr.s32 	%r669, %r668, 1;
	shl.b32 	%r670, %r669, 20;
	add.s32 	%r671, %r22, %r670;
	mov.b64 	%fd916, {%r21, %r671};
	sub.s32 	%r672, %r20, %r669;
	shl.b32 	%r673, %r672, 20;
	add.s32 	%r674, %r673, 1072693248;
	mov.b32 	%r675, 0;
	mov.b64 	%fd917, {%r675, %r674};
	mul.f64 	%fd939, %fd917, %fd916;
$L__BB39_17:
	cvt.rn.f32.f64 	%f216, %fd939;
	add.f32 	%f10, %f323, %f216;
	add.s32 	%r676, %r762, 512;
	mul.wide.u32 	%rd20, %r676, 8;
	add.s64 	%rd21, %rd1, %rd20;
	ld.global.f64 	%fd16, [%rd21];
	fma.rn.f64 	%fd918, %fd16, 0d3FF71547652B82FE, 0d4338000000000000;
	{
	.reg .b32 %temp; 
	mov.b64 	{%r23, %temp}, %fd918;
	}
	mov.f64 	%fd919, 0dC338000000000000;
	add.rn.f64 	%fd920, %fd918, %fd919;
	fma.rn.f64 	%fd921, %fd920, 0dBFE62E42FEFA39EF, %fd16;
	fma.rn.f64 	%fd922, %fd920, 0dBC7ABC9E3B39803F, %fd921;
	fma.rn.f64 	%fd923, %fd922, 0d3E5ADE1569CE2BDF, 0d3E928AF3FCA213EA;
	fma.rn.f64 	%fd924, %fd923, %fd922, 0d3EC71DEE62401315;
	fma.rn.f64 	%fd925, %fd924, %fd922, 0d3EFA01997C89EB71;
	fma.rn.f64 	%fd926, %fd925, %fd922, 0d3F2A01A014761F65;
	fma.rn.f64 	%fd927, %fd926, %fd922, 0d3F56C16C1852B7AF;
	fma.rn.f64 	%fd928, %fd927, %fd922, 0d3F81111111122322;
	fma.rn.f64 	%fd929, %fd928, %fd922, 0d3FA55555555502A1;
	fma.rn.f64 	%fd930, %fd929, %fd922, 0d3FC5555555555511;
	fma.rn.f64 	%fd931, %fd930, %fd922, 0d3FE000000000000B;
	fma.rn.f64 	%fd932, %fd931, %fd922, 0d3FF0000000000000;
	fma.rn.f64 	%fd933, %fd932, %fd922, 0d3FF0000000000000;
	{
	.reg .b32 %temp; 
	mov.b64 	{%r24, %temp}, %fd933;
	}
	{
	.reg .b32 %temp; 
	mov.b64 	{%temp, %r25}, %fd933;
	}
	shl.b32 	%r677, %r23, 20;
	add.s32 	%r678, %r677, %r25;
	mov.b64 	%fd940, {%r24, %r678};
	{
	.reg .b32 %temp; 
	mov.b64 	{%temp, %r679}, %fd16;
	}
	mov.b32 	%f217, %r679;
	abs.f32 	%f11, %f217;
	setp.lt.f32 	%p135, %f11, 0f4086232B;
	@%p135 bra 	$L__BB39_20;
	setp.lt.f64 	%p136, %fd16, 0d0000000000000000;
	add.f64 	%fd934, %fd16, 0d7FF0000000000000;
	selp.f64 	%fd940, 0d0000000000000000, %fd934, %p136;
	setp.geu.f32 	%p137, %f11, 0f40874800;
	@%p137 bra 	$L__BB39_20;
	shr.u32 	%r680, %r23, 31;
	add.s32 	%r681, %r23, %r680;
	shr.s32 	%r682, %r681, 1;
	shl.b32 	%r683, %r682, 20;
	add.s32 	%r684, %r25, %r683;
	mov.b64 	%fd935, {%r24, %r684};
	sub.s32 	%r685, %r23, %r682;
	shl.b32 	%r686, %r685, 20;
	add.s32 	%r687, %r686, 1072693248;
	mov.b32 	%r688, 0;
	mov.b64 	%fd936, {%r688, %r687};
	mul.f64 	%fd940, %fd936, %fd935;
$L__BB39_20:
	cvt.rn.f32.f64 	%f218, %fd940;
	add.f32 	%f323, %f10, %f218;
	add.s32 	%r763, %r19, 1024;
	add.s32 	%r689, %r19, 512;
	add.s32 	%r762, %r762, 1024;
	setp.lt.s32 	%p138, %r689, %r3;
	@%p138 bra 	$L__BB39_14;
$L__BB39_21:
	setp.lt.s32 	%p139, %r3, 512;
	@%p139 bra 	$L__BB39_26;
	// begin inline asm
	mov.u32 %r728, %laneid;
	// end inline asm
	mov.b32 	%r730, %f323;
	mov.b32 	%r731, 1;
	mov.b32 	%r752, 31;
	mov.b32 	%r753, -1;
	// begin inline asm
	shfl.sync.down.b32 %r729, %r730, %r731, %r752, %r753;
	// end inline asm
	setp.gt.s32 	%p163, %r728, 30;
	mov.b32 	%f277, %r729;
	add.f32 	%f278, %f323, %f277;
	selp.f32 	%f279, %f323, %f278, %p163;
	mov.b32 	%r735, %f279;
	mov.b32 	%r736, 2;
	// begin inline asm
	shfl.sync.down.b32 %r734, %r735, %r736, %r752, %r753;
	// end inline asm
	setp.gt.s32 	%p164, %r728, 29;
	mov.b32 	%f280, %r734;
	add.f32 	%f281, %f279, %f280;
	selp.f32 	%f282, %f279, %f281, %p164;
	mov.b32 	%r740, %f282;
	mov.b32 	%r741, 4;
	// begin inline asm
	shfl.sync.down.b32 %r739, %r740, %r741, %r752, %r753;
	// end inline asm
	setp.gt.s32 	%p165, %r728, 27;
	mov.b32 	%f283, %r739;
	add.f32 	%f284, %f282, %f283;
	selp.f32 	%f285, %f282, %f284, %p165;
	mov.b32 	%r745, %f285;
	mov.b32 	%r746, 8;
	// begin inline asm
	shfl.sync.down.b32 %r744, %r745, %r746, %r752, %r753;
	// end inline asm
	setp.gt.s32 	%p166, %r728, 23;
	mov.b32 	%f286, %r744;
	add.f32 	%f287, %f285, %f286;
	selp.f32 	%f288, %f285, %f287, %p166;
	mov.b32 	%r750, %f288;
	mov.b32 	%r751, 16;
	// begin inline asm
	shfl.sync.down.b32 %r749, %r750, %r751, %r752, %r753;
	// end inline asm
	setp.gt.s32 	%p167, %r728, 15;
	mov.b32 	%f289, %r749;
	add.f32 	%f14, %f288, %f289;
	selp.f32 	%f329, %f288, %f14, %p167;
	setp.ne.s32 	%p168, %r728, 0;
	@%p168 bra 	$L__BB39_24;
	shr.u32 	%r754, %r4, 3;
	and.b32  	%r755, %r754, 124;
	mov.u32 	%r756, _ZZN3cub18CUB_300001_SM_10006detail6reduce18DeviceReduceKernelINS2_10policy_hubIfjN4cuda3std3__44plusIfEEE10Policy1000EN6thrust24THRUST_300001_SM_1000_NS6detail15normal_iteratorINSD_10device_ptrIdEEEEjS9_f3ExpEEvT0_PT3_T1_NS0_13GridEvenShareISN_EET2_T4_E12temp_storage;
	add.s32 	%r757, %r756, %r755;
	st.shared.f32 	[%r757+16], %f14;
$L__BB39_24:
	bar.sync 	0;
	setp.ne.s32 	%p169, %r4, 0;
	@%p169 bra 	$L__BB39_150;
	ld.shared.f32 	%f290, [_ZZN3cub18CUB_300001_SM_10006detail6reduce18DeviceReduceKernelINS2_10policy_hubIfjN4cuda3std3__44plusIfEEE10Policy1000EN6thrust24THRUST_300001_SM_1000_NS6detail15normal_iteratorINSD_10device_ptrIdEEEEjS9_f3ExpEEvT0_PT3_T1_NS0_13GridEvenShareISN_EET2_T4_E12temp_storage+20];
	add.f32 	%f291, %f329, %f290;
	ld.shared.f32 	%f292, [_ZZN3cub18CUB_300001_SM_10006detail6reduce18DeviceReduceKernelINS2_10policy_hubIfjN4cuda3std3__44plusIfEEE10Policy1000EN6thrust24THRUST_300001_SM_1000_NS6detail15normal_iteratorINSD_10device_ptrIdEEEEjS9_f3ExpEEvT0_PT3_T1_NS0_13GridEvenShareISN_EET2_T4_E12temp_storage+24];
	add.f32 	%f293, %f291, %f292;
	ld.shared.f32 	%f294, [_ZZN3cub18CUB_300001_SM_10006detail6reduce18DeviceReduceKernelINS2_10policy_hubIfjN4cuda3std3__44plusIfEEE10Policy1000EN6thrust24THRUST_300001_SM_1000_NS6detail15normal_iteratorINSD_10device_ptrIdEEEEjS9_f3ExpEEvT0_PT3_T1_NS0_13GridEvenShareISN_EET2_T4_E12temp_storage+28];
	add.f32 	%f295, %f293, %f294;
	ld.shared.f32 	%f296, [_ZZN3cub18CUB_300001_SM_10006detail6reduce18DeviceReduceKernelINS2_10policy_hubIfjN4cuda3std3__44plusIfEEE10Policy1000EN6thrust24THRUST_300001_SM_1000_NS6detail15normal_iteratorINSD_10device_ptrIdEEEEjS9_f3ExpEEvT0_PT3_T1_NS0_13GridEvenShareISN_EET2_T4_E12temp_storage+32];
	add.f32 	%f297, %f295, %f296;
	ld.shared.f32 	%f298, [_ZZN3cub18CUB_300001_SM_10006detail6reduce18DeviceReduceKernelINS2_10policy_hubIfjN4cuda3std3__44plusIfEEE10Policy1000EN6thrust24THRUST_300001_SM_1000_NS6detail15normal_iteratorINSD_10device_ptrIdEEEEjS9_f3ExpEEvT0_PT3_T1_NS0_13GridEvenShareISN_EET2_T4_E12temp_storage+36];
	add.f32 	%f299, %f297, %f298;
	ld.shared.f32 	%f300, [_ZZN3cub18CUB_300001_SM_10006detail6reduce18DeviceReduceKernelINS2_10policy_hubIfjN4cuda3std3__44plusIfEEE10Policy1000EN6thrust24THRUST_300001_SM_1000_NS6detail15normal_iteratorINSD_10device_ptrIdEEEEjS9_f3ExpEEvT0_PT3_T1_NS0_13GridEvenShareISN_EET2_T4_E12temp_storage+40];
	add.f32 	%f301, %f299, %f300;
	ld.shared.f32 	%f302, [_ZZN3cub18CUB_300001_SM_10006detail6reduce18DeviceReduceKernelINS2_10policy_hubIfjN4cuda3std3__44plusIfEEE10Policy1000EN6thrust24THRUST_300001_SM_1000_NS6detail15normal_iteratorINSD_10device_ptrIdEEEEjS9_f3ExpEEvT0_PT3_T1_NS0_13GridEvenShareISN_EET2_T4_E12temp_storage+44];
	add.f32 	%f303, %f301, %f302;
	ld.shared.f32 	%f304, [_ZZN3cub18CUB_300001_SM_10006detail6reduce18DeviceReduceKernelINS2_10policy_hubIfjN4cuda3std3__44plusIfEEE10Policy1000EN6thrust24THRUST_300001_SM_1000_NS6detail15normal_iteratorINSD_10device_ptrIdEEEEjS9_f3ExpEEvT0_PT3_T1_NS0_13GridEvenShareISN_EET2_T4_E12temp_storage+48];
	add.f32 	%f305, %f303, %f304;
	ld.shared.f32 	%f306, [_ZZN3cub18CUB_300001_SM_10006detail6reduce18DeviceReduceKernelINS2_10policy_hubIfjN4cuda3std3__44plusIfEEE10Policy1000EN6thrust24THRUST_300001_SM_1000_NS6detail15normal_iteratorINSD_10device_ptrIdEEEEjS9_f3ExpEEvT0_PT3_T1_NS0_13GridEvenShareISN_EET2_T4_E12temp_storage+52];
	add.f32 	%f307, %f305, %f306;
	ld.shared.f32 	%f308, [_ZZN3cub18CUB_300001_SM_10006detail6reduce18DeviceReduceKernelINS2_10policy_hubIfjN4cuda3std3__44plusIfEEE10Policy1000EN6thrust24THRUST_300001_SM_1000_NS6detail15normal_iteratorINSD_10device_ptrIdEEEEjS9_f3ExpEEvT0_PT3_T1_NS0_13GridEvenShareISN_EET2_T4_E12temp_storage+56];
	add.f32 	%f309, %f307, %f308;
	ld.shared.f32 	%f310, [_ZZN3cub18CUB_300001_SM_10006detail6reduce18DeviceReduceKernelINS2_10policy_hubIfjN4cuda3std3__44plusIfEEE10Policy1000EN6thrust24THRUST_300001_SM_1000_NS6detail15normal_iteratorINSD_10device_ptrIdEEEEjS9_f3ExpEEvT0_PT3_T1_NS0_13GridEvenShareISN_EET2_T4_E12temp_storage+60];
	add.f32 	%f311, %f309, %f310;
	ld.shared.f32 	%f312, [_ZZN3cub18CUB_300001_SM_10006detail6reduce18DeviceReduceKernelINS2_10policy_hubIfjN4cuda3std3__44plusIfEEE10Policy1000EN6thrust24THRUST_300001_SM_1000_NS6detail15normal_iteratorINSD_10device_ptrIdEEEEjS9_f3ExpEEvT0_PT3_T1_NS0_13GridEvenShareISN_EET2_T4_E12temp_storage+64];
	add.f32 	%f313, %f311, %f312;
	ld.shared.f32 	%f314, [_ZZN3cub18CUB_300001_SM_10006detail6reduce18DeviceReduceKernelINS2_10policy_hubIfjN4cuda3std3__44plusIfEEE10Policy1000EN6thrust24THRUST_300001_SM_1000_NS6detail15normal_iteratorINSD_10device_ptrIdEEEEjS9_f3ExpEEvT0_PT3_T1_NS0_13GridEvenShareISN_EET2_T4_E12temp_storage+68];
	add.f32 	%f315, %f313, %f314;
	ld.shared.f32 	%f316, [_ZZN3cub18CUB_300001_SM_10006detail6reduce18DeviceReduceKernelINS2_10policy_hubIfjN4cuda3std3__44plusIfEEE10Policy1000EN6thrust24THRUST_300001_SM_1000_NS6detail15normal_iteratorINSD_10device_ptrIdEEEEjS9_f3ExpEEvT0_PT3_T1_NS0_13GridEvenShareISN_EET2_T4_E12temp_storage+72];
	add.f32 	%f317, %f315, %f316;
	ld.shared.f32 	%f318, [_ZZN3cub18CUB_300001_SM_10006detail6reduce18DeviceReduceKernelINS2_10policy_hubIfjN4cuda3std3__44plusIfEEE10Policy1000EN6thrust24THRUST_300001_SM_1000_NS6detail15normal_iteratorINSD_10device_ptrIdEEEEjS9_f3ExpEEvT0_PT3_T1_NS0_13GridEvenShareISN_EET2_T4_E12temp_storage+76];
	add.f32 	%f329, %f317, %f318;
	bra.uni 	$L__BB39_150;
$L__BB39_26:
	// begin inline asm
	mov.u32 %r690, %laneid;
	// end inline asm
	and.b32  	%r716, %r4, 992;
	add.s32 	%r717, %r716, 32;
	setp.gt.s32 	%p140, %r717, %r3;
	not.b32 	%r718, %r716;
	add.s32 	%r719, %r3, %r718;
	selp.b32 	%r714, %r719, 31, %p140;
	mov.b32 	%r692, %f323;
	mov.b32 	%r693, 1;
	mov.b32 	%r715, -1;
	// begin inline asm
	shfl.sync.down.b32 %r691, %r692, %r693, %r714, %r715;
	// end inline asm
	setp.lt.s32 	%p141, %r690, %r714;
	mov.b32 	%f219, %r691;
	add.f32 	%f220, %f323, %f219;
	selp.f32 	%f221, %f220, %f323, %p141;
	mov.b32 	%r697, %f221;
	mov.b32 	%r698, 2;
	// begin inline asm
	shfl.sync.down.b32 %r696, %r697, %r698, %r714, %r715;
	// end inline asm
	add.s32 	%r720, %r690, 2;
	setp.gt.s32 	%p142, %r720, %r714;
	mov.b32 	%f222, %r696;
	add.f32 	%f223, %f221, %f222;
	selp.f32 	%f224, %f221, %f223, %p142;
	mov.b32 	%r702, %f224;
	mov.b32 	%r703, 4;
	// begin inline asm
	shfl.sync.down.b32 %r701, %r702, %r703, %r714, %r715;
	// end inline asm
	add.s32 	%r721, %r690, 4;
	setp.gt.s32 	%p143, %r721, %r714;
	mov.b32 	%f225, %r701;
	add.f32 	%f226, %f224, %f225;
	selp.f32 	%f227, %f224, %f226, %p143;
	mov.b32 	%r707, %f227;
	mov.b32 	%r708, 8;
	// begin inline asm
	shfl.sync.down.b32 %r706, %r707, %r708, %r714, %r715;
	// end inline asm
	add.s32 	%r722, %r690, 8;
	setp.gt.s32 	%p144, %r722, %r714;
	mov.b32 	%f228, %r706;
	add.f32 	%f229, %f227, %f228;
	selp.f32 	%f230, %f227, %f229, %p144;
	mov.b32 	%r712, %f230;
	mov.b32 	%r713, 16;
	// begin inline asm
	shfl.sync.down.b32 %r711, %r712, %r713, %r714, %r715;
	// end inline asm
	add.s32 	%r723, %r690, 16;
	setp.gt.s32 	%p145, %r723, %r714;
	mov.b32 	%f231, %r711;
	add.f32 	%f232, %f230, %f231;
	selp.f32 	%f329, %f230, %f232, %p145;
	setp.ne.s32 	%p146, %r690, 0;
	@%p146 bra 	$L__BB39_28;
	shr.u32 	%r724, %r4, 3;
	and.b32  	%r725, %r724, 124;
	mov.u32 	%r726, _ZZN3cub18CUB_300001_SM_10006detail6reduce18DeviceReduceKernelINS2_10policy_hubIfjN4cuda3std3__44plusIfEEE10Policy1000EN6thrust24THRUST_300001_SM_1000_NS6detail15normal_iteratorINSD_10device_ptrIdEEEEjS9_f3ExpEEvT0_PT3_T1_NS0_13GridEvenShareISN_EET2_T4_E12temp_storage;
	add.s32 	%r727, %r726, %r725;
	st.shared.f32 	[%r727+16], %f329;
$L__BB39_28:
	bar.sync 	0;
	setp.ne.s32 	%p147, %r4, 0;
	@%p147 bra 	$L__BB39_150;
	setp.gt.s32 	%p148, %r3, 32;
	ld.shared.f32 	%f233, [_ZZN3cub18CUB_300001_SM_10006detail6reduce18DeviceReduceKernelINS2_10policy_hubIfjN4cuda3std3__44plusIfEEE10Policy1000EN6thrust24THRUST_300001_SM_1000_NS6detail15normal_iteratorINSD_10device_ptrIdEEEEjS9_f3ExpEEvT0_PT3_T1_NS0_13GridEvenShareISN_EET2_T4_E12temp_storage+20];
	add.f32 	%f234, %f329, %f233;
	selp.f32 	%f235, %f234, %f329, %p148;
	setp.gt.s32 	%p149, %r3, 64;
	ld.shared.f32 	%f236, [_ZZN3cub18CUB_300001_SM_10006detail6reduce18DeviceReduceKernelINS2_10policy_hubIfjN4cuda3std3__44plusIfEEE10Policy1000EN6thrust24THRUST_300001_SM_1000_NS6detail15normal_iteratorINSD_10device_ptrIdEEEEjS9_f3ExpEEvT0_PT3_T1_NS0_13GridEvenShareISN_EET2_T4_E12temp_storage+24];
	add.f32 	%f237, %f236, %f235;
	selp.f32 	%f238, %f237, %f235, %p149;
	setp.gt.s32 	%p150, %r3, 96;
	ld.shared.f32 	%f239, [_ZZN3cub18CUB_300001_SM_10006detail6reduce18DeviceReduceKernelINS2_10policy_hubIfjN4cuda3std3__44plusIfEEE10Policy1000EN6thrust24THRUST_300001_SM_1000_NS6detail15normal_iteratorINSD_10device_ptrIdEEEEjS9_f3ExpEEvT0_PT3_T1_NS0_13GridEvenShareISN_EET2_T4_E12temp_storage+28];
	add.f32 	%f240, %f239, %f238;
	selp.f32 	%f241, %f240, %f238, %p150;
	setp.gt.s32 	%p151, %r3, 128;
	ld.shared.f32 	%f242, [_ZZN3cub18CUB_300001_SM_10006detail6reduce18DeviceReduceKernelINS2_10policy_hubIfjN4cuda3std3__44plusIfEEE10Policy1000EN6thrust24THRUST_300001_SM_1000_NS6detail15normal_iteratorINSD_10device_ptrIdEEEEjS9_f3ExpEEvT0_PT3_T1_NS0_13GridEvenShareISN_EET2_T4_E12temp_storage+32];
	add.f32 	%f243, %f242, %f241;
	selp.f32 	%f244, %f243, %f241, %p151;
	setp.gt.s32 	%p152, %r3, 160;
	ld.shared.f32 	%f245, [_ZZN3cub18CUB_300001_SM_10006detail6reduce18DeviceReduceKernelINS2_10policy_hubIfjN4cuda3std3__44plusIfEEE10Policy1000EN6thrust24THRUST_300001_SM_1000_NS6detail15normal_iteratorINSD_10device_ptrIdEEEEjS9_f3ExpEEvT0_PT3_T1_NS0_13GridEvenShareISN_EET2_T4_E12temp_storage+36];
	add.f32 	%f246, %f245, %f244;
	selp.f32 	%f247, %f246, %f244, %p152;
	setp.gt.s32 	%p153, %r3, 192;
	ld.shared.f32 	%f248, [_ZZN3cub18CUB_300001_SM_10006detail6reduce18DeviceReduceKernelINS2_10policy_hubIfjN4cuda3std3__44plusIfEEE10Policy1000EN6thrust24THRUST_300001_SM_1000_NS6detail15normal_iteratorINSD_10device_ptrIdEEEEjS9_f3ExpEEvT0_PT3_T1_NS0_13GridEvenShareISN_EET2_T4_E12temp_storage+40];
	add.f32 	%f249, %f248, %f247;
	selp.f32 	%f250, %f249, %f247, %p153;
	setp.gt.s32 	%p154, %r3, 224;
	ld.shared.f32 	%f251, [_ZZN3cub18CUB_300001_SM_10006detail6reduce18DeviceReduceKernelINS2_10policy_hubIfjN4cuda3std3__44plusIfEEE10Policy1000EN6thrust24THRUST_300001_SM_1000_NS6detail15normal_iteratorINSD_10device_ptrIdEEEEjS9_f3ExpEEvT0_PT3_T1_NS0_13GridEvenShareISN_EET2_T4_E12temp_storage+44];
	add.f32 	%f252, %f251, %f250;
	selp.f32 	%f253, %f252, %f250, %p154;
	setp.gt.s32 	%p155, %r3, 256;
	ld.shared.f32 	%f254, [_ZZN3cub18CUB_300001_SM_10006detail6reduce18DeviceReduceKernelINS2_10policy_hubIfjN4cuda3std3__44plusIfEEE10Policy1000EN6thrust24THRUST_300001_SM_1000_NS6detail15normal_iteratorINSD_10device_ptrIdEEEEjS9_f3ExpEEvT0_PT3_T1_NS0_13GridEvenShareISN_EET2_T4_E12temp_storage+48];
	add.f32 	%f255, %f254, %f253;
	selp.f32 	%f256, %f255, %f253, %p155;
	setp.gt.s32 	%p156, %r3, 288;
	ld.shared.f32 	%f257, [_ZZN3cub18CUB_300001_SM_10006detail6reduce18DeviceReduceKernelINS2_10policy_hubIfjN4cuda3std3__44plusIfEEE10Policy1000EN6thrust24THRUST_300001_SM_1000_NS6detail15normal_iteratorINSD_10device_ptrIdEEEEjS9_f3ExpEEvT0_PT3_T1_NS0_13GridEvenShareISN_EET2_T4_E12temp_storage+52];
	add.f32 	%f258, %f257, %f256;
	selp.f32 	%f259, %f258, %f256, %p156;
	setp.gt.s32 	%p157, %r3, 320;
	ld.shared.f32 	%f260, [_ZZN3cub18CUB_300001_SM_10006detail6reduce18DeviceReduceKernelINS2_10policy_hubIfjN4cuda3std3__44plusIfEEE10Policy1000EN6thrust24THRUST_300001_SM_1000_NS6detail15normal_iteratorINSD_10device_ptrIdEEEEjS9_f3ExpEEvT0_PT3_T1_NS0_13GridEvenShareISN_EET2_T4_E12temp_storage+56];
	add.f32 	%f261, %f260, %f259;
	selp.f32 	%f262, %f261, %f259, %p157;
	setp.gt.s32 	%p158, %r3, 352;
	ld.shared.f32 	%f263, [_ZZN3cub18CUB_300001_SM_10006detail6reduce18DeviceReduceKernelINS2_10policy_hubIfjN4cuda3std3__44plusIfEEE10Policy1000EN6thrust24THRUST_300001_SM_1000_NS6detail15normal_iteratorINSD_10device_ptrIdEEEEjS9_f3ExpEEvT0_PT3_T1_NS0_13GridEvenShareISN_EET2_T4_E12temp_storage+60];
	add.f32 	%f264, %f263, %f262;
	selp.f32 	%f265, %f264, %f262, %p158;
	setp.gt.s32 	%p159, %r3, 384;
	ld.shared.f32 	%f266, [_ZZN3cub18CUB_300001_SM_10006detail6reduce18DeviceReduceKernelINS2_10policy_hubIfjN4cuda3std3__44plusIfEEE10Policy1000EN6thrust24THRUST_300001_SM_1000_NS6detail15normal_iteratorINSD_10device_ptrIdEEEEjS9_f3ExpEEvT0_PT3_T1_NS0_13GridEvenShareISN_EET2_T4_E12temp_storage+64];
	add.f32 	%f267, %f266, %f265;
	selp.f32 	%f268, %f267, %f265, %p159;
	setp.gt.s32 	%p160, %r3, 416;
	ld.shared.f32 	%f269, [_ZZN3cub18CUB_300001_SM_10006detail6reduce18DeviceReduceKernelINS2_10policy_hubIfjN4cuda3std3__44plusIfEEE10Policy1000EN6thrust24THRUST_300001_SM_1000_NS6detail15normal_iteratorINSD_10device_ptrIdEEEEjS9_f3ExpEEvT0_PT3_T1_NS0_13GridEvenShareISN_EET2_T4_E12temp_storage+68];
	add.f32 	%f270, %f269, %f268;
	selp.f32 	%f271, %f270, %f268, %p160;
	setp.gt.s32 	%p161, %r3, 448;
	ld.shared.f32 	%f272, [_ZZN3cub18CUB_300001_SM_10006detail6reduce18DeviceReduceKernelINS2_10policy_hubIfjN4cuda3std3__44plusIfEEE10Policy1000EN6thrust24THRUST_300001_SM_1000_NS6detail15normal_iteratorINSD_10device_ptrIdEEEEjS9_f3ExpEEvT0_PT3_T1_NS0_13GridEvenShareISN_EET2_T4_E12temp_storage+72];
	add.f32 	%f273, %f272, %f271;
	selp.f32 	%f274, %f273, %f271, %p161;
	setp.gt.s32 	%p162, %r3, 480;
	ld.shared.f32 	%f275, [_ZZN3cub18CUB_300001_SM_10006detail6reduce18DeviceReduceKernelINS2_10policy_hubIfjN4cuda3std3__44plusIfEEE10Policy1000EN6thrust24THRUST_300001_SM_1000_NS6detail15normal_iteratorINSD_10device_ptrIdEEEEjS9_f3ExpEEvT0_PT3_T1_NS0_13GridEvenShareISN_EET2_T4_E12temp_storage+76];
	add.f32 	%f276, %f275, %f274;
	selp.f32 	%f329, %f276, %f274, %p162;
	bra.uni 	$L__BB39_150;
$L__BB39_30:
	mov.u32 	%r28, %tid.x;
	add.s32 	%r164, %r28, %r766;
	mul.wide.u32 	%rd6, %r164, 8;
	add.s64 	%rd2, %rd1, %rd6;
	ld.global.f64 	%fd21, [%rd2];
	fma.rn.f64 	%fd196, %fd21, 0d3FF71547652B82FE, 0d4338000000000000;
	{
	.reg .b32 %temp; 
	mov.b64 	{%r29, %temp}, %fd196;
	}
	mov.f64 	%fd197, 0dC338000000000000;
	add.rn.f64 	%fd198, %fd196, %fd197;
	fma.rn.f64 	%fd199, %fd198, 0dBFE62E42FEFA39EF, %fd21;
	fma.rn.f64 	%fd200, %fd198, 0dBC7ABC9E3B39803F, %fd199;
	fma.rn.f64 	%fd201, %fd200, 0d3E5ADE1569CE2BDF, 0d3E928AF3FCA213EA;
	fma.rn.f64 	%fd202, %fd201, %fd200, 0d3EC71DEE62401315;
	fma.rn.f64 	%fd203, %fd202, %fd200, 0d3EFA01997C89EB71;
	fma.rn.f64 	%fd204, %fd203, %fd200, 0d3F2A01A014761F65;
	fma.rn.f64 	%fd205, %fd204, %fd200, 0d3F56C16C1852B7AF;
	fma.rn.f64 	%fd206, %fd205, %fd200, 0d3F81111111122322;
	fma.rn.f64 	%fd207, %fd206, %fd200, 0d3FA55555555502A1;
	fma.rn.f64 	%fd208, %fd207, %fd200, 0d3FC5555555555511;
	fma.rn.f64 	%fd209, %fd208, %fd200, 0d3FE000000000000B;
	fma.rn.f64 	%fd210, %fd209, %fd200, 0d3FF0000000000000;
	fma.rn.f64 	%fd211, %fd210, %fd200, 0d3FF0000000000000;
	{
	.reg .b32 %temp; 
	mov.b64 	{%r30, %temp}, %fd211;
	}
	{
	.reg .b32 %temp; 
	mov.b64 	{%temp, %r31}, %fd211;
	}
	shl.b32 	%r165, %r29, 20;
	add.s32 	%r166, %r165, %r31;
	mov.b64 	%fd941, {%r30, %r166};
	{
	.reg .b32 %temp; 
	mov.b64 	{%temp, %r167}, %fd21;
	}
	mov.b32 	%f98, %r167;
	abs.f32 	%f19, %f98;
	setp.lt.f32 	%p2, %f19, 0f4086232B;
	@%p2 bra 	$L__BB39_33;
	setp.lt.f64 	%p3, %fd21, 0d0000000000000000;
	add.f64 	%fd212, %fd21, 0d7FF0000000000000;
	selp.f64 	%fd941, 0d0000000000000000, %fd212, %p3;
	setp.geu.f32 	%p4, %f19, 0f40874800;
	@%p4 bra 	$L__BB39_33;
	shr.u32 	%r168, %r29, 31;
	add.s32 	%r169, %r29, %r168;
	shr.s32 	%r170, %r169, 1;
	shl.b32 	%r171, %r170, 20;
	add.s32 	%r172, %r31, %r171;
	mov.b64 	%fd213, {%r30, %r172};
	sub.s32 	%r173, %r29, %r170;
	shl.b32 	%r174, %r173, 20;
	add.s32 	%r175, %r174, 1072693248;
	mov.b32 	%r176, 0;
	mov.b64 	%fd214, {%r176, %r175};
	mul.f64 	%fd941, %fd214, %fd213;
$L__BB39_33:
	cvt.rn.f32.f64 	%f20, %fd941;
	ld.global.f64 	%fd26, [%rd2+4096];
	fma.rn.f64 	%fd215, %fd26, 0d3FF71547652B82FE, 0d4338000000000000;
	{
	.reg .b32 %temp; 
	mov.b64 	{%r32, %temp}, %fd215;
	}
	mov.f64 	%fd216, 0dC338000000000000;
	add.rn.f64 	%fd217, %fd215, %fd216;
	fma.rn.f64 	%fd218, %fd217, 0dBFE62E42FEFA39EF, %fd26;
	fma.rn.f64 	%fd219, %fd217, 0dBC7ABC9E3B39803F, %fd218;
	fma.rn.f64 	%fd220, %fd219, 0d3E5ADE1569CE2BDF, 0d3E928AF3FCA213EA;
	fma.rn.f64 	%fd221, %fd220, %fd219, 0d3EC71DEE62401315;
	fma.rn.f64 	%fd222, %fd221, %fd219, 0d3EFA01997C89EB71;
	fma.rn.f64 	%fd223, %fd222, %fd219, 0d3F2A01A014761F65;
	fma.rn.f64 	%fd224, %fd223, %fd219, 0d3F56C16C1852B7AF;
	fma.rn.f64 	%fd225, %fd224, %fd219, 0d3F81111111122322;
	fma.rn.f64 	%fd226, %fd225, %fd219, 0d3FA55555555502A1;
	fma.rn.f64 	%fd227, %fd226, %fd219, 0d3FC5555555555511;
	fma.rn.f64 	%fd228, %fd227, %fd219, 0d3FE000000000000B;
	fma.rn.f64 	%fd229, %fd228, %fd219, 0d3FF0000000000000;
	fma.rn.f64 	%fd230, %fd229, %fd219, 0d3FF0000000000000;
	{
	.reg .b32 %temp; 
	mov.b64 	{%r33, %temp}, %fd230;
	}
	{
	.reg .b32 %temp; 
	mov.b64 	{%temp, %r34}, %fd230;
	}
	shl.b32 	%r177, %r32, 20;
	add.s32 	%r178, %r177, %r34;
	mov.b64 	%fd942, {%r33, %r178};
	{
	.reg .b32 %temp; 
	mov.b64 	{%temp, %r179}, %fd26;
	}
	mov.b32 	%f99, %r179;
	abs.f32 	%f21, %f99;
	setp.lt.f32 	%p5, %f21, 0f4086232B;
	@%p5 bra 	$L__BB39_36;
	setp.lt.f64 	%p6, %fd26, 0d0000000000000000;
	add.f64 	%fd231, %fd26, 0d7FF0000000000000;
	selp.f64 	%fd942, 0d0000000000000000, %fd231, %p6;
	setp.geu.f32 	%p7, %f21, 0f40874800;
	@%p7 bra 	$L__BB39_36;
	shr.u32 	%r180, %r32, 31;
	add.s32 	%r181, %r32, %r180;
	shr.s32 	%r182, %r181, 1;
	shl.b32 	%r183, %r182, 20;
	add.s32 	%r184, %r34, %r183;
	mov.b64 	%fd232, {%r33, %r184};
	sub.s32 	%r185, %r32, %r182;
	shl.b32 	%r186, %r185, 20;
	add.s32 	%r187, %r186, 1072693248;
	mov.b32 	%r188, 0;
	mov.b64 	%fd233, {%r188, %r187};
	mul.f64 	%fd942, %fd233, %fd232;
$L__BB39_36:
	cvt.rn.f32.f64 	%f22, %fd942;
	ld.global.f64 	%fd31, [%rd2+8192];
	fma.rn.f64 	%fd234, %fd31, 0d3FF71547652B82FE, 0d4338000000000000;
	{
	.reg .b32 %temp; 
	mov.b64 	{%r35, %temp}, %fd234;
	}
	mov.f64 	%fd235, 0dC338000000000000;
	add.rn.f64 	%fd236, %fd234, %fd235;
	fma.rn.f64 	%fd237, %fd236, 0dBFE62E42FEFA39EF, %fd31;
	fma.rn.f64 	%fd238, %fd236, 0dBC7ABC9E3B39803F, %fd237;
	fma.rn.f64 	%fd239, %fd238, 0d3E5ADE1569CE2BDF, 0d3E928AF3FCA213EA;
	fma.rn.f64 	%fd240, %fd239, %fd238, 0d3EC71DEE62401315;
	fma.rn.f64 	%fd241, %fd240, %fd238, 0d3EFA01997C89EB71;
	fma.rn.f64 	%fd242, %fd241, %fd238, 0d3F2A01A014761F65;
	fma.rn.f64 	%fd243, %fd242, %fd238, 0d3F56C16C1852B7AF;
	fma.rn.f64 	%fd244, %fd243, %fd238, 0d3F81111111122322;
	fma.rn.f64 	%fd245, %fd244, %fd238, 0d3FA55555555502A1;
	fma.rn.f64 	%fd246, %fd245, %fd238, 0d3FC5555555555511;
	fma.rn.f64 	%fd247, %fd246, %fd238, 0d3FE000000000000B;
	fma.rn.f64 	%fd248, %fd247, %fd238, 0d3FF0000000000000;
	fma.rn.f64 	%fd249, %fd248, %fd238, 0d3FF0000000000000;
	{
	.reg .b32 %temp; 
	mov.b64 	{%r36, %temp}, %fd249;
	}
	{
	.reg .b32 %temp; 
	mov.b64 	{%temp, %r37}, %fd249;
	}
	shl.b32 	%r189, %r35, 20;
	add.s32 	%r190, %r189, %r37;
	mov.b64 	%fd943, {%r36, %r190};
	{
	.reg .b32 %temp; 
	mov.b64 	{%temp, %r191}, %fd31;
	}
	mov.b32 	%f100, %r191;
	abs.f32 	%f23, %f100;
	setp.lt.f32 	%p8, %f23, 0f4086232B;
	@%p8 bra 	$L__BB39_39;
	setp.lt.f64 	%p9, %fd31, 0d0000000000000000;
	add.f64 	%fd250, %fd31, 0d7FF0000000000000;
	selp.f64 	%fd943, 0d0000000000000000, %fd250, %p9;
	setp.geu.f32 	%p10, %f23, 0f40874800;
	@%p10 bra 	$L__BB39_39;
	shr.u32 	%r192, %r35, 31;
	add.s32 	%r193, %r35, %r192;
	shr.s32 	%r194, %r193, 1;
	shl.b32 	%r195, %r194, 20;
	add.s32 	%r196, %r37, %r195;
	mov.b64 	%fd251, {%r36, %r196};
	sub.s32 	%r197, %r35, %r194;
	shl.b32 	%r198, %r197, 20;
	add.s32 	%r199, %r198, 1072693248;
	mov.b32 	%r200, 0;
	mov.b64 	%fd252, {%r200, %r199};
	mul.f64 	%fd943, %fd252, %fd251;
$L__BB39_39:
	cvt.rn.f32.f64 	%f24, %fd943;
	ld.global.f64 	%fd36, [%rd2+12288];
	fma.rn.f64 	%fd253, %fd36, 0d3FF71547652B82FE, 0d4338000000000000;
	{
	.reg .b32 %temp; 
	mov.b64 	{%r38, %temp}, %fd253;
	}
	mov.f64 	%fd254, 0dC338000000000000;
	add.rn.f64 	%fd255, %fd253, %fd254;
	fma.rn.f64 	%fd256, %fd255, 0dBFE62E42FEFA39EF, %fd36;
	fma.rn.f64 	%fd257, %fd255, 0dBC7ABC9E3B39803F, %fd256;
	fma.rn.f64 	%fd258, %fd257, 0d3E5ADE1569CE2BDF, 0d3E928AF3FCA213EA;
	fma.rn.f64 	%fd259, %fd258, %fd257, 0d3EC71DEE62401315;
	fma.rn.f64 	%fd260, %fd259, %fd257, 0d3EFA01997C89EB71;
	fma.rn.f64 	%fd261, %fd260, %fd257, 0d3F2A01A014761F65;
	fma.rn.f64 	%fd262, %fd261, %fd257, 0d3F56C16C1852B7AF;
	fma.rn.f64 	%fd263, %fd262, %fd257, 0d3F81111111122322;
	fma.rn.f64 	%fd264, %fd263, %fd257, 0d3FA55555555502A1;
	fma.rn.f64 	%fd265, %fd264, %fd257, 0d3FC5555555555511;
	fma.rn.f64 	%fd266, %fd265, %fd257, 0d3FE000000000000B;
	fma.rn.f64 	%fd267, %fd266, %fd257, 0d3FF0000000000000;
	fma.rn.f64 	%fd268, %fd267, %fd257, 0d3FF0000000000000;
	{
	.reg .b32 %temp; 
	mov.b64 	{%r39, %temp}, %fd268;
	}
	{
	.reg .b32 %temp; 
	mov.b64 	{%temp, %r40}, %fd268;
	}
	shl.b32 	%r201, %r38, 20;
	add.s32 	%r202, %r201, %r40;
	mov.b64 	%fd944, {%r39, %r202};
	{
	.reg .b32 %temp; 
	mov.b64 	{%temp, %r203}, %fd36;
	}
	mov.b32 	%f101, %r203;
	abs.f32 	%f25, %f101;
	setp.lt.f32 	%p11, %f25, 0f4086232B;
	@%p11 bra 	$L__BB39_42;
	setp.lt.f64 	%p12, %fd36, 0d0000000000000000;
	add.f64 	%fd269, %fd36, 0d7FF0000000000000;
	selp.f64 	%fd944, 0d0000000000000000, %fd269, %p12;
	setp.geu.f32 	%p13, %f25, 0f40874800;
	@%p13 bra 	$L__BB39_42;
	shr.u32 	%r204, %r38, 31;
	add.s32 	%r205, %r38, %r204;
	shr.s32 	%r206, %r205, 1;
	shl.b32 	%r207, %r206, 20;
	add.s32 	%r208, %r40, %r207;
	mov.b64 	%fd270, {%r39, %r208};
	sub.s32 	%r209, %r38, %r206;
	shl.b32 	%r210, %r209, 20;
	add.s32 	%r211, %r210, 1072693248;
	mov.b32 	%r212, 0;
	mov.b64 	%fd271, {%r212, %r211};
	mul.f64 	%fd944, %fd271, %fd270;
$L__BB39_42:
	cvt.rn.f32.f64 	%f26, %fd944;
	ld.global.f64 	%fd41, [%rd2+16384];
	fma.rn.f64 	%fd272, %fd41, 0d3FF71547652B82FE, 0d4338000000000000;
	{
	.reg .b32 %temp; 
	mov.b64 	{%r41, %temp}, %fd272;
	}
	mov.f64 	%fd273, 0dC338000000000000;
	add.rn.f64 	%fd274, %fd272, %fd273;
	fma.rn.f64 	%fd275, %fd274, 0dBFE62E42FEFA39EF, %fd41;
	fma.rn.f64 	%fd276, %fd274, 0dBC7ABC9E3B39803F, %fd275;
	fma.rn.f64 	%fd277, %fd276, 0d3E5ADE1569CE2BDF, 0d3E928AF3FCA213EA;
	fma.rn.f64 	%fd278, %fd277, %fd276, 0d3EC71DEE62401315;
	fma.rn.f64 	%fd279, %fd278, %fd276, 0d3EFA01997C89EB71;
	fma.rn.f64 	%fd280, %fd279, %fd276, 0d3F2A01A014761F65;
	fma.rn.f64 	%fd281, %fd280, %fd276, 0d3F56C16C1852B7AF;
	fma.rn.f64 	%fd282, %fd281, %fd276, 0d3F81111111122322;
	fma.rn.f64 	%fd283, %fd282, %fd276, 0d3FA55555555502A1;
	fma.rn.f64 	%fd284, %fd283, %fd276, 0d3FC5555555555511;
	fma.rn.f64 	%fd285, %fd284, %fd276, 0d3FE000000000000B;
	fma.rn.f64 	%fd286, %fd285, %fd276, 0d3FF0000000000000;
	fma.rn.f64 	%fd287, %fd286, %fd276, 0d3FF0000000000000;
	{
	.reg .b32 %temp; 
	mov.b64 	{%r42, %temp}, %fd287;
	}
	{
	.reg .b32 %temp; 
	mov.b64 	{%temp, %r43}, %fd287;
	}
	shl.b32 	%r213, %r41, 20;
	add.s32 	%r214, %r213, %r43;
	mov.b64 	%fd945, {%r42, %r214};
	{
	.reg .b32 %temp; 
	mov.b64 	{%temp, %r215}, %fd41;
	}
	mov.b32 	%f102, %r215;
	abs.f32 	%f27, %f102;
	setp.lt.f32 	%p14, %f27, 0f4086232B;
	@%p14 bra 	$L__BB39_45;
	setp.lt.f64 	%p15, %fd41, 0d0000000000000000;
	add.f64 	%fd288, %fd41, 0d7FF0000000000000;
	selp.f64 	%fd945, 0d0000000000000000, %fd288, %p15;
	setp.geu.f32 	%p16, %f27, 0f40874800;
	@%p16 bra 	$L__BB39_45;
	shr.u32 	%r216, %r41, 31;
	add.s32 	%r217, %r41, %r216;
	shr.s32 	%r218, %r217, 1;
	shl.b32 	%r219, %r218, 20;
	add.s32 	%r220, %r43, %r219;
	mov.b64 	%fd289, {%r42, %r220};
	sub.s32 	%r221, %r41, %r218;
	shl.b32 	%r222, %r221, 20;
	add.s32 	%r223, %r222, 1072693248;
	mov.b32 	%r224, 0;
	mov.b64 	%fd290, {%r224, %r223};
	mul.f64 	%fd945, %fd290, %fd289;
$L__BB39_45:
	cvt.rn.f32.f64 	%f28, %fd945;
	ld.global.f64 	%fd46, [%rd2+20480];
	fma.rn.f64 	%fd291, %fd46, 0d3FF71547652B82FE, 0d4338000000000000;
	{
	.reg .b32 %temp; 
	mov.b64 	{%r44, %temp}, %fd291;
	}
	mov.f64 	%fd292, 0dC338000000000000;
	add.rn.f64 	%fd293, %fd291, %fd292;
	fma.rn.f64 	%fd294, %fd293, 0dBFE62E42FEFA39EF, %fd46;
	fma.rn.f64 	%fd295, %fd293, 0dBC7ABC9E3B39803F, %fd294;
	fma.rn.f64 	%fd296, %fd295, 0d3E5ADE1569CE2BDF, 0d3E928AF3FCA213EA;
	fma.rn.f64 	%fd297, %fd296, %fd295, 0d3EC71DEE62401315;
	fma.rn.f64 	%fd298, %fd297, %fd295, 0d3EFA01997C89EB71;
	fma.rn.f64 	%fd299, %fd298, %fd295, 0d3F2A01A014761F65;
	fma.rn.f64 	%fd300, %fd299, %fd295, 0d3F56C16C1852B7AF;
	fma.rn.f64 	%fd301, %fd300, %fd295, 0d3F81111111122322;
	fma.rn.f64 	%fd302, %fd301, %fd295, 0d3FA55555555502A1;
	fma.rn.f64 	%fd303, %fd302, %fd295, 0d3FC5555555555511;
	fma.rn.f64 	%fd304, %fd303, %fd295, 0d3FE000000000000B;
	fma.rn.f64 	%fd305, %fd304, %fd295, 0d3FF0000000000000;
	fma.rn.f64 	%fd306, %fd305, %fd295, 0d3FF0000000000000;
	{
	.reg .b32 %temp; 
	mov.b64 	{%r45, %temp}, %fd306;
	}
	{
	.reg .b32 %temp; 
	mov.b64 	{%temp, %r46}, %fd306;
	}
	shl.b32 	%r225, %r44, 20;
	add.s32 	%r226, %r225, %r46;
	mov.b64 	%fd946, {%r45, %r226};
	{
	.reg .b32 %temp; 
	mov.b64 	{%temp, %r227}, %fd46;
	}
	mov.b32 	%f103, %r227;
	abs.f32 	%f29, %f103;
	setp.lt.f32 	%p17, %f29, 0f4086232B;
	@%p17 bra 	$L__BB39_48;
	setp.lt.f64 	%p18, %fd46, 0d0000000000000000;
	add.f64 	%fd307, %fd46, 0d7FF0000000000000;
	selp.f64 	%fd946, 0d0000000000000000, %fd307, %p18;
	setp.geu.f32 	%p19, %f29, 0f40874800;
	@%p19 bra 	$L__BB39_48;
	shr.u32 	%r228, %r44, 31;
	add.s32 	%r229, %r44, %r228;
	shr.s32 	%r230, %r229, 1;
	shl.b32 	%r231, %r230, 20;
	add.s32 	%r232, %r46, %r231;
	mov.b64 	%fd308, {%r45, %r232};
	sub.s32 	%r233, %r44, %r230;
	shl.b32 	%r234, %r233, 20;
	add.s32 	%r235, %r234, 1072693248;
	mov.b32 	%r236, 0;
	mov.b64 	%fd309, {%r236, %r235};
	mul.f64 	%fd946, %fd309, %fd308;
$L__BB39_48:
	cvt.rn.f32.f64 	%f30, %fd946;
	ld.global.f64 	%fd51, [%rd2+24576];
	fma.rn.f64 	%fd310, %fd51, 0d3FF71547652B82FE, 0d4338000000000000;
	{
	.reg .b32 %temp; 
	mov.b64 	{%r47, %temp}, %fd310;
	}
	mov.f64 	%fd311, 0dC338000000000000;
	add.rn.f64 	%fd312, %fd310, %fd311;
	fma.rn.f64 	%fd313, %fd312, 0dBFE62E42FEFA39EF, %fd51;
	fma.rn.f64 	%fd314, %fd312, 0dBC7ABC9E3B39803F, %fd313;
	fma.rn.f64 	%fd315, %fd314, 0d3E5ADE1569CE2BDF, 0d3E928AF3FCA213EA;
	fma.rn.f64 	%fd316, %fd315, %fd314, 0d3EC71DEE62401315;
	fma.rn.f64 	%fd317, %fd316, %fd314, 0d3EFA01997C89EB71;
	fma.rn.f64 	%fd318, %fd317, %fd314, 0d3F2A01A014761F65;
	fma.rn.f64 	%fd319, %fd318, %fd314, 0d3F56C16C1852B7AF;
	fma.rn.f64 	%fd320, %fd319, %fd314, 0d3F81111111122322;
	fma.rn.f64 	%fd321, %fd320, %fd314, 0d3FA55555555502A1;
	fma.rn.f64 	%fd322, %fd321, %fd314, 0d3FC5555555555511;
	fma.rn.f64 	%fd323, %fd322, %fd314, 0d3FE000000000000B;
	fma.rn.f64 	%fd324, %fd323, %fd314, 0d3FF0000000000000;
	fma.rn.f64 	%fd325, %fd324, %fd314, 0d3FF0000000000000;
	{
	.reg .b32 %temp; 
	mov.b64 	{%r48, %temp}, %fd325;
	}
	{
	.reg .b32 %temp; 
	mov.b64 	{%temp, %r49}, %fd325;
	}
	shl.b32 	%r237, %r47, 20;
	add.s32 	%r238, %r237, %r49;
	mov.b64 	%fd947, {%r48, %r238};
	{
	.reg .b32 %temp; 
	mov.b64 	{%temp, %r239}, %fd51;
	}
	mov.b32 	%f104, %r239;
	abs.f32 	%f31, %f104;
	setp.lt.f32 	%p20, %f31, 0f4086232B;
	@%p20 bra 	$L__BB39_51;
	setp.lt.f64 	%p21, %fd51, 0d0000000000000000;
	add.f64 	%fd326, %fd51, 0d7FF0000000000000;
	selp.f64 	%fd947, 0d0000000000000000, %fd326, %p21;
	setp.geu.f32 	%p22, %f31, 0f40874800;
	@%p22 bra 	$L__BB39_51;
	shr.u32 	%r240, %r47, 31;
	add.s32 	%r241, %r47, %r240;
	shr.s32 	%r242, %r241, 1;
	shl.b32 	%r243, %r242, 20;
	add.s32 	%r244, %r49, %r243;
	mov.b64 	%fd327, {%r48, %r244};
	sub.s32 	%r245, %r47, %r242;
	shl.b32 	%r246, %r245, 20;
	add.s32 	%r247, %r246, 1072693248;
	mov.b32 	%r248, 0;
	mov.b64 	%fd328, {%r248, %r247};
	mul.f64 	%fd947, %fd328, %fd327;
$L__BB39_51:
	cvt.rn.f32.f64 	%f32, %fd947;
	ld.global.f64 	%fd56, [%rd2+28672];
	fma.rn.f64 	%fd329, %fd56, 0d3FF71547652B82FE, 0d4338000000000000;
	{
	.reg .b32 %temp; 
	mov.b64 	{%r50, %temp}, %fd329;
	}
	mov.f64 	%fd330, 0dC338000000000000;
	add.rn.f64 	%fd331, %fd329, %fd330;
	fma.rn.f64 	%fd332, %fd331, 0dBFE62E42FEFA39EF, %fd56;
	fma.rn.f64 	%fd333, %fd331, 0dBC7ABC9E3B39803F, %fd332;
	fma.rn.f64 	%fd334, %fd333, 0d3E5ADE1569CE2BDF, 0d3E928AF3FCA213EA;
	fma.rn.f64 	%fd335, %fd334, %fd333, 0d3EC71DEE62401315;
	fma.rn.f64 	%fd336, %fd335, %fd333, 0d3EFA01997C89EB71;
	fma.rn.f64 	%fd337, %fd336, %fd333, 0d3F2A01A014761F65;
	fma.rn.f64 	%fd338, %fd337, %fd333, 0d3F56C16C1852B7AF;
	fma.rn.f64 	%fd339, %fd338, %fd333, 0d3F81111111122322;
	fma.rn.f64 	%fd340, %fd339, %fd333, 0d3FA55555555502A1;
	fma.rn.f64 	%fd341, %fd340, %fd333, 0d3FC5555555555511;
	fma.rn.f64 	%fd342, %fd341, %fd333, 0d3FE000000000000B;
	fma.rn.f64 	%fd343, %fd342, %fd333, 0d3FF0000000000000;
	fma.rn.f64 	%fd344, %fd343, %fd333, 0d3FF0000000000000;
	{
	.reg .b32 %temp; 
	mov.b64 	{%r51, %temp}, %fd344;
	}
	{
	.reg .b32 %temp; 
	mov.b64 	{%temp, %r52}, %fd344;
	}
	shl.b32 	%r249, %r50, 20;
	add.s32 	%r250, %r249, %r52;
	mov.b64 	%fd948, {%r51, %r250};
	{
	.reg .b32 %temp; 
	mov.b64 	{%temp, %r251}, %fd56;
	}
	mov.b32 	%f105, %r251;
	abs.f32 	%f33, %f105;
	setp.lt.f32 	%p23, %f33, 0f4086232B;
	@%p23 bra 	$L__BB39_54;
	setp.lt.f64 	%p24, %fd56, 0d0000000000000000;
	add.f64 	%fd345, %fd56, 0d7FF0000000000000;
	selp.f64 	%fd948, 0d0000000000000000, %fd345, %p24;
	setp.geu.f32 	%p25, %f33, 0f40874800;
	@%p25 bra 	$L__BB39_54;
	shr.u32 	%r252, %r50, 31;
	add.s32 	%r253, %r50, %r252;
	shr.s32 	%r254, %r253, 1;
	shl.b32 	%r255, %r254, 20;
	add.s32 	%r256, %r52, %r255;
	mov.b64 	%fd346, {%r51, %r256};
	sub.s32 	%r257, %r50, %r254;
	shl.b32 	%r258, %r257, 20;
	add.s32 	%r259, %r258, 1072693248;
	mov.b32 	%r260, 0;
	mov.b64 	%fd347, {%r260, %r259};
	mul.f64 	%fd948, %fd347, %fd346;
$L__BB39_54:
	cvt.rn.f32.f64 	%f34, %fd948;
	ld.global.f64 	%fd61, [%rd2+32768];
	fma.rn.f64 	%fd348, %fd61, 0d3FF71547652B82FE, 0d4338000000000000;
	{
	.reg .b32 %temp; 
	mov.b64 	{%r53, %temp}, %fd348;
	}
	mov.f64 	%fd349, 0dC338000000000000;
	add.rn.f64 	%fd350, %fd348, %fd349;
	fma.rn.f64 	%fd351, %fd350, 0dBFE62E42FEFA39EF, %fd61;
	fma.rn.f64 	%fd352, %fd350, 0dBC7ABC9E3B39803F, %fd351;
	fma.rn.f64 	%fd353, %fd352, 0d3E5ADE1569CE2BDF, 0d3E928AF3FCA213EA;
	fma.rn.f64 	%fd354, %fd353, %fd352, 0d3EC71DEE62401315;
	fma.rn.f64 	%fd355, %fd354, %fd352, 0d3EFA01997C89EB71;
	fma.rn.f64 	%fd356, %fd355, %fd352, 0d3F2A01A014761F65;
	fma.rn.f64 	%fd357, %fd356, %fd352, 0d3F56C16C1852B7AF;
	fma.rn.f64 	%fd358, %fd357, %fd352, 0d3F81111111122322;
	fma.rn.f64 	%fd359, %fd358, %fd352, 0d3FA55555555502A1;
	fma.rn.f64 	%fd360, %fd359, %fd352, 0d3FC5555555555511;
	fma.rn.f64 	%fd361, %fd360, %fd352, 0d3FE000000000000B;
	fma.rn.f64 	%fd362, %fd361, %fd352, 0d3FF0000000000000;
	fma.rn.f64 	%fd363, %fd362, %fd352, 0d3FF0000000000000;
	{
	.reg .b32 %temp; 
	mov.b64 	{%r54, %temp}, %fd363;
	}
	{
	.reg .b32 %temp; 
	mov.b64 	{%temp, %r55}, %fd363;
	}
	shl.b32 	%r261, %r53, 20;
	add.s32 	%r262, %r261, %r55;
	mov.b64 	%fd949, {%r54, %r262};
	{
	.reg .b32 %temp; 
	mov.b64 	{%temp, %r263}, %fd61;
	}
	mov.b32 	%f106, %r263;
	abs.f32 	%f35, %f106;
	setp.lt.f32 	%p26, %f35, 0f4086232B;
	@%p26 bra 	$L__BB39_57;
	setp.lt.f64 	%p27, %fd61, 0d0000000000000000;
	add.f64 	%fd364, %fd61, 0d7FF0000000000000;
	selp.f64 	%fd949, 0d0000000000000000, %fd364, %p27;
	setp.geu.f32 	%p28, %f35, 0f40874800;
	@%p28 bra 	$L__BB39_57;
	shr.u32 	%r264, %r53, 31;
	add.s32 	%r265, %r53, %r264;
	shr.s32 	%r266, %r265, 1;
	shl.b32 	%r267, %r266, 20;
	add.s32 	%r268, %r55, %r267;
	mov.b64 	%fd365, {%r54, %r268};
	sub.s32 	%r269, %r53, %r266;
	shl.b32 	%r270, %r269, 20;
	add.s32 	%r271, %r270, 1072693248;
	mov.b32 	%r272, 0;
	mov.b64 	%fd366, {%r272, %r271};
	mul.f64 	%fd949, %fd366, %fd365;
$L__BB39_57:
	cvt.rn.f32.f64 	%f36, %fd949;
	ld.global.f64 	%fd66, [%rd2+36864];
	fma.rn.f64 	%fd367, %fd66, 0d3FF71547652B82FE, 0d4338000000000000;
	{
	.reg .b32 %temp; 
	mov.b64 	{%r56, %temp}, %fd367;
	}
	mov.f64 	%fd368, 0dC338000000000000;
	add.rn.f64 	%fd369, %fd367, %fd368;
	fma.rn.f64 	%fd370, %fd369, 0dBFE62E42FEFA39EF, %fd66;
	fma.rn.f64 	%fd371, %fd369, 0dBC7ABC9E3B39803F, %fd370;
	fma.rn.f64 	%fd372, %fd371, 0d3E5ADE1569CE2BDF, 0d3E928AF3FCA213EA;
	fma.rn.f64 	%fd373, %fd372, %fd371, 0d3EC71DEE62401315;
	fma.rn.f64 	%fd374, %fd373, %fd371, 0d3EFA01997C89EB71;
	fma.rn.f64 	%fd375, %fd374, %fd371, 0d3F2A01A014761F65;
	fma.rn.f64 	%fd376, %fd375, %fd371, 0d3F56C16C1852B7AF;
	fma.rn.f64 	%fd377, %fd376, %fd371, 0d3F81111111122322;
	fma.rn.f64 	%fd378, %fd377, %fd371, 0d3FA55555555502A1;
	fma.rn.f64 	%fd379, %fd378, %fd371, 0d3FC5555555555511;
	fma.rn.f64 	%fd380, %fd379, %fd371, 0d3FE000000000000B;
	fma.rn.f64 	%fd381, %fd380, %fd371, 0d3FF0000000000000;
	fma.rn.f64 	%fd382, %fd381, %fd371, 0d3FF0000000000000;
	{
	.reg .b32 %temp; 
	mov.b64 	{%r57, %temp}, %fd382;
	}
	{
	.reg .b32 %temp; 
	mov.b64 	{%temp, %r58}, %fd382;
	}
	shl.b32 	%r273, %r56, 20;
	add.s32 	%r274, %r273, %r58;
	mov.b64 	%fd950, {%r57, %r274};
	{
	.reg .b32 %temp; 
	mov.b64 	{%temp, %r275}, %fd66;
	}
	mov.b32 	%f107, %r275;
	abs.f32 	%f37, %f107;
	setp.lt.f32 	%p29, %f37, 0f4086232B;
	@%p29 bra 	$L__BB39_60;
	setp.lt.f64 	%p30, %fd66, 0d0000000000000000;
	add.f64 	%fd383, %fd66, 0d7FF0000000000000;
	selp.f64 	%fd950, 0d0000000000000000, %fd383, %p30;
	setp.geu.f32 	%p31, %f37, 0f40874800;
	@%p31 bra 	$L__BB39_60;
	shr.u32 	%r276, %r56, 31;
	add.s32 	%r277, %r56, %r276;
	shr.s32 	%r278, %r277, 1;
	shl.b32 	%r279, %r278, 20;
	add.s32 	%r280, %r58, %r279;
	mov.b64 	%fd384, {%r57, %r280};
	sub.s32 	%r281, %r56, %r278;
	shl.b32 	%r282, %r281, 20;
	add.s32 	%r283, %r282, 1072693248;
	mov.b32 	%r284, 0;
	mov.b64 	%fd385, {%r284, %r283};
	mul.f64 	%fd950, %fd385, %fd384;
$L__BB39_60:
	cvt.rn.f32.f64 	%f38, %fd950;
	ld.global.f64 	%fd71, [%rd2+40960];
	fma.rn.f64 	%fd386, %fd71, 0d3FF71547652B82FE, 0d4338000000000000;
	{
	.reg .b32 %temp; 
	mov.b64 	{%r59, %temp}, %fd386;
	}
	mov.f64 	%fd387, 0dC338000000000000;
	add.rn.f64 	%fd388, %fd386, %fd387;
	fma.rn.f64 	%fd389, %fd388, 0dBFE62E42FEFA39EF, %fd71;
	fma.rn.f64 	%fd390, %fd388, 0dBC7ABC9E3B39803F, %fd389;
	fma.rn.f64 	%fd391, %fd390, 0d3E5ADE1569CE2BDF, 0d3E928AF3FCA213EA;
	fma.rn.f64 	%fd392, %fd391, %fd390, 0d3EC71DEE62401315;
	fma.rn.f64 	%fd393, %fd392, %fd390, 0d3EFA01997C89EB71;
	fma.rn.f64 	%fd394, %fd393, %fd390, 0d3F2A01A014761F65;
	fma.rn.f64 	%fd395, %fd394, %fd390, 0d3F56C16C1852B7AF;
	fma.rn.f64 	%fd396, %fd395, %fd390, 0d3F81111111122322;
	fma.rn.f64 	%fd397, %fd396, %fd390, 0d3FA55555555502A1;
	fma.rn.f64 	%fd398, %fd397, %fd390, 0d3FC5555555555511;
	fma.rn.f64 	%fd399, %fd398, %fd390, 0d3FE000000000000B;
	fma.rn.f64 	%fd400, %fd399, %fd390, 0d3FF0000000000000;
	fma.rn.f64 	%fd401, %fd400, %fd390, 0d3FF0000000000000;
	{
	.reg .b32 %temp; 
	mov.b64 	{%r60, %temp}, %fd401;
	}
	{
	.reg .b32 %temp; 
	mov.b64 	{%temp, %r61}, %fd401;
	}
	shl.b32 	%r285, %r59, 20;
	add.s32 	%r286, %r285, %r61;
	mov.b64 	%fd951, {%r60, %r286};
	{
	.reg .b32 %temp; 
	mov.b64 	{%temp, %r287}, %fd71;
	}
	mov.b32 	%f108, %r287;
	abs.f32 	%f39, %f108;
	setp.lt.f32 	%p32, %f39, 0f4086232B;
	@%p32 bra 	$L__BB39_63;
	setp.lt.f64 	%p33, %fd71, 0d0000000000000000;
	add.f64 	%fd402, %fd71, 0d7FF0000000000000;
	selp.f64 	%fd951, 0d0000000000000000, %fd402, %p33;
	setp.geu.f32 	%p34, %f39, 0f40874800;
	@%p34 bra 	$L__BB39_63;
	shr.u32 	%r288, %r59, 31;
	add.s32 	%r289, %r59, %r288;
	shr.s32 	%r290, %r289, 1;
	shl.b32 	%r291, %r290, 20;
	add.s32 	%r292, %r61, %r291;
	mov.b64 	%fd403, {%r60, %r292};
	sub.s32 	%r293, %r59, %r290;
	shl.b32 	%r294, %r293, 20;
	add.s32 	%r295, %r294, 1072693248;
	mov.b32 	%r296, 0;
	mov.b64 	%fd404, {%r296, %r295};
	mul.f64 	%fd951, %fd404, %fd403;
$L__BB39_63:
	cvt.rn.f32.f64 	%f40, %fd951;
	ld.global.f64 	%fd76, [%rd2+45056];
	fma.rn.f64 	%fd405, %fd76, 0d3FF71547652B82FE, 0d4338000000000000;
	{
	.reg .b32 %temp; 
	mov.b64 	{%r62, %temp}, %fd405;
	}
	mov.f64 	%fd406, 0dC338000000000000;
	add.rn.f64 	%fd407, %fd405, %fd406;
	fma.rn.f64 	%fd408, %fd407, 0dBFE62E42FEFA39EF, %fd76;
	fma.rn.f64 	%fd409, %fd407, 0dBC7ABC9E3B39803F, %fd408;
	fma.rn.f64 	%fd410, %fd409, 0d3E5ADE1569CE2BDF, 0d3E928AF3FCA213EA;
	fma.rn.f64 	%fd411, %fd410, %fd409, 0d3EC71DEE62401315;
	fma.rn.f64 	%fd412, %fd411, %fd409, 0d3EFA01997C89EB71;
	fma.rn.f64 	%fd413, %fd412, %fd409, 0d3F2A01A014761F65;
	fma.rn.f64 	%fd414, %fd413, %fd409, 0d3F56C16C1852B7AF;
	fma.rn.f64 	%fd415, %fd414, %fd409, 0d3F81111111122322;
	fma.rn.f64 	%fd416, %fd415, %fd409, 0d3FA55555555502A1;
	fma.rn.f64 	%fd417, %fd416, %fd409, 0d3FC5555555555511;
	fma.rn.f64 	%fd418, %fd417, %fd409, 0d3FE000000000000B;
	fma.rn.f64 	%fd419, %fd418, %fd409, 0d3FF0000000000000;
	fma.rn.f64 	%fd420, %fd419, %fd409, 0d3FF0000000000000;
	{
	.reg .b32 %temp; 
	mov.b64 	{%r63, %temp}, %fd420;
	}
	{
	.reg .b32 %temp; 
	mov.b64 	{%temp, %r64}, %fd420;
	}
	shl.b32 	%r297, %r62, 20;
	add.s32 	%r298, %r297, %r64;
	mov.b64 	%fd952, {%r63, %r298};
	{
	.reg .b32 %temp; 
	mov.b64 	{%temp, %r299}, %fd76;
	}
	mov.b32 	%f109, %r299;
	abs.f32 	%f41, %f109;
	setp.lt.f32 	%p35, %f41, 0f4086232B;
	@%p35 bra 	$L__BB39_66;
	setp.lt.f64 	%p36, %fd76, 0d0000000000000000;
	add.f64 	%fd421, %fd76, 0d7FF0000000000000;
	selp.f64 	%fd952, 0d0000000000000000, %fd421, %p36;
	setp.geu.f32 	%p37, %f41, 0f40874800;
	@%p37 bra 	$L__BB39_66;
	shr.u32 	%r300, %r62, 31;
	add.s32 	%r301, %r62, %r300;
	shr.s32 	%r302, %r301, 1;
	shl.b32 	%r303, %r302, 20;
	add.s32 	%r304, %r64, %r303;
	mov.b64 	%fd422, {%r63, %r304};
	sub.s32 	%r305, %r62, %r302;
	shl.b32 	%r306, %r305, 20;
	add.s32 	%r307, %r306, 1072693248;
	mov.b32 	%r308, 0;
	mov.b64 	%fd423, {%r308, %r307};
	mul.f64 	%fd952, %fd423, %fd422;
$L__BB39_66:
	cvt.rn.f32.f64 	%f42, %fd952;
	ld.global.f64 	%fd81, [%rd2+49152];
	fma.rn.f64 	%fd424, %fd81, 0d3FF71547652B82FE, 0d4338000000000000;
	{
	.reg .b32 %temp; 
	mov.b64 	{%r65, %temp}, %fd424;
	}
	mov.f64 	%fd425, 0dC338000000000000;
	add.rn.f64 	%fd426, %fd424, %fd425;
	fma.rn.f64 	%fd427, %fd426, 0dBFE62E42FEFA39EF, %fd81;
	fma.rn.f64 	%fd428, %fd426, 0dBC7ABC9E3B39803F, %fd427;
	fma.rn.f64 	%fd429, %fd428, 0d3E5ADE1569CE2BDF, 0d3E928AF3FCA213EA;
	fma.rn.f64 	%fd430, %fd429, %fd428, 0d3EC71DEE62401315;
	fma.rn.f64 	%fd431, %fd430, %fd428, 0d3EFA01997C89EB71;
	fma.rn.f64 	%fd432, %fd431, %fd428, 0d3F2A01A014761F65;
	fma.rn.f64 	%fd433, %fd432, %fd428, 0d3F56C16C1852B7AF;
	fma.rn.f64 	%fd434, %fd433, %fd428, 0d3F81111111122322;
	fma.rn.f64 	%fd435, %fd434, %fd428, 0d3FA55555555502A1;
	fma.rn.f64 	%fd436, %fd435, %fd428, 0d3FC5555555555511;
	fma.rn.f64 	%fd437, %fd436, %fd428, 0d3FE000000000000B;
	fma.rn.f64 	%fd438, %fd437, %fd428, 0d3FF0000000000000;
	fma.rn.f64 	%fd439, %fd438, %fd428, 0d3FF0000000000000;
	{
	.reg .b32 %temp; 
	mov.b64 	{%r66, %temp}, %fd439;
	}
	{
	.reg .b32 %temp; 
	mov.b64 	{%temp, %r67}, %fd439;
	}
	shl.b32 	%r309, %r65, 20;
	add.s32 	%r310, %r309, %r67;
	mov.b64 	%fd953, {%r66, %r310};
	{
	.reg .b32 %temp; 
	mov.b64 	{%temp, %r311}, %fd81;
	}
	mov.b32 	%f110, %r311;
	abs.f32 	%f43, %f110;
	setp.lt.f32 	%p38, %f43, 0f4086232B;
	@%p38 bra 	$L__BB39_69;
	setp.lt.f64 	%p39, %fd81, 0d0000000000000000;
	add.f64 	%fd440, %fd81, 0d7FF0000000000000;
	selp.f64 	%fd953, 0d0000000000000000, %fd440, %p39;
	setp.geu.f32 	%p40, %f43, 0f40874800;
	@%p40 bra 	$L__BB39_69;
	shr.u32 	%r312, %r65, 31;
	add.s32 	%r313, %r65, %r312;
	shr.s32 	%r314, %r313, 1;
	shl.b32 	%r315, %r314, 20;
	add.s32 	%r316, %r67, %r315;
	mov.b64 	%fd441, {%r66, %r316};
	sub.s32 	%r317, %r65, %r314;
	shl.b32 	%r318, %r317, 20;
	add.s32 	%r319, %r318, 1072693248;
	mov.b32 	%r320, 0;
	mov.b64 	%fd442, {%r320, %r319};
	mul.f64 	%fd953, %fd442, %fd441;
$L__BB39_69:
	cvt.rn.f32.f64 	%f44, %fd953;
	ld.global.f64 	%fd86, [%rd2+53248];
	fma.rn.f64 	%fd443, %fd86, 0d3FF71547652B82FE, 0d4338000000000000;
	{
	.reg .b32 %temp; 
	mov.b64 	{%r68, %temp}, %fd443;
	}
	mov.f64 	%fd444, 0dC338000000000000;
	add.rn.f64 	%fd445, %fd443, %fd444;
	fma.rn.f64 	%fd446, %fd445, 0dBFE62E42FEFA39EF, %fd86;
	fma.rn.f64 	%fd447, %fd445, 0dBC7ABC9E3B39803F, %fd446;
	fma.rn.f64 	%fd448, %fd447, 0d3E5ADE1569CE2BDF, 0d3E928AF3FCA213EA;
	fma.rn.f64 	%fd449, %fd448, %fd447, 0d3EC71DEE62401315;
	fma.rn.f64 	%fd450, %fd449, %fd447, 0d3EFA01997C89EB71;
	fma.rn.f64 	%fd451, %fd450, %fd447, 0d3F2A01A014761F65;
	fma.rn.f64 	%fd452, %fd451, %fd447, 0d3F56C16C1852B7AF;
	fma.rn.f64 	%fd453, %fd452, %fd447, 0d3F81111111122322;
	fma.rn.f64 	%fd454, %fd453, %fd447, 0d3FA55555555502A1;
	fma.rn.f64 	%fd455, %fd454, %fd447, 0d3FC5555555555511;
	fma.rn.f64 	%fd456, %fd455, %fd447, 0d3FE000000000000B;
	fma.rn.f64 	%fd457, %fd456, %fd447, 0d3FF0000000000000;
	fma.rn.f64 	%fd458, %fd457, %fd447, 0d3FF0000000000000;
	{
	.reg .b32 %temp; 
	mov.b64 	{%r69, %temp}, %fd458;
	}
	{
	.reg .b32 %temp; 
	mov.b64 	{%temp, %r70}, %fd458;
	}
	shl.b32 	%r321, %r68, 20;
	add.s32 	%r322, %r321, %r70;
	mov.b64 	%fd954, {%r69, %r322};
	{
	.reg .b32 %temp; 
	mov.b64 	{%temp, %r323}, %fd86;
	}
	mov.b32 	%f111, %r323;
	abs.f32 	%f45, %f111;
	setp.lt.f32 	%p41, %f45, 0f4086232B;
	@%p41 bra 	$L__BB39_72;
	setp.lt.f64 	%p42, %fd86, 0d0000000000000000;
	add.f64 	%fd459, %fd86, 0d7FF0000000000000;
	selp.f64 	%fd954, 0d0000000000000000, %fd459, %p42;
	setp.geu.f32 	%p43, %f45, 0f40874800;
	@%p43 bra 	$L__BB39_72;
	shr.u32 	%r324, %r68, 31;
	add.s32 	%r325, %r68, %r324;
	shr.s32 	%r326, %r325, 1;
	shl.b32 	%r327, %r326, 20;
	add.s32 	%r328, %r70, %r327;
	mov.b64 	%fd460, {%r69, %r328};
	sub.s32 	%r329, %r68, %r326;
	shl.b32 	%r330, %r329, 20;
	add.s32 	%r331, %r330, 1072693248;
	mov.b32 	%r332, 0;
	mov.b64 	%fd461, {%r332, %r331};
	mul.f64 	%fd954, %fd461, %fd460;
$L__BB39_72:
	cvt.rn.f32.f64 	%f46, %fd954;
	ld.global.f64 	%fd91, [%rd2+57344];
	fma.rn.f64 	%fd462, %fd91, 0d3FF71547652B82FE, 0d4338000000000000;
	{
	.reg .b32 %temp; 
	mov.b64 	{%r71, %temp}, %fd462;
	}
	mov.f64 	%fd463, 0dC338000000000000;
	add.rn.f64 	%fd464, %fd462, %fd463;
	fma.rn.f64 	%fd465, %fd464, 0dBFE62E42FEFA39EF, %fd91;
	fma.rn.f64 	%fd466, %fd464, 0dBC7ABC9E3B39803F, %fd465;
	fma.rn.f64 	%fd467, %fd466, 0d3E5ADE1569CE2BDF, 0d3E928AF3FCA213EA;
	fma.rn.f64 	%fd468, %fd467, %fd466, 0d3EC71DEE62401315;
	fma.rn.f64 	%fd469, %fd468, %fd466, 0d3EFA01997C89EB71;
	fma.rn.f64 	%fd470, %fd469, %fd466, 0d3F2A01A014761F65;
	fma.rn.f64 	%fd471, %fd470, %fd466, 0d3F56C16C1852B7AF;
	fma.rn.f64 	%fd472, %fd471, %fd466, 0d3F81111111122322;
	fma.rn.f64 	%fd473, %fd472, %fd466, 0d3FA55555555502A1;
	fma.rn.f64 	%fd474, %fd473, %fd466, 0d3FC5555555555511;
	fma.rn.f64 	%fd475, %fd474, %fd466, 0d3FE000000000000B;
	fma.rn.f64 	%fd476, %fd475, %fd466, 0d3FF0000000000000;
	fma.rn.f64 	%fd477, %fd476, %fd466, 0d3FF0000000000000;
	{
	.reg .b32 %temp; 
	mov.b64 	{%r72, %temp}, %fd477;
	}
	{
	.reg .b32 %temp; 
	mov.b64 	{%temp, %r73}, %fd477;
	}
	shl.b32 	%r333, %r71, 20;
	add.s32 	%r334, %r333, %r73;
	mov.b64 	%fd955, {%r72, %r334};
	{
	.reg .b32 %temp; 
	mov.b64 	{%temp, %r335}, %fd91;
	}
	mov.b32 	%f112, %r335;
	abs.f32 	%f47, %f112;
	setp.lt.f32 	%p44, %f47, 0f4086232B;
	@%p44 bra 	$L__BB39_75;
	setp.lt.f64 	%p45, %fd91, 0d0000000000000000;
	add.f64 	%fd478, %fd91, 0d7FF0000000000000;
	selp.f64 	%fd955, 0d0000000000000000, %fd478, %p45;
	setp.geu.f32 	%p46, %f47, 0f40874800;
	@%p46 bra 	$L__BB39_75;
	shr.u32 	%r336, %r71, 31;
	add.s32 	%r337, %r71, %r336;
	shr.s32 	%r338, %r337, 1;
	shl.b32 	%r339, %r338, 20;
	add.s32 	%r340, %r73, %r339;
	mov.b64 	%fd479, {%r72, %r340};
	sub.s32 	%r341, %r71, %r338;
	shl.b32 	%r342, %r341, 20;
	add.s32 	%r343, %r342, 1072693248;
	mov.b32 	%r344, 0;
	mov.b64 	%fd480, {%r344, %r343};
	mul.f64 	%fd955, %fd480, %fd479;
$L__BB39_75:
	cvt.rn.f32.f64 	%f48, %fd955;
	ld.global.f64 	%fd96, [%rd2+61440];
	fma.rn.f64 	%fd481, %fd96, 0d3FF71547652B82FE, 0d4338000000000000;
	{
	.reg .b32 %temp; 
	mov.b64 	{%r74, %temp}, %fd481;
	}
	mov.f64 	%fd482, 0dC338000000000000;
	add.rn.f64 	%fd483, %fd481, %fd482;
	fma.rn.f64 	%fd484, %fd483, 0dBFE62E42FEFA39EF, %fd96;
	fma.rn.f64 	%fd485, %fd483, 0dBC7ABC9E3B39803F, %fd484;
	fma.rn.f64 	%fd486, %fd485, 0d3E5ADE1569CE2BDF, 0d3E928AF3FCA213EA;
	fma.rn.f64 	%fd487, %fd486, %fd485, 0d3EC71DEE62401315;
	fma.rn.f64 	%fd488, %fd487, %fd485, 0d3EFA01997C89EB71;
	fma.rn.f64 	%fd489, %fd488, %fd485, 0d3F2A01A014761F65;
	fma.rn.f64 	%fd490, %fd489, %fd485, 0d3F56C16C1852B7AF;
	fma.rn.f64 	%fd491, %fd490, %fd485, 0d3F81111111122322;
	fma.rn.f64 	%fd492, %fd491, %fd485, 0d3FA55555555502A1;
	fma.rn.f64 	%fd493, %fd492, %fd485, 0d3FC5555555555511;
	fma.rn.f64 	%fd494, %fd493, %fd485, 0d3FE000000000000B;
	fma.rn.f64 	%fd495, %fd494, %fd485, 0d3FF0000000000000;
	fma.rn.f64 	%fd496, %fd495, %fd485, 0d3FF0000000000000;
	{
	.reg .b32 %temp; 
	mov.b64 	{%r75, %temp}, %fd496;
	}
	{
	.reg .b32 %temp; 
	mov.b64 	{%temp, %r76}, %fd496;
	}
	shl.b32 	%r345, %r74, 20;
	add.s32 	%r346, %r345, %r76;
	mov.b64 	%fd956, {%r75, %r346};
	{
	.reg .b32 %temp; 
	mov.b64 	{%temp, %r347}, %fd96;
	}
	mov.b32 	%f113, %r347;
	abs.f32 	%f49, %f113;
	setp.lt.f32 	%p47, %f49, 0f4086232B;
	@%p47 bra 	$L__BB39_78;
	setp.lt.f64 	%p48, %fd96, 0d0000000000000000;
	add.f64 	%fd497, %fd96, 0d7FF0000000000000;
	selp.f64 	%fd956, 0d0000000000000000, %fd497, %p48;
	setp.geu.f32 	%p49, %f49, 0f40874800;
	@%p49 bra 	$L__BB39_78;
	shr.u32 	%r348, %r74, 31;
	add.s32 	%r349, %r74, %r348;
	shr.s32 	%r350, %r349, 1;
	shl.b32 	%r351, %r350, 20;
	add.s32 	%r352, %r76, %r351;
	mov.b64 	%fd498, {%r75, %r352};
	sub.s32 	%r353, %r74, %r350;
	shl.b32 	%r354, %r353, 20;
	add.s32 	%r355, %r354, 1072693248;
	mov.b32 	%r356, 0;
	mov.b64 	%fd499, {%r356, %r355};
	mul.f64 	%fd956, %fd499, %fd498;
$L__BB39_78:
	cvt.rn.f32.f64 	%f114, %fd956;
	add.f32 	%f115, %f20, %f22;
	add.f32 	%f116, %f24, %f26;
	add.f32 	%f117, %f28, %f30;
	add.f32 	%f118, %f32, %f34;
	add.f32 	%f119, %f36, %f38;
	add.f32 	%f120, %f40, %f42;
	add.f32 	%f121, %f44, %f46;
	add.f32 	%f122, %f48, %f114;
	add.f32 	%f123, %f115, %f116;
	add.f32 	%f124, %f117, %f118;
	add.f32 	%f125, %f119, %f120;
	add.f32 	%f126, %f121, %f122;
	add.f32 	%f127, %f123, %f124;
	add.f32 	%f128, %f125, %f126;
	add.f32 	%f328, %f127, %f128;
	shl.b32 	%r77, %r159, 13;
	setp.lt.u32 	%p50, %r3, %r77;
	@%p50 bra 	$L__BB39_146;
	add.s32 	%r358, %r77, %r766;
	add.s32 	%r764, %r358, 512;
	mov.b32 	%r765, 0;
$L__BB39_80:
	shl.b32 	%r359, %r159, 13;
	add.s32 	%r766, %r766, %r359;
	add.s32 	%r360, %r158, -8192;
	setp.gt.u32 	%p51, %r766, %r360;
	@%p51 bra 	$L__BB39_130;
	add.s32 	%r361, %r28, %r766;
	mul.wide.u32 	%rd7, %r361, 8;
	add.s64 	%rd3, %rd1, %rd7;
	ld.global.f64 	%fd101, [%rd3];
	fma.rn.f64 	%fd500, %fd101, 0d3FF71547652B82FE, 0d4338000000000000;
	{
	.reg .b32 %temp; 
	mov.b64 	{%r84, %temp}, %fd500;
	}
	mov.f64 	%fd501, 0dC338000000000000;
	add.rn.f64 	%fd502, %fd500, %fd501;
	fma.rn.f64 	%fd503, %fd502, 0dBFE62E42FEFA39EF, %fd101;
	fma.rn.f64 	%fd504, %fd502, 0dBC7ABC9E3B39803F, %fd503;
	fma.rn.f64 	%fd505, %fd504, 0d3E5ADE1569CE2BDF, 0d3E928AF3FCA213EA;
	fma.rn.f64 	%fd506, %fd505, %fd504, 0d3EC71DEE62401315;
	fma.rn.f64 	%fd507, %fd506, %fd504, 0d3EFA01997C89EB71;
	fma.rn.f64 	%fd508, %fd507, %fd504, 0d3F2A01A014761F65;
	fma.rn.f64 	%fd509, %fd508, %fd504, 0d3F56C16C1852B7AF;
	fma.rn.f64 	%fd510, %fd509, %fd504, 0d3F81111111122322;
	fma.rn.f64 	%fd511, %fd510, %fd504, 0d3FA55555555502A1;
	fma.rn.f64 	%fd512, %fd511, %fd504, 0d3FC5555555555511;
	fma.rn.f64 	%fd513, %fd512, %fd504, 0d3FE000000000000B;
	fma.rn.f64 	%fd514, %fd513, %fd504, 0d3FF0000000000000;
	fma.rn.f64 	%fd515, %fd514, %fd504, 0d3FF0000000000000;
	{
	.reg .b32 %temp; 
	mov.b64 	{%r85, %temp}, %fd515;
	}
	{
	.reg .b32 %temp; 
	mov.b64 	{%temp, %r86}, %fd515;
	}
	shl.b32 	%r362, %r84, 20;
	add.s32 	%r363, %r362, %r86;
	mov.b64 	%fd957, {%r85, %r363};
	{
	.reg .b32 %temp; 
	mov.b64 	{%temp, %r364}, %fd101;
	}
	mov.b32 	%f129, %r364;
	abs.f32 	%f52, %f129;
	setp.lt.f32 	%p52, %f52, 0f4086232B;
	@%p52 bra 	$L__BB39_84;
	setp.lt.f64 	%p53, %fd101, 0d0000000000000000;
	add.f64 	%fd516, %fd101, 0d7FF0000000000000;
	selp.f64 	%fd957, 0d0000000000000000, %fd516, %p53;
	setp.geu.f32 	%p54, %f52, 0f40874800;
	@%p54 bra 	$L__BB39_84;
	shr.u32 	%r365, %r84, 31;
	add.s32 	%r366, %r84, %r365;
	shr.s32 	%r367, %r366, 1;
	shl.b32 	%r368, %r367, 20;
	add.s32 	%r369, %r86, %r368;
	mov.b64 	%fd517, {%r85, %r369};
	sub.s32 	%r370, %r84, %r367;
	shl.b32 	%r371, %r370, 20;
	add.s32 	%r372, %r371, 1072693248;
	mov.b32 	%r373, 0;
	mov.b64 	%fd518, {%r373, %r372};
	mul.f64 	%fd957, %fd518, %fd517;
$L__BB39_84:
	cvt.rn.f32.f64 	%f53, %fd957;
	ld.global.f64 	%fd106, [%rd3+4096];
	fma.rn.f64 	%fd519, %fd106, 0d3FF71547652B82FE, 0d4338000000000000;
	{
	.reg .b32 %temp; 
	mov.b64 	{%r87, %temp}, %fd519;
	}
	mov.f64 	%fd520, 0dC338000000000000;
	add.rn.f64 	%fd521, %fd519, %fd520;
	fma.rn.f64 	%fd522, %fd521, 0dBFE62E42FEFA39EF, %fd106;
	fma.rn.f64 	%fd523, %fd521, 0dBC7ABC9E3B39803F, %fd522;
	fma.rn.f64 	%fd524, %fd523, 0d3E5ADE1569CE2BDF, 0d3E928AF3FCA213EA;
	fma.rn.f64 	%fd525, %fd524, %fd523, 0d3EC71DEE62401315;
	fma.rn.f64 	%fd526, %fd525, %fd523, 0d3EFA01997C89EB71;
	fma.rn.f64 	%fd527, %fd526, %fd523, 0d3F2A01A014761F65;
	fma.rn.f64 	%fd528, %fd527, %fd523, 0d3F56C16C1852B7AF;
	fma.rn.f64 	%fd529, %fd528, %fd523, 0d3F81111111122322;
	fma.rn.f64 	%fd530, %fd529, %fd523, 0d3FA55555555502A1;
	fma.rn.f64 	%fd531, %fd530, %fd523, 0d3FC5555555555511;
	fma.rn.f64 	%fd532, %fd531, %fd523, 0d3FE000000000000B;
	fma.rn.f64 	%fd533, %fd532, %fd523, 0d3FF0000000000000;
	fma.rn.f64 	%fd534, %fd533, %fd523, 0d3FF0000000000000;
	{
	.reg .b32 %temp; 
	mov.b64 	{%r88, %temp}, %fd534;
	}
	{
	.reg .b32 %temp; 
	mov.b64 	{%temp, %r89}, %fd534;
	}
	shl.b32 	%r374, %r87, 20;
	add.s32 	%r375, %r374, %r89;
	mov.b64 	%fd958, {%r88, %r375};
	{
	.reg .b32 %temp; 
	mov.b64 	{%temp, %r376}, %fd106;
	}
	mov.b32 	%f130, %r376;
	abs.f32 	%f54, %f130;
	setp.lt.f32 	%p55, %f54, 0f4086232B;
	@%p55 bra 	$L__BB39_87;
	setp.lt.f64 	%p56, %fd106, 0d0000000000000000;
	add.f64 	%fd535, %fd106, 0d7FF0000000000000;
	selp.f64 	%fd958, 0d0000000000000000, %fd535, %p56;
	setp.geu.f32 	%p57, %f54, 0f40874800;
	@%p57 bra 	$L__BB39_87;
	shr.u32 	%r377, %r87, 31;
	add.s32 	%r378, %r87, %r377;
	shr.s32 	%r379, %r378, 1;
	shl.b32 	%r380, %r379, 20;
	add.s32 	%r381, %r89, %r380;
	mov.b64 	%fd536, {%r88, %r381};
	sub.s32 	%r382, %r87, %r379;
	shl.b32 	%r383, %r382, 20;
	add.s32 	%r384, %r383, 1072693248;
	mov.b32 	%r385, 0;
	mov.b64 	%fd537, {%r385, %r384};
	mul.f64 	%fd958, %fd537, %fd536;
$L__BB39_87:
	cvt.rn.f32.f64 	%f55, %fd958;
	ld.global.f64 	%fd111, [%rd3+8192];
	fma.rn.f64 	%fd538, %fd111, 0d3FF71547652B82FE, 0d4338000000000000;
	{
	.reg .b32 %temp; 
	mov.b64 	{%r90, %temp}, %fd538;
	}
	mov.f64 	%fd539, 0dC338000000000000;
	add.rn.f64 	%fd540, %fd538, %fd539;
	fma.rn.f64 	%fd541, %fd540, 0dBFE62E42FEFA39EF, %fd111;
	fma.rn.f64 	%fd542, %fd540, 0dBC7ABC9E3B39803F, %fd541;
	fma.rn.f64 	%fd543, %fd542, 0d3E5ADE1569CE2BDF, 0d3E928AF3FCA213EA;
	fma.rn.f64 	%fd544, %fd543, %fd542, 0d3EC71DEE62401315;
	fma.rn.f64 	%fd545, %fd544, %fd542, 0d3EFA01997C89EB71;
	fma.rn.f64 	%fd546, %fd545, %fd542, 0d3F2A01A014761F65;
	fma.rn.f64 	%fd547, %fd546, %fd542, 0d3F56C16C1852B7AF;
	fma.rn.f64 	%fd548, %fd547, %fd542, 0d3F81111111122322;
	fma.rn.f64 	%fd549, %fd548, %fd542, 0d3FA55555555502A1;
	fma.rn.f64 	%fd550, %fd549, %fd542, 0d3FC5555555555511;
	fma.rn.f64 	%fd551, %fd550, %fd542, 0d3FE000000000000B;
	fma.rn.f64 	%fd552, %fd551, %fd542, 0d3FF0000000000000;
	fma.rn.f64 	%fd553, %fd552, %fd542, 0d3FF0000000000000;
	{
	.reg .b32 %temp; 
	mov.b64 	{%r91, %temp}, %fd553;
	}
	{
	.reg .b32 %temp; 
	mov.b64 	{%temp, %r92}, %fd553;
	}
	shl.b32 	%r386, %r90, 20;
	add.s32 	%r387, %r386, %r92;
	mov.b64 	%fd959, {%r91, %r387};
	{
	.reg .b32 %temp; 
	mov.b64 	{%temp, %r388}, %fd111;
	}
	mov.b32 	%f131, %r388;
	abs.f32 	%f56, %f131;
	setp.lt.f32 	%p58, %f56, 0f4086232B;
	@%p58 bra 	$L__BB39_90;
	setp.lt.f64 	%p59, %fd111, 0d0000000000000000;
	add.f64 	%fd554, %fd111, 0d7FF0000000000000;
	selp.f64 	%fd959, 0d0000000000000000, %fd554, %p59;
	setp.geu.f32 	%p60, %f56, 0f40874800;
	@%p60 bra 	$L__BB39_90;
	shr.u32 	%r389, %r90, 31;
	add.s32 	%r390, %r90, %r389;
	shr.s32 	%r391, %r390, 1;
	shl.b32 	%r392, %r391, 20;
	add.s32 	%r393, %r92, %r392;
	mov.b64 	%fd555, {%r91, %r393};
	sub.s32 	%r394, %r90, %r391;
	shl.b32 	%r395, %r394, 20;
	add.s32 	%r396, %r395, 1072693248;
	mov.b32 	%r397, 0;
	mov.b64 	%fd556, {%r397, %r396};
	mul.f64 	%fd959, %fd556, %fd555;
$L__BB39_90:
	cvt.rn.f32.f64 	%f57, %fd959;
	ld.global.f64 	%fd116, [%rd3+12288];
	fma.rn.f64 	%fd557, %fd116, 0d3FF71547652B82FE, 0d4338000000000000;
	{
	.reg .b32 %temp; 
	mov.b64 	{%r93, %temp}, %fd557;
	}
	mov.f64 	%fd558, 0dC338000000000000;
	add.rn.f64 	%fd559, %fd557, %fd558;
	fma.rn.f64 	%fd560, %fd559, 0dBFE62E42FEFA39EF, %fd116;
	fma.rn.f64 	%fd561, %fd559, 0dBC7ABC9E3B39803F, %fd560;
	fma.rn.f64 	%fd562, %fd561, 0d3E5ADE1569CE2BDF, 0d3E928AF3FCA213EA;
	fma.rn.f64 	%fd563, %fd562, %fd561, 0d3EC71DEE62401315;
	fma.rn.f64 	%fd564, %fd563, %fd561, 0d3EFA01997C89EB71;
	fma.rn.f64 	%fd565, %fd564, %fd561, 0d3F2A01A014761F65;
	fma.rn.f64 	%fd566, %fd565, %fd561, 0d3F56C16C1852B7AF;
	fma.rn.f64 	%fd567, %fd566, %fd561, 0d3F81111111122322;
	fma.rn.f64 	%fd568, %fd567, %fd561, 0d3FA55555555502A1;
	fma.rn.f64 	%fd569, %fd568, %fd561, 0d3FC5555555555511;
	fma.rn.f64 	%fd570, %fd569, %fd561, 0d3FE000000000000B;
	fma.rn.f64 	%fd571, %fd570, %fd561, 0d3FF0000000000000;
	fma.rn.f64 	%fd572, %fd571, %fd561, 0d3FF0000000000000;
	{
	.reg .b32 %temp; 
	mov.b64 	{%r94, %temp}, %fd572;
	}
	{
	.reg .b32 %temp; 
	mov.b64 	{%temp, %r95}, %fd572;
	}
	shl.b32 	%r398, %r93, 20;
	add.s32 	%r399, %r398, %r95;
	mov.b64 	%fd960, {%r94, %r399};
	{
	.reg .b32 %temp; 
	mov.b64 	{%temp, %r400}, %fd116;
	}
	mov.b32 	%f132, %r400;
	abs.f32 	%f58, %f132;
	setp.lt.f32 	%p61, %f58, 0f4086232B;
	@%p61 bra 	$L__BB39_93;
	setp.lt.f64 	%p62, %fd116, 0d0000000000000000;
	add.f64 	%fd573, %fd116, 0d7FF0000000000000;
	selp.f64 	%fd960, 0d0000000000000000, %fd573, %p62;
	setp.geu.f32 	%p63, %f58, 0f40874800;
	@%p63 bra 	$L__BB39_93;
	shr.u32 	%r401, %r93, 31;
	add.s32 	%r402, %r93, %r401;
	shr.s32 	%r403, %r402, 1;
	shl.b32 	%r404, %r403, 20;
	add.s32 	%r405, %r95, %r404;
	mov.b64 	%fd574, {%r94, %r405};
	sub.s32 	%r406, %r93, %r403;
	shl.b32 	%r407, %r406, 20;
	add.s32 	%r408, %r407, 1072693248;
	mov.b32 	%r409, 0;
	mov.b64 	%fd575, {%r409, %r408};
	mul.f64 	%fd960, %fd575, %fd574;
$L__BB39_93:
	cvt.rn.f32.f64 	%f59, %fd960;
	ld.global.f64 	%fd121, [%rd3+16384];
	fma.rn.f64 	%fd576, %fd121, 0d3FF71547652B82FE, 0d4338000000000000;
	{
	.reg .b32 %temp; 
	mov.b64 	{%r96, %temp}, %fd576;
	}
	mov.f64 	%fd577, 0dC338000000000000;
	add.rn.f64 	%fd578, %fd576, %fd577;
	fma.rn.f64 	%fd579, %fd578, 0dBFE62E42FEFA39EF, %fd121;
	fma.rn.f64 	%fd580, %fd578, 0dBC7ABC9E3B39803F, %fd579;
	fma.rn.f64 	%fd581, %fd580, 0d3E5ADE1569CE2BDF, 0d3E928AF3FCA213EA;
	fma.rn.f64 	%fd582, %fd581, %fd580, 0d3EC71DEE62401315;
	fma.rn.f64 	%fd583, %fd582, %fd580, 0d3EFA01997C89EB71;
	fma.rn.f64 	%fd584, %fd583, %fd580, 0d3F2A01A014761F65;
	fma.rn.f64 	%fd585, %fd584, %fd580, 0d3F56C16C1852B7AF;
	fma.rn.f64 	%fd586, %fd585, %fd580, 0d3F81111111122322;
	fma.rn.f64 	%fd587, %fd586, %fd580, 0d3FA55555555502A1;
	fma.rn.f64 	%fd588, %fd587, %fd580, 0d3FC5555555555511;
	fma.rn.f64 	%fd589, %fd588, %fd580, 0d3FE000000000000B;
	fma.rn.f64 	%fd590, %fd589, %fd580, 0d3FF0000000000000;
	fma.rn.f64 	%fd591, %fd590, %fd580, 0d3FF0000000000000;
	{
	.reg .b32 %temp; 
	mov.b64 	{%r97, %temp}, %fd591;
	}
	{
	.reg .b32 %temp; 
	mov.b64 	{%temp, %r98}, %fd591;
	}
	shl.b32 	%r410, %r96, 20;
	add.s32 	%r411, %r410, %r98;
	mov.b64 	%fd961, {%r97, %r411};
	{
	.reg .b32 %temp; 
	mov.b64 	{%temp, %r412}, %fd121;
	}
	mov.b32 	%f133, %r412;
	abs.f32 	%f60, %f133;
	setp.lt.f32 	%p64, %f60, 0f4086232B;
	@%p64 bra 	$L__BB39_96;
	setp.lt.f64 	%p65, %fd121, 0d0000000000000000;
	add.f64 	%fd592, %fd121, 0d7FF0000000000000;
	selp.f64 	%fd961, 0d0000000000000000, %fd592, %p65;
	setp.geu.f32 	%p66, %f60, 0f40874800;
	@%p66 bra 	$L__BB39_96;
	shr.u32 	%r413, %r96, 31;
	add.s32 	%r414, %r96, %r413;
	shr.s32 	%r415, %r414, 1;
	shl.b32 	%r416, %r415, 20;
	add.s32 	%r417, %r98, %r416;
	mov.b64 	%fd593, {%r97, %r417};
	sub.s32 	%r418, %r96, %r415;
	shl.b32 	%r419, %r418, 20;
	add.s32 	%r420, %r419, 1072693248;
	mov.b32 	%r421, 0;
	mov.b64 	%fd594, {%r421, %r420};
	mul.f64 	%fd961, %fd594, %fd593;
$L__BB39_96:
	cvt.rn.f32.f64 	%f61, %fd961;
	ld.global.f64 	%fd126, [%rd3+20480];
	fma.rn.f64 	%fd595, %fd126, 0d3FF71547652B82FE, 0d4338000000000000;
	{
	.reg .b32 %temp; 
	mov.b64 	{%r99, %temp}, %fd595;
	}
	mov.f64 	%fd596, 0dC338000000000000;
	add.rn.f64 	%fd597, %fd595, %fd596;
	fma.rn.f64 	%fd598, %fd597, 0dBFE62E42FEFA39EF, %fd126;
	fma.rn.f64 	%fd599, %fd597, 0dBC7ABC9E3B39803F, %fd598;
	fma.rn.f64 	%fd600, %fd599, 0d3E5ADE1569CE2BDF, 0d3E928AF3FCA213EA;
	fma.rn.f64 	%fd601, %fd600, %fd599, 0d3EC71DEE62401315;
	fma.rn.f64 	%fd602, %fd601, %fd599, 0d3EFA01997C89EB71;
	fma.rn.f64 	%fd603, %fd602, %fd599, 0d3F2A01A014761F65;
	fma.rn.f64 	%fd604, %fd603, %fd599, 0d3F56C16C1852B7AF;
	fma.rn.f64 	%fd605, %fd604, %fd599, 0d3F81111111122322;
	fma.rn.f64 	%fd606, %fd605, %fd599, 0d3FA55555555502A1;
	fma.rn.f64 	%fd607, %fd606, %fd599, 0d3FC5555555555511;
	fma.rn.f64 	%fd608, %fd607, %fd599, 0d3FE000000000000B;
	fma.rn.f64 	%fd609, %fd608, %fd599, 0d3FF0000000000000;
	fma.rn.f64 	%fd610, %fd609, %fd599, 0d3FF0000000000000;
	{
	.reg .b32 %temp; 
	mov.b64 	{%r100, %temp}, %fd610;
	}
	{
	.reg .b32 %temp; 
	mov.b64 	{%temp, %r101}, %fd610;
	}
	shl.b32 	%r422, %r99, 20;
	add.s32 	%r423, %r422, %r101;
	mov.b64 	%fd962, {%r100, %r423};
	{
	.reg .b32 %temp; 
	mov.b64 	{%temp, %r424}, %fd126;
	}
	mov.b32 	%f134, %r424;
	abs.f32 	%f62, %f134;
	setp.lt.f32 	%p67, %f62, 0f4086232B;
	@%p67 bra 	$L__BB39_99;
	setp.lt.f64 	%p68, %fd126, 0d0000000000000000;
	add.f64 	%fd611, %fd126, 0d7FF0000000000000;
	selp.f64 	%fd962, 0d0000000000000000, %fd611, %p68;
	setp.geu.f32 	%p69, %f62, 0f40874800;
	@%p69 bra 	$L__BB39_99;
	shr.u32 	%r425, %r99, 31;
	add.s32 	%r426, %r99, %r425;
	shr.s32 	%r427, %r426, 1;
	shl.b32 	%r428, %r427, 20;
	add.s32 	%r429, %r101, %r428;
	mov.b64 	%fd612, {%r100, %r429};
	sub.s32 	%r430, %r99, %r427;
	shl.b32 	%r431, %r430, 20;
	add.s32 	%r432, %r431, 1072693248;
	mov.b32 	%r433, 0;
	mov.b64 	%fd613, {%r433, %r432};
	mul.f64 	%fd962, %fd613, %fd612;
$L__BB39_99:
	cvt.rn.f32.f64 	%f63, %fd962;
	ld.global.f64 	%fd131, [%rd3+24576];
	fma.rn.f64 	%fd614, %fd131, 0d3FF71547652B82FE, 0d4338000000000000;
	{
	.reg .b32 %temp; 
	mov.b64 	{%r102, %temp}, %fd614;
	}
	mov.f64 	%fd615, 0dC338000000000000;
	add.rn.f64 	%fd616, %fd614, %fd615;
	fma.rn.f64 	%fd617, %fd616, 0dBFE62E42FEFA39EF, %fd131;
	fma.rn.f64 	%fd618, %fd616, 0dBC7ABC9E3B39803F, %fd617;
	fma.rn.f64 	%fd619, %fd618, 0d3E5ADE1569CE2BDF, 0d3E928AF3FCA213EA;
	fma.rn.f64 	%fd620, %fd619, %fd618, 0d3EC71DEE62401315;
	fma.rn.f64 	%fd621, %fd620, %fd618, 0d3EFA01997C89EB71;
	fma.rn.f64 	%fd622, %fd621, %fd618, 0d3F2A01A014761F65;
	fma.rn.f64 	%fd623, %fd622, %fd618, 0d3F56C16C1852B7AF;
	fma.rn.f64 	%fd624, %fd623, %fd618, 0d3F81111111122322;
	fma.rn.f64 	%fd625, %fd624, %fd618, 0d3FA55555555502A1;
	fma.rn.f64 	%fd626, %fd625, %fd618, 0d3FC5555555555511;
	fma.rn.f64 	%fd627, %fd626, %fd618, 0d3FE000000000000B;
	fma.rn.f64 	%fd628, %fd627, %fd618, 0d3FF0000000000000;
	fma.rn.f64 	%fd629, %fd628, %fd618, 0d3FF0000000000000;
	{
	.reg .b32 %temp; 
	mov.b64 	{%r103, %temp}, %fd629;
	}
	{
	.reg .b32 %temp; 
	mov.b64 	{%temp, %r104}, %fd629;
	}
	shl.b32 	%r434, %r102, 20;
	add.s32 	%r435, %r434, %r104;
	mov.b64 	%fd963, {%r103, %r435};
	{
	.reg .b32 %temp; 
	mov.b64 	{%temp, %r436}, %fd131;
	}
	mov.b32 	%f135, %r436;
	abs.f32 	%f64, %f135;
	setp.lt.f32 	%p70, %f64, 0f4086232B;
	@%p70 bra 	$L__BB39_102;
	setp.lt.f64 	%p71, %fd131, 0d0000000000000000;
	add.f64 	%fd630, %fd131, 0d7FF0000000000000;
	selp.f64 	%fd963, 0d0000000000000000, %fd630, %p71;
	setp.geu.f32 	%p72, %f64, 0f40874800;
	@%p72 bra 	$L__BB39_102;
	shr.u32 	%r437, %r102, 31;
	add.s32 	%r438, %r102, %r437;
	shr.s32 	%r439, %r438, 1;
	shl.b32 	%r440, %r439, 20;
	add.s32 	%r441, %r104, %r440;
	mov.b64 	%fd631, {%r103, %r441};
	sub.s32 	%r442, %r102, %r439;
	shl.b32 	%r443, %r442, 20;
	add.s32 	%r444, %r443, 1072693248;
	mov.b32 	%r445, 0;
	mov.b64 	%fd632, {%r445, %r444};
	mul.f64 	%fd963, %fd632, %fd631;
$L__BB39_102:
	cvt.rn.f32.f64 	%f65, %fd963;
	ld.global.f64 	%fd136, [%rd3+28672];
	fma.rn.f64 	%fd633, %fd136, 0d3FF71547652B82FE, 0d4338000000000000;
	{
	.reg .b32 %temp; 
	mov.b64 	{%r105, %temp}, %fd633;
	}
	mov.f64 	%fd634, 0dC338000000000000;
	add.rn.f64 	%fd635, %fd633, %fd634;
	fma.rn.f64 	%fd636, %fd635, 0dBFE62E42FEFA39EF, %fd136;
	fma.rn.f64 	%fd637, %fd635, 0dBC7ABC9E3B39803F, %fd636;
	fma.rn.f64 	%fd638, %fd637, 0d3E5ADE1569CE2BDF, 0d3E928AF3FCA213EA;
	fma.rn.f64 	%fd639, %fd638, %fd637, 0d3EC71DEE62401315;
	fma.rn.f64 	%fd640, %fd639, %fd637, 0d3EFA01997C89EB71;
	fma.rn.f64 	%fd641, %fd640, %fd637, 0d3F2A01A014761F65;
	fma.rn.f64 	%fd642, %fd641, %fd637, 0d3F56C16C1852B7AF;
	fma.rn.f64 	%fd643, %fd642, %fd637, 0d3F81111111122322;
	fma.rn.f64 	%fd644, %fd643, %fd637, 0d3FA55555555502A1;
	fma.rn.f64 	%fd645, %fd644, %fd637, 0d3FC5555555555511;
	fma.rn.f64 	%fd646, %fd645, %fd637, 0d3FE000000000000B;
	fma.rn.f64 	%fd647, %fd646, %fd637, 0d3FF0000000000000;
	fma.rn.f64 	%fd648, %fd647, %fd637, 0d3FF0000000000000;
	{
	.reg .b32 %temp; 
	mov.b64 	{%r106, %temp}, %fd648;
	}
	{
	.reg .b32 %temp; 
	mov.b64 	{%temp, %r107}, %fd648;
	}
	shl.b32 	%r446, %r105, 20;
	add.s32 	%r447, %r446, %r107;
	mov.b64 	%fd964, {%r106, %r447};
	{
	.reg .b32 %temp; 
	mov.b64 	{%temp, %r448}, %fd136;
	}
	mov.b32 	%f136, %r448;
	abs.f32 	%f66, %f136;
	setp.lt.f32 	%p73, %f66, 0f4086232B;
	@%p73 bra 	$L__BB39_105;
	setp.lt.f64 	%p74, %fd136, 0d0000000000000000;
	add.f64 	%fd649, %fd136, 0d7FF0000000000000;
	selp.f64 	%fd964, 0d0000000000000000, %fd649, %p74;
	setp.geu.f32 	%p75, %f66, 0f40874800;
	@%p75 bra 	$L__BB39_105;
	shr.u32 	%r449, %r105, 31;
	add.s32 	%r450, %r105, %r449;
	shr.s32 	%r451, %r450, 1;
	shl.b32 	%r452, %r451, 20;
	add.s32 	%r453, %r107, %r452;
	mov.b64 	%fd650, {%r106, %r453};
	sub.s32 	%r454, %r105, %r451;
	shl.b32 	%r455, %r454, 20;
	add.s32 	%r456, %r455, 1072693248;
	mov.b32 	%r457, 0;
	mov.b64 	%fd651, {%r457, %r456};
	mul.f64 	%fd964, %fd651, %fd650;
$L__BB39_105:
	cvt.rn.f32.f64 	%f67, %fd964;
	ld.global.f64 	%fd141, [%rd3+32768];
	fma.rn.f64 	%fd652, %fd141, 0d3FF71547652B82FE, 0d4338000000000000;
	{
	.reg .b32 %temp; 
	mov.b64 	{%r108, %temp}, %fd652;
	}
	mov.f64 	%fd653, 0dC338000000000000;
	add.rn.f64 	%fd654, %fd652, %fd653;
	fma.rn.f64 	%fd655, %fd654, 0dBFE62E42FEFA39EF, %fd141;
	fma.rn.f64 	%fd656, %fd654, 0dBC7ABC9E3B39803F, %fd655;
	fma.rn.f64 	%fd657, %fd656, 0d3E5ADE1569CE2BDF, 0d3E928AF3FCA213EA;
	fma.rn.f64 	%fd658, %fd657, %fd656, 0d3EC71DEE62401315;
	fma.rn.f64 	%fd659, %fd658, %fd656, 0d3EFA01997C89EB71;
	fma.rn.f64 	%fd660, %fd659, %fd656, 0d3F2A01A014761F65;
	fma.rn.f64 	%fd661, %fd660, %fd656, 0d3F56C16C1852B7AF;
	fma.rn.f64 	%fd662, %fd661, %fd656, 0d3F81111111122322;
	fma.rn.f64 	%fd663, %fd662, %fd656, 0d3FA55555555502A1;
	fma.rn.f64 	%fd664, %fd663, %fd656, 0d3FC5555555555511;
	fma.rn.f64 	%fd665, %fd664, %fd656, 0d3FE000000000000B;
	fma.rn.f64 	%fd666, %fd665, %fd656, 0d3FF0000000000000;
	fma.rn.f64 	%fd667, %fd666, %fd656, 0d3FF0000000000000;
	{
	.reg .b32 %temp; 
	mov.b64 	{%r109, %temp}, %fd667;
	}
	{
	.reg .b32 %temp; 
	mov.b64 	{%temp, %r110}, %fd667;
	}
	shl.b32 	%r458, %r108, 20;
	add.s32 	%r459, %r458, %r110;
	mov.b64 	%fd965, {%r109, %r459};
	{
	.reg .b32 %temp; 
	mov.b64 	{%temp, %r460}, %fd141;
	}
	mov.b32 	%f137, %r460;
	abs.f32 	%f68, %f137;
	setp.lt.f32 	%p76, %f68, 0f4086232B;
	@%p76 bra 	$L__BB39_108;
	setp.lt.f64 	%p77, %fd141, 0d0000000000000000;
	add.f64 	%fd668, %fd141, 0d7FF0000000000000;
	selp.f64 	%fd965, 0d0000000000000000, %fd668, %p77;
	setp.geu.f32 	%p78, %f68, 0f40874800;
	@%p78 bra 	$L__BB39_108;
	shr.u32 	%r461, %r108, 31;
	add.s32 	%r462, %r108, %r461;
	shr.s32 	%r463, %r462, 1;
	shl.b32 	%r464, %r463, 20;
	add.s32 	%r465, %r110, %r464;
	mov.b64 	%fd669, {%r109, %r465};
	sub.s32 	%r466, %r108, %r463;
	shl.b32 	%r467, %r466, 20;
	add.s32 	%r468, %r467, 1072693248;
	mov.b32 	%r469, 0;
	mov.b64 	%fd670, {%r469, %r468};
	mul.f64 	%fd965, %fd670, %fd669;
$L__BB39_108:
	cvt.rn.f32.f64 	%f69, %fd965;
	ld.global.f64 	%fd146, [%rd3+36864];
	fma.rn.f64 	%fd671, %fd146, 0d3FF71547652B82FE, 0d4338000000000000;
	{
	.reg .b32 %temp; 
	mov.b64 	{%r111, %temp}, %fd671;
	}
	mov.f64 	%fd672, 0dC338000000000000;
	add.rn.f64 	%fd673, %fd671, %fd672;
	fma.rn.f64 	%fd674, %fd673, 0dBFE62E42FEFA39EF, %fd146;
	fma.rn.f64 	%fd675, %fd673, 0dBC7ABC9E3B39803F, %fd674;
	fma.rn.f64 	%fd676, %fd675, 0d3E5ADE1569CE2BDF, 0d3E928AF3FCA213EA;
	fma.rn.f64 	%fd677, %fd676, %fd675, 0d3EC71DEE62401315;
	fma.rn.f64 	%fd678, %fd677, %fd675, 0d3EFA01997C89EB71;
	fma.rn.f64 	%fd679, %fd678, %fd675, 0d3F2A01A014761F65;
	fma.rn.f64 	%fd680, %fd679, %fd675, 0d3F56C16C1852B7AF;
	fma.rn.f64 	%fd681, %fd680, %fd675, 0d3F81111111122322;
	fma.rn.f64 	%fd682, %fd681, %fd675, 0d3FA55555555502A1;
	fma.rn.f64 	%fd683, %fd682, %fd675, 0d3FC5555555555511;
	fma.rn.f64 	%fd684, %fd683, %fd675, 0d3FE000000000000B;
	fma.rn.f64 	%fd685, %fd684, %fd675, 0d3FF0000000000000;
	fma.rn.f64 	%fd686, %fd685, %fd675, 0d3FF0000000000000;
	{
	.reg .b32 %temp; 
	mov.b64 	{%r112, %temp}, %fd686;
	}
	{
	.reg .b32 %temp; 
	mov.b64 	{%temp, %r113}, %fd686;
	}
	shl.b32 	%r470, %r111, 20;
	add.s32 	%r471, %r470, %r113;
	mov.b64 	%fd966, {%r112, %r471};
	{
	.reg .b32 %temp; 
	mov.b64 	{%temp, %r472}, %fd146;
	}
	mov.b32 	%f138, %r472;
	abs.f32 	%f70, %f138;
	setp.lt.f32 	%p79, %f70, 0f4086232B;
	@%p79 bra 	$L__BB39_111;
	setp.lt.f64 	%p80, %fd146, 0d0000000000000000;
	add.f64 	%fd687, %fd146, 0d7FF0000000000000;
	selp.f64 	%fd966, 0d0000000000000000, %fd687, %p80;
	setp.geu.f32 	%p81, %f70, 0f40874800;
	@%p81 bra 	$L__BB39_111;
	shr.u32 	%r473, %r111, 31;
	add.s32 	%r474, %r111, %r473;
	shr.s32 	%r475, %r474, 1;
	shl.b32 	%r476, %r475, 20;
	add.s32 	%r477, %r113, %r476;
	mov.b64 	%fd688, {%r112, %r477};
	sub.s32 	%r478, %r111, %r475;
	shl.b32 	%r479, %r478, 20;
	add.s32 	%r480, %r479, 1072693248;
	mov.b32 	%r481, 0;
	mov.b64 	%fd689, {%r481, %r480};
	mul.f64 	%fd966, %fd689, %fd688;
$L__BB39_111:
	cvt.rn.f32.f64 	%f71, %fd966;
	ld.global.f64 	%fd151, [%rd3+40960];
	fma.rn.f64 	%fd690, %fd151, 0d3FF71547652B82FE, 0d4338000000000000;
	{
	.reg .b32 %temp; 
	mov.b64 	{%r114, %temp}, %fd690;
	}
	mov.f64 	%fd691, 0dC338000000000000;
	add.rn.f64 	%fd692, %fd690, %fd691;
	fma.rn.f64 	%fd693, %fd692, 0dBFE62E42FEFA39EF, %fd151;
	fma.rn.f64 	%fd694, %fd692, 0dBC7ABC9E3B39803F, %fd693;
	fma.rn.f64 	%fd695, %fd694, 0d3E5ADE1569CE2BDF, 0d3E928AF3FCA213EA;
	fma.rn.f64 	%fd696, %fd695, %fd694, 0d3EC71DEE62401315;
	fma.rn.f64 	%fd697, %fd696, %fd694, 0d3EFA01997C89EB71;
	fma.rn.f64 	%fd698, %fd697, %fd694, 0d3F2A01A014761F65;
	fma.rn.f64 	%fd699, %fd698, %fd694, 0d3F56C16C1852B7AF;
	fma.rn.f64 	%fd700, %fd699, %fd694, 0d3F81111111122322;
	fma.rn.f64 	%fd701, %fd700, %fd694, 0d3FA55555555502A1;
	fma.rn.f64 	%fd702, %fd701, %fd694, 0d3FC5555555555511;
	fma.rn.f64 	%fd703, %fd702, %fd694, 0d3FE000000000000B;
	fma.rn.f64 	%fd704, %fd703, %fd694, 0d3FF0000000000000;
	fma.rn.f64 	%fd705, %fd704, %fd694, 0d3FF0000000000000;
	{
	.reg .b32 %temp; 
	mov.b64 	{%r115, %temp}, %fd705;
	}
	{
	.reg .b32 %temp; 
	mov.b64 	{%temp, %r116}, %fd705;
	}
	shl.b32 	%r482, %r114, 20;
	add.s32 	%r483, %r482, %r116;
	mov.b64 	%fd967, {%r115, %r483};
	{
	.reg .b32 %temp; 
	mov.b64 	{%temp, %r484}, %fd151;
	}
	mov.b32 	%f139, %r484;
	abs.f32 	%f72, %f139;
	setp.lt.f32 	%p82, %f72, 0f4086232B;
	@%p82 bra 	$L__BB39_114;
	setp.lt.f64 	%p83, %fd151, 0d0000000000000000;
	add.f64 	%fd706, %fd151, 0d7FF0000000000000;
	selp.f64 	%fd967, 0d0000000000000000, %fd706, %p83;
	setp.geu.f32 	%p84, %f72, 0f40874800;
	@%p84 bra 	$L__BB39_114;
	shr.u32 	%r485, %r114, 31;
	add.s32 	%r486, %r114, %r485;
	shr.s32 	%r487, %r486, 1;
	shl.b32 	%r488, %r487, 20;
	add.s32 	%r489, %r116, %r488;
	mov.b64 	%fd707, {%r115, %r489};
	sub.s32 	%r490, %r114, %r487;
	shl.b32 	%r491, %r490, 20;
	add.s32 	%r492, %r491, 1072693248;
	mov.b32 	%r493, 0;
	mov.b64 	%fd708, {%r493, %r492};
	mul.f64 	%fd967, %fd708, %fd707;
$L__BB39_114:
	cvt.rn.f32.f64 	%f73, %fd967;
	ld.global.f64 	%fd156, [%rd3+45056];
	fma.rn.f64 	%fd709, %fd156, 0d3FF71547652B82FE, 0d4338000000000000;
	{
	.reg .b32 %temp; 
	mov.b64 	{%r117, %temp}, %fd709;
	}
	mov.f64 	%fd710, 0dC338000000000000;
	add.rn.f64 	%fd711, %fd709, %fd710;
	fma.rn.f64 	%fd712, %fd711, 0dBFE62E42FEFA39EF, %fd156;
	fma.rn.f64 	%fd713, %fd711, 0dBC7ABC9E3B39803F, %fd712;
	fma.rn.f64 	%fd714, %fd713, 0d3E5ADE1569CE2BDF, 0d3E928AF3FCA213EA;
	fma.rn.f64 	%fd715, %fd714, %fd713, 0d3EC71DEE62401315;
	fma.rn.f64 	%fd716, %fd715, %fd713, 0d3EFA01997C89EB71;
	fma.rn.f64 	%fd717, %fd716, %fd713, 0d3F2A01A014761F65;
	fma.rn.f64 	%fd718, %fd717, %fd713, 0d3F56C16C1852B7AF;
	fma.rn.f64 	%fd719, %fd718, %fd713, 0d3F81111111122322;
	fma.rn.f64 	%fd720, %fd719, %fd713, 0d3FA55555555502A1;
	fma.rn.f64 	%fd721, %fd720, %fd713, 0d3FC5555555555511;
	fma.rn.f64 	%fd722, %fd721, %fd713, 0d3FE000000000000B;
	fma.rn.f64 	%fd723, %fd722, %fd713, 0d3FF0000000000000;
	fma.rn.f64 	%fd724, %fd723, %fd713, 0d3FF0000000000000;
	{
	.reg .b32 %temp; 
	mov.b64 	{%r118, %temp}, %fd724;
	}
	{
	.reg .b32 %temp; 
	mov.b64 	{%temp, %r119}, %fd724;
	}
	shl.b32 	%r494, %r117, 20;
	add.s32 	%r495, %r494, %r119;
	mov.b64 	%fd968, {%r118, %r495};
	{
	.reg .b32 %temp; 
	mov.b64 	{%temp, %r496}, %fd156;
	}
	mov.b32 	%f140, %r496;
	abs.f32 	%f74, %f140;
	setp.lt.f32 	%p85, %f74, 0f4086232B;
	@%p85 bra 	$L__BB39_117;
	setp.lt.f64 	%p86, %fd156, 0d0000000000000000;
	add.f64 	%fd725, %fd156, 0d7FF0000000000000;
	selp.f64 	%fd968, 0d0000000000000000, %fd725, %p86;
	setp.geu.f32 	%p87, %f74, 0f40874800;
	@%p87 bra 	$L__BB39_117;
	shr.u32 	%r497, %r117, 31;
	add.s32 	%r498, %r117, %r497;
	shr.s32 	%r499, %r498, 1;
	shl.b32 	%r500, %r499, 20;
	add.s32 	%r501, %r119, %r500;
	mov.b64 	%fd726, {%r118, %r501};
	sub.s32 	%r502, %r117, %r499;
	shl.b32 	%r503, %r502, 20;
	add.s32 	%r504, %r503, 1072693248;
	mov.b32 	%r505, 0;
	mov.b64 	%fd727, {%r505, %r504};
	mul.f64 	%fd968, %fd727, %fd726;
$L__BB39_117:
	cvt.rn.f32.f64 	%f75, %fd968;
	ld.global.f64 	%fd161, [%rd3+49152];
	fma.rn.f64 	%fd728, %fd161, 0d3FF71547652B82FE, 0d4338000000000000;
	{
	.reg .b32 %temp; 
	mov.b64 	{%r120, %temp}, %fd728;
	}
	mov.f64 	%fd729, 0dC338000000000000;
	add.rn.f64 	%fd730, %fd728, %fd729;
	fma.rn.f64 	%fd731, %fd730, 0dBFE62E42FEFA39EF, %fd161;
	fma.rn.f64 	%fd732, %fd730, 0dBC7ABC9E3B39803F, %fd731;
	fma.rn.f64 	%fd733, %fd732, 0d3E5ADE1569CE2BDF, 0d3E928AF3FCA213EA;
	fma.rn.f64 	%fd734, %fd733, %fd732, 0d3EC71DEE62401315;
	fma.rn.f64 	%fd735, %fd734, %fd732, 0d3EFA01997C89EB71;
	fma.rn.f64 	%fd736, %fd735, %fd732, 0d3F2A01A014761F65;
	fma.rn.f64 	%fd737, %fd736, %fd732, 0d3F56C16C1852B7AF;
	fma.rn.f64 	%fd738, %fd737, %fd732, 0d3F81111111122322;
	fma.rn.f64 	%fd739, %fd738, %fd732, 0d3FA55555555502A1;
	fma.rn.f64 	%fd740, %fd739, %fd732, 0d3FC5555555555511;
	fma.rn.f64 	%fd741, %fd740, %fd732, 0d3FE000000000000B;
	fma.rn.f64 	%fd742, %fd741, %fd732, 0d3FF0000000000000;
	fma.rn.f64 	%fd743, %fd742, %fd732, 0d3FF0000000000000;
	{
	.reg .b32 %temp; 
	mov.b64 	{%r121, %temp}, %fd743;
	}
	{
	.reg .b32 %temp; 
	mov.b64 	{%temp, %r122}, %fd743;
	}
	shl.b32 	%r506, %r120, 20;
	add.s32 	%r507, %r506, %r122;
	mov.b64 	%fd969, {%r121, %r507};
	{
	.reg .b32 %temp; 
	mov.b64 	{%temp, %r508}, %fd161;
	}
	mov.b32 	%f141, %r508;
	abs.f32 	%f76, %f141;
	setp.lt.f32 	%p88, %f76, 0f4086232B;
	@%p88 bra 	$L__BB39_120;
	setp.lt.f64 	%p89, %fd161, 0d0000000000000000;
	add.f64 	%fd744, %fd161, 0d7FF0000000000000;
	selp.f64 	%fd969, 0d0000000000000000, %fd744, %p89;
	setp.geu.f32 	%p90, %f76, 0f40874800;
	@%p90 bra 	$L__BB39_120;
	shr.u32 	%r509, %r120, 31;
	add.s32 	%r510, %r120, %r509;
	shr.s32 	%r511, %r510, 1;
	shl.b32 	%r512, %r511, 20;
	add.s32 	%r513, %r122, %r512;
	mov.b64 	%fd745, {%r121, %r513};
	sub.s32 	%r514, %r120, %r511;
	shl.b32 	%r515, %r514, 20;
	add.s32 	%r516, %r515, 1072693248;
	mov.b32 	%r517, 0;
	mov.b64 	%fd746, {%r517, %r516};
	mul.f64 	%fd969, %fd746, %fd745;
$L__BB39_120:
	cvt.rn.f32.f64 	%f77, %fd969;
	ld.global.f64 	%fd166, [%rd3+53248];
	fma.rn.f64 	%fd747, %fd166, 0d3FF71547652B82FE, 0d4338000000000000;
	{
	.reg .b32 %temp; 
	mov.b64 	{%r123, %temp}, %fd747;
	}
	mov.f64 	%fd748, 0dC338000000000000;
	add.rn.f64 	%fd749, %fd747, %fd748;
	fma.rn.f64 	%fd750, %fd749, 0dBFE62E42FEFA39EF, %fd166;
	fma.rn.f64 	%fd751, %fd749, 0dBC7ABC9E3B39803F, %fd750;
	fma.rn.f64 	%fd752, %fd751, 0d3E5ADE1569CE2BDF, 0d3E928AF3FCA213EA;
	fma.rn.f64 	%fd753, %fd752, %fd751, 0d3EC71DEE62401315;
	fma.rn.f64 	%fd754, %fd753, %fd751, 0d3EFA01997C89EB71;
	fma.rn.f64 	%fd755, %fd754, %fd751, 0d3F2A01A014761F65;
	fma.rn.f64 	%fd756, %fd755, %fd751, 0d3F56C16C1852B7AF;
	fma.rn.f64 	%fd757, %fd756, %fd751, 0d3F81111111122322;
	fma.rn.f64 	%fd758, %fd757, %fd751, 0d3FA55555555502A1;
	fma.rn.f64 	%fd759, %fd758, %fd751, 0d3FC5555555555511;
	fma.rn.f64 	%fd760, %fd759, %fd751, 0d3FE000000000000B;
	fma.rn.f64 	%fd761, %fd760, %fd751, 0d3FF0000000000000;
	fma.rn.f64 	%fd762, %fd761, %fd751, 0d3FF0000000000000;
	{
	.reg .b32 %temp; 
	mov.b64 	{%r124, %temp}, %fd762;
	}
	{
	.reg .b32 %temp; 
	mov.b64 	{%temp, %r125}, %fd762;
	}
	shl.b32 	%r518, %r123, 20;
	add.s32 	%r519, %r518, %r125;
	mov.b64 	%fd970, {%r124, %r519};
	{
	.reg .b32 %temp; 
	mov.b64 	{%temp, %r520}, %fd166;
	}
	mov.b32 	%f142, %r520;
	abs.f32 	%f78, %f142;
	setp.lt.f32 	%p91, %f78, 0f4086232B;
	@%p91 bra 	$L__BB39_123;
	setp.lt.f64 	%p92, %fd166, 0d0000000000000000;
	add.f64 	%fd763, %fd166, 0d7FF0000000000000;
	selp.f64 	%fd970, 0d0000000000000000, %fd763, %p92;
	setp.geu.f32 	%p93, %f78, 0f40874800;
	@%p93 bra 	$L__BB39_123;
	shr.u32 	%r521, %r123, 31;
	add.s32 	%r522, %r123, %r521;
	shr.s32 	%r523, %r522, 1;
	shl.b32 	%r524, %r523, 20;
	add.s32 	%r525, %r125, %r524;
	mov.b64 	%fd764, {%r124, %r525};
	sub.s32 	%r526, %r123, %r523;
	shl.b32 	%r527, %r526, 20;
	add.s32 	%r528, %r527, 1072693248;
	mov.b32 	%r529, 0;
	mov.b64 	%fd765, {%r529, %r528};
	mul.f64 	%fd970, %fd765, %fd764;
$L__BB39_123:
	cvt.rn.f32.f64 	%f79, %fd970;
	ld.global.f64 	%fd171, [%rd3+57344];
	fma.rn.f64 	%fd766, %fd171, 0d3FF71547652B82FE, 0d4338000000000000;
	{
	.reg .b32 %temp; 
	mov.b64 	{%r126, %temp}, %fd766;
	}
	mov.f64 	%fd767, 0dC338000000000000;
	add.rn.f64 	%fd768, %fd766, %fd767;
	fma.rn.f64 	%fd769, %fd768, 0dBFE62E42FEFA39EF, %fd171;
	fma.rn.f64 	%fd770, %fd768, 0dBC7ABC9E3B39803F, %fd769;
	fma.rn.f64 	%fd771, %fd770, 0d3E5ADE1569CE2BDF, 0d3E928AF3FCA213EA;
	fma.rn.f64 	%fd772, %fd771, %fd770, 0d3EC71DEE62401315;
	fma.rn.f64 	%fd773, %fd772, %fd770, 0d3EFA01997C89EB71;
	fma.rn.f64 	%fd774, %fd773, %fd770, 0d3F2A01A014761F65;
	fma.rn.f64 	%fd775, %fd774, %fd770, 0d3F56C16C1852B7AF;
	fma.rn.f64 	%fd776, %fd775, %fd770, 0d3F81111111122322;
	fma.rn.f64 	%fd777, %fd776, %fd770, 0d3FA55555555502A1;
	fma.rn.f64 	%fd778, %fd777, %fd770, 0d3FC5555555555511;
	fma.rn.f64 	%fd779, %fd778, %fd770, 0d3FE000000000000B;
	fma.rn.f64 	%fd780, %fd779, %fd770, 0d3FF0000000000000;
	fma.rn.f64 	%fd781, %fd780, %fd770, 0d3FF0000000000000;
	{
	.reg .b32 %temp; 
	mov.b64 	{%r127, %temp}, %fd781;
	}
	{
	.reg .b32 %temp; 
	mov.b64 	{%temp, %r128}, %fd781;
	}
	shl.b32 	%r530, %r126, 20;
	add.s32 	%r531, %r530, %r128;
	mov.b64 	%fd971, {%r127, %r531};
	{
	.reg .b32 %temp; 
	mov.b64 	{%temp, %r532}, %fd171;
	}
	mov.b32 	%f143, %r532;
	abs.f32 	%f80, %f143;
	setp.lt.f32 	%p94, %f80, 0f4086232B;
	@%p94 bra 	$L__BB39_126;
	setp.lt.f64 	%p95, %fd171, 0d0000000000000000;
	add.f64 	%fd782, %fd171, 0d7FF0000000000000;
	selp.f64 	%fd971, 0d0000000000000000, %fd782, %p95;
	setp.geu.f32 	%p96, %f80, 0f40874800;
	@%p96 bra 	$L__BB39_126;
	shr.u32 	%r533, %r126, 31;
	add.s32 	%r534, %r126, %r533;
	shr.s32 	%r535, %r534, 1;
	shl.b32 	%r536, %r535, 20;
	add.s32 	%r537, %r128, %r536;
	mov.b64 	%fd783, {%r127, %r537};
	sub.s32 	%r538, %r126, %r535;
	shl.b32 	%r539, %r538, 20;
	add.s32 	%r540, %r539, 1072693248;
	mov.b32 	%r541, 0;
	mov.b64 	%fd784, {%r541, %r540};
	mul.f64 	%fd971, %fd784, %fd783;
$L__BB39_126:
	cvt.rn.f32.f64 	%f81, %fd971;
	ld.global.f64 	%fd176, [%rd3+61440];
	fma.rn.f64 	%fd785, %fd176, 0d3FF71547652B82FE, 0d4338000000000000;
	{
	.reg .b32 %temp; 
	mov.b64 	{%r129, %temp}, %fd785;
	}
	mov.f64 	%fd786, 0dC338000000000000;
	add.rn.f64 	%fd787, %fd785, %fd786;
	fma.rn.f64 	%fd788, %fd787, 0dBFE62E42FEFA39EF, %fd176;
	fma.rn.f64 	%fd789, %fd787, 0dBC7ABC9E3B39803F, %fd788;
	fma.rn.f64 	%fd790, %fd789, 0d3E5ADE1569CE2BDF, 0d3E928AF3FCA213EA;
	fma.rn.f64 	%fd791, %fd790, %fd789, 0d3EC71DEE62401315;
	fma.rn.f64 	%fd792, %fd791, %fd789, 0d3EFA01997C89EB71;
	fma.rn.f64 	%fd793, %fd792, %fd789, 0d3F2A01A014761F65;
	fma.rn.f64 	%fd794, %fd793, %fd789, 0d3F56C16C1852B7AF;
	fma.rn.f64 	%fd795, %fd794, %fd789, 0d3F81111111122322;
	fma.rn.f64 	%fd796, %fd795, %fd789, 0d3FA55555555502A1;
	fma.rn.f64 	%fd797, %fd796, %fd789, 0d3FC5555555555511;
	fma.rn.f64 	%fd798, %fd797, %fd789, 0d3FE000000000000B;
	fma.rn.f64 	%fd799, %fd798, %fd789, 0d3FF0000000000000;
	fma.rn.f64 	%fd800, %fd799, %fd789, 0d3FF0000000000000;
	{
	.reg .b32 %temp; 
	mov.b64 	{%r130, %temp}, %fd800;
	}
	{
	.reg .b32 %temp; 
	mov.b64 	{%temp, %r131}, %fd800;
	}
	shl.b32 	%r542, %r129, 20;
	add.s32 	%r543, %r542, %r131;
	mov.b64 	%fd972, {%r130, %r543};
	{
	.reg .b32 %temp; 
	mov.b64 	{%temp, %r544}, %fd176;
	}
	mov.b32 	%f144, %r544;
	abs.f32 	%f82, %f144;
	setp.lt.f32 	%p97, %f82, 0f4086232B;
	@%p97 bra 	$L__BB39_129;
	setp.lt.f64 	%p98, %fd176, 0d0000000000000000;
	add.f64 	%fd801, %fd176, 0d7FF0000000000000;
	selp.f64 	%fd972, 0d0000000000000000, %fd801, %p98;
	setp.geu.f32 	%p99, %f82, 0f40874800;
	@%p99 bra 	$L__BB39_129;
	shr.u32 	%r545, %r129, 31;
	add.s32 	%r546, %r129, %r545;
	shr.s32 	%r547, %r546, 1;
	shl.b32 	%r548, %r547, 20;
	add.s32 	%r549, %r131, %r548;
	mov.b64 	%fd802, {%r130, %r549};
	sub.s32 	%r550, %r129, %r547;
	shl.b32 	%r551, %r550, 20;
	add.s32 	%r552, %r551, 1072693248;
	mov.b32 	%r553, 0;
	mov.b64 	%fd803, {%r553, %r552};
	mul.f64 	%fd972, %fd803, %fd802;
$L__BB39_129:
	cvt.rn.f32.f64 	%f145, %fd972;
	add.f32 	%f146, %f328, %f53;
	add.f32 	%f147, %f55, %f57;
	add.f32 	%f148, %f59, %f61;
	add.f32 	%f149, %f63, %f65;
	add.f32 	%f150, %f67, %f69;
	add.f32 	%f151, %f71, %f73;
	add.f32 	%f152, %f75, %f77;
	add.f32 	%f153, %f79, %f81;
	add.f32 	%f154, %f146, %f147;
	add.f32 	%f155, %f148, %f149;
	add.f32 	%f156, %f150, %f151;
	add.f32 	%f157, %f152, %f153;
	add.f32 	%f158, %f154, %f155;
	add.f32 	%f159, %f156, %f157;
	add.f32 	%f160, %f158, %f159;
	add.f32 	%f328, %f160, %f145;
	sub.s32 	%r554, %r158, %r766;
	shl.b32 	%r555, %r159, 13;
	setp.lt.u32 	%p100, %r554, %r555;
	add.s32 	%r765, %r765, 1;
	add.s32 	%r764, %r764, %r555;
	@%p100 bra 	$L__BB39_146;
	bra.uni 	$L__BB39_80;
$L__BB39_130:
	setp.le.u32 	%p101, %r158, %r766;
	@%p101 bra 	$L__BB39_146;
	sub.s32 	%r134, %r158, %r766;
	setp.ge.s32 	%p102, %r28, %r134;
	@%p102 bra 	$L__BB39_146;
	not.b32 	%r556, %r28;
	add.s32 	%r557, %r158, %r556;
	mov.u32 	%r559, %ctaid.x;
	shl.b32 	%r560, %r559, 13;
	add.s32 	%r561, %r359, %r560;
	sub.s32 	%r562, %r557, %r561;
	mul.lo.s32 	%r563, %r159, %r765;
	shl.b32 	%r564, %r563, 13;
	sub.s32 	%r135, %r562, %r564;
	and.b32  	%r565, %r557, 512;
	setp.ne.s32 	%p103, %r565, 0;
	mov.u32 	%r767, %r28;
	@%p103 bra 	$L__BB39_137;
	add.s32 	%r566, %r28, %r766;
	mul.wide.u32 	%rd8, %r566, 8;
	add.s64 	%rd9, %rd1, %rd8;
	ld.global.f64 	%fd181, [%rd9];
	fma.rn.f64 	%fd804, %fd181, 0d3FF71547652B82FE, 0d4338000000000000;
	{
	.reg .b32 %temp; 
	mov.b64 	{%r136, %temp}, %fd804;
	}
	mov.f64 	%fd805, 0dC338000000000000;
	add.rn.f64 	%fd806, %fd804, %fd805;
	fma.rn.f64 	%fd807, %fd806, 0dBFE62E42FEFA39EF, %fd181;
	fma.rn.f64 	%fd808, %fd806, 0dBC7ABC9E3B39803F, %fd807;
	fma.rn.f64 	%fd809, %fd808, 0d3E5ADE1569CE2BDF, 0d3E928AF3FCA213EA;
	fma.rn.f64 	%fd810, %fd809, %fd808, 0d3EC71DEE62401315;
	fma.rn.f64 	%fd811, %fd810, %fd808, 0d3EFA01997C89EB71;
	fma.rn.f64 	%fd812, %fd811, %fd808, 0d3F2A01A014761F65;
	fma.rn.f64 	%fd813, %fd812, %fd808, 0d3F56C16C1852B7AF;
	fma.rn.f64 	%fd814, %fd813, %fd808, 0d3F81111111122322;
	fma.rn.f64 	%fd815, %fd814, %fd808, 0d3FA55555555502A1;
	fma.rn.f64 	%fd816, %fd815, %fd808, 0d3FC5555555555511;
	fma.rn.f64 	%fd817, %fd816, %fd808, 0d3FE000000000000B;
	fma.rn.f64 	%fd818, %fd817, %fd808, 0d3FF0000000000000;
	fma.rn.f64 	%fd819, %fd818, %fd808, 0d3FF0000000000000;
	{
	.reg .b32 %temp; 
	mov.b64 	{%r137, %temp}, %fd819;
	}
	{
	.reg .b32 %temp; 
	mov.b64 	{%temp, %r138}, %fd819;
	}
	shl.b32 	%r567, %r136, 20;
	add.s32 	%r568, %r567, %r138;
	mov.b64 	%fd973, {%r137, %r568};
	{
	.reg .b32 %temp; 
	mov.b64 	{%temp, %r569}, %fd181;
	}
	mov.b32 	%f162, %r569;
	abs.f32 	%f84, %f162;
	setp.lt.f32 	%p104, %f84, 0f4086232B;
	@%p104 bra 	$L__BB39_136;
	setp.lt.f64 	%p105, %fd181, 0d0000000000000000;
	add.f64 	%fd820, %fd181, 0d7FF0000000000000;
	selp.f64 	%fd973, 0d0000000000000000, %fd820, %p105;
	setp.geu.f32 	%p106, %f84, 0f40874800;
	@%p106 bra 	$L__BB39_136;
	shr.u32 	%r570, %r136, 31;
	add.s32 	%r571, %r136, %r570;
	shr.s32 	%r572, %r571, 1;
	shl.b32 	%r573, %r572, 20;
	add.s32 	%r574, %r138, %r573;
	mov.b64 	%fd821, {%r137, %r574};
	sub.s32 	%r575, %r136, %r572;
	shl.b32 	%r576, %r575, 20;
	add.s32 	%r577, %r576, 1072693248;
	mov.b32 	%r578, 0;
	mov.b64 	%fd822, {%r578, %r577};
	mul.f64 	%fd973, %fd822, %fd821;
$L__BB39_136:
	cvt.rn.f32.f64 	%f163, %fd973;
	add.f32 	%f328, %f328, %f163;
	add.s32 	%r767, %r28, 512;
$L__BB39_137:
	setp.lt.u32 	%p107, %r135, 512;
	@%p107 bra 	$L__BB39_146;
	add.s32 	%r769, %r767, 512;
	add.s32 	%r768, %r767, %r764;
$L__BB39_139:
	mov.u32 	%r144, %r769;
	add.s32 	%r579, %r768, -512;
	mul.wide.u32 	%rd10, %r579, 8;
	add.s64 	%rd11, %rd1, %rd10;
	ld.global.f64 	%fd186, [%rd11];
	fma.rn.f64 	%fd823, %fd186, 0d3FF71547652B82FE, 0d4338000000000000;
	{
	.reg .b32 %temp; 
	mov.b64 	{%r145, %temp}, %fd823;
	}
	mov.f64 	%fd824, 0dC338000000000000;
	add.rn.f64 	%fd825, %fd823, %fd824;
	fma.rn.f64 	%fd826, %fd825, 0dBFE62E42FEFA39EF, %fd186;
	fma.rn.f64 	%fd827, %fd825, 0dBC7ABC9E3B39803F, %fd826;
	fma.rn.f64 	%fd828, %fd827, 0d3E5ADE1569CE2BDF, 0d3E928AF3FCA213EA;
	fma.rn.f64 	%fd829, %fd828, %fd827, 0d3EC71DEE62401315;
	fma.rn.f64 	%fd830, %fd829, %fd827, 0d3EFA01997C89EB71;
	fma.rn.f64 	%fd831, %fd830, %fd827, 0d3F2A01A014761F65;
	fma.rn.f64 	%fd832, %fd831, %fd827, 0d3F56C16C1852B7AF;
	fma.rn.f64 	%fd833, %fd832, %fd827, 0d3F81111111122322;
	fma.rn.f64 	%fd834, %fd833, %fd827, 0d3FA55555555502A1;
	fma.rn.f64 	%fd835, %fd834, %fd827, 0d3FC5555555555511;
	fma.rn.f64 	%fd836, %fd835, %fd827, 0d3FE000000000000B;
	fma.rn.f64 	%fd837, %fd836, %fd827, 0d3FF0000000000000;
	fma.rn.f64 	%fd838, %fd837, %fd827, 0d3FF0000000000000;
	{
	.reg .b32 %temp; 
	mov.b64 	{%r146, %temp}, %fd838;
	}
	{
	.reg .b32 %temp; 
	mov.b64 	{%temp, %r147}, %fd838;
	}
	shl.b32 	%r580, %r145, 20;
	add.s32 	%r581, %r580, %r147;
	mov.b64 	%fd974, {%r146, %r581};
	{
	.reg .b32 %temp; 
	mov.b64 	{%temp, %r582}, %fd186;
	}
	mov.b32 	%f164, %r582;
	abs.f32 	%f89, %f164;
	setp.lt.f32 	%p108, %f89, 0f4086232B;
	@%p108 bra 	$L__BB39_142;
	setp.lt.f64 	%p109, %fd186, 0d0000000000000000;
	add.f64 	%fd839, %fd186, 0d7FF0000000000000;
	selp.f64 	%fd974, 0d0000000000000000, %fd839, %p109;
	setp.geu.f32 	%p110, %f89, 0f40874800;
	@%p110 bra 	$L__BB39_142;
	shr.u32 	%r583, %r145, 31;
	add.s32 	%r584, %r145, %r583;
	shr.s32 	%r585, %r584, 1;
	shl.b32 	%r586, %r585, 20;
	add.s32 	%r587, %r147, %r586;
	mov.b64 	%fd840, {%r146, %r587};
	sub.s32 	%r588, %r145, %r585;
	shl.b32 	%r589, %r588, 20;
	add.s32 	%r590, %r589, 1072693248;
	mov.b32 	%r591, 0;
	mov.b64 	%fd841, {%r591, %r590};
	mul.f64 	%fd974, %fd841, %fd840;
$L__BB39_142:
	cvt.rn.f32.f64 	%f165, %fd974;
	add.f32 	%f90, %f328, %f165;
	mul.wide.u32 	%rd12, %r768, 8;
	add.s64 	%rd13, %rd1, %rd12;
	ld.global.f64 	%fd191, [%rd13];
	fma.rn.f64 	%fd842, %fd191, 0d3FF71547652B82FE, 0d4338000000000000;
	{
	.reg .b32 %temp; 
	mov.b64 	{%r148, %temp}, %fd842;
	}
	mov.f64 	%fd843, 0dC338000000000000;
	add.rn.f64 	%fd844, %fd842, %fd843;
	fma.rn.f64 	%fd845, %fd844, 0dBFE62E42FEFA39EF, %fd191;
	fma.rn.f64 	%fd846, %fd844, 0dBC7ABC9E3B39803F, %fd845;
	fma.rn.f64 	%fd847, %fd846, 0d3E5ADE1569CE2BDF, 0d3E928AF3FCA213EA;
	fma.rn.f64 	%fd848, %fd847, %fd846, 0d3EC71DEE62401315;
	fma.rn.f64 	%fd849, %fd848, %fd846, 0d3EFA01997C89EB71;
	fma.rn.f64 	%fd850, %fd849, %fd846, 0d3F2A01A014761F65;
	fma.rn.f64 	%fd851, %fd850, %fd846, 0d3F56C16C1852B7AF;
	fma.rn.f64 	%fd852, %fd851, %fd846, 0d3F81111111122322;
	fma.rn.f64 	%fd853, %fd852, %fd846, 0d3FA55555555502A1;
	fma.rn.f64 	%fd854, %fd853, %fd846, 0d3FC5555555555511;
	fma.rn.f64 	%fd855, %fd854, %fd846, 0d3FE000000000000B;
	fma.rn.f64 	%fd856, %fd855, %fd846, 0d3FF0000000000000;
	fma.rn.f64 	%fd857, %fd856, %fd846, 0d3FF0000000000000;
	{
	.reg .b32 %temp; 
	mov.b64 	{%r149, %temp}, %fd857;
	}
	{
	.reg .b32 %temp; 
	mov.b64 	{%temp, %r150}, %fd857;
	}
	shl.b32 	%r592, %r148, 20;
	add.s32 	%r593, %r592, %r150;
	mov.b64 	%fd975, {%r149, %r593};
	{
	.reg .b32 %temp; 
	mov.b64 	{%temp, %r594}, %fd191;
	}
	mov.b32 	%f166, %r594;
	abs.f32 	%f91, %f166;
	setp.lt.f32 	%p111, %f91, 0f4086232B;
	@%p111 bra 	$L__BB39_145;
	setp.lt.f64 	%p112, %fd191, 0d0000000000000000;
	add.f64 	%fd858, %fd191, 0d7FF0000000000000;
	selp.f64 	%fd975, 0d0000000000000000, %fd858, %p112;
	setp.geu.f32 	%p113, %f91, 0f40874800;
	@%p113 bra 	$L__BB39_145;
	shr.u32 	%r595, %r148, 31;
	add.s32 	%r596, %r148, %r595;
	shr.s32 	%r597, %r596, 1;
	shl.b32 	%r598, %r597, 20;
	add.s32 	%r599, %r150, %r598;
	mov.b64 	%fd859, {%r149, %r599};
	sub.s32 	%r600, %r148, %r597;
	shl.b32 	%r601, %r600, 20;
	add.s32 	%r602, %r601, 1072693248;
	mov.b32 	%r603, 0;
	mov.b64 	%fd860, {%r603, %r602};
	mul.f64 	%fd975, %fd860, %fd859;
$L__BB39_145:
	cvt.rn.f32.f64 	%f167, %fd975;
	add.f32 	%f328, %f90, %f167;
	add.s32 	%r769, %r144, 1024;
	add.s32 	%r604, %r144, 512;
	add.s32 	%r768, %r768, 1024;
	setp.lt.s32 	%p114, %r604, %r134;
	@%p114 bra 	$L__BB39_139;
$L__BB39_146:
	// begin inline asm
	mov.u32 %r605, %laneid;
	// end inline asm
	mov.b32 	%r607, %f328;
	mov.b32 	%r608, 1;
	mov.b32 	%r629, 31;
	mov.b32 	%r630, -1;
	// begin inline asm
	shfl.sync.down.b32 %r606, %r607, %r608, %r629, %r630;
	// end inline asm
	setp.gt.s32 	%p115, %r605, 30;
	mov.b32 	%f168, %r606;
	add.f32 	%f169, %f328, %f168;
	selp.f32 	%f170, %f328, %f169, %p115;
	mov.b32 	%r612, %f170;
	mov.b32 	%r613, 2;
	// begin inline asm
	shfl.sync.down.b32 %r611, %r612, %r613, %r629, %r630;
	// end inline asm
	setp.gt.s32 	%p116, %r605, 29;
	mov.b32 	%f171, %r611;
	add.f32 	%f172, %f170, %f171;
	selp.f32 	%f173, %f170, %f172, %p116;
	mov.b32 	%r617, %f173;
	mov.b32 	%r618, 4;
	// begin inline asm
	shfl.sync.down.b32 %r616, %r617, %r618, %r629, %r630;
	// end inline asm
	setp.gt.s32 	%p117, %r605, 27;
	mov.b32 	%f174, %r616;
	add.f32 	%f175, %f173, %f174;
	selp.f32 	%f176, %f173, %f175, %p117;
	mov.b32 	%r622, %f176;
	mov.b32 	%r623, 8;
	// begin inline asm
	shfl.sync.down.b32 %r621, %r622, %r623, %r629, %r630;
	// end inline asm
	setp.gt.s32 	%p118, %r605, 23;
	mov.b32 	%f177, %r621;
	add.f32 	%f178, %f176, %f177;
	selp.f32 	%f179, %f176, %f178, %p118;
	mov.b32 	%r627, %f179;
	mov.b32 	%r628, 16;
	// begin inline asm
	shfl.sync.down.b32 %r626, %r627, %r628, %r629, %r630;
	// end inline asm
	setp.gt.s32 	%p119, %r605, 15;
	mov.b32 	%f180, %r626;
	add.f32 	%f94, %f179, %f180;
	selp.f32 	%f329, %f179, %f94, %p119;
	setp.ne.s32 	%p120, %r605, 0;
	@%p120 bra 	$L__BB39_148;
	shr.u32 	%r631, %r28, 3;
	and.b32  	%r632, %r631, 124;
	mov.u32 	%r633, _ZZN3cub18CUB_300001_SM_10006detail6reduce18DeviceReduceKernelINS2_10policy_hubIfjN4cuda3std3__44plusIfEEE10Policy1000EN6thrust24THRUST_300001_SM_1000_NS6detail15normal_iteratorINSD_10device_ptrIdEEEEjS9_f3ExpEEvT0_PT3_T1_NS0_13GridEvenShareISN_EET2_T4_E12temp_storage;
	add.s32 	%r634, %r633, %r632;
	st.shared.f32 	[%r634+16], %f94;
$L__BB39_148:
	bar.sync 	0;
	setp.ne.s32 	%p121, %r28, 0;
	@%p121 bra 	$L__BB39_150;
	ld.shared.f32 	%f181, [_ZZN3cub18CUB_300001_SM_10006detail6reduce18DeviceReduceKernelINS2_10policy_hubIfjN4cuda3std3__44plusIfEEE10Policy1000EN6thrust24THRUST_300001_SM_1000_NS6detail15normal_iteratorINSD_10device_ptrIdEEEEjS9_f3ExpEEvT0_PT3_T1_NS0_13GridEvenShareISN_EET2_T4_E12temp_storage+20];
	add.f32 	%f182, %f329, %f181;
	ld.shared.f32 	%f183, [_ZZN3cub18CUB_300001_SM_10006detail6reduce18DeviceReduceKernelINS2_10policy_hubIfjN4cuda3std3__44plusIfEEE10Policy1000EN6thrust24THRUST_300001_SM_1000_NS6detail15normal_iteratorINSD_10device_ptrIdEEEEjS9_f3ExpEEvT0_PT3_T1_NS0_13GridEvenShareISN_EET2_T4_E12temp_storage+24];
	add.f32 	%f184, %f182, %f183;
	ld.shared.f32 	%f185, [_ZZN3cub18CUB_300001_SM_10006detail6reduce18DeviceReduceKernelINS2_10policy_hubIfjN4cuda3std3__44plusIfEEE10Policy1000EN6thrust24THRUST_300001_SM_1000_NS6detail15normal_iteratorINSD_10device_ptrIdEEEEjS9_f3ExpEEvT0_PT3_T1_NS0_13GridEvenShareISN_EET2_T4_E12temp_storage+28];
	add.f32 	%f186, %f184, %f185;
	ld.shared.f32 	%f187, [_ZZN3cub18CUB_300001_SM_10006detail6reduce18DeviceReduceKernelINS2_10policy_hubIfjN4cuda3std3__44plusIfEEE10Policy1000EN6thrust24THRUST_300001_SM_1000_NS6detail15normal_iteratorINSD_10device_ptrIdEEEEjS9_f3ExpEEvT0_PT3_T1_NS0_13GridEvenShareISN_EET2_T4_E12temp_storage+32];
	add.f32 	%f188, %f186, %f187;
	ld.shared.f32 	%f189, [_ZZN3cub18CUB_300001_SM_10006detail6reduce18DeviceReduceKernelINS2_10policy_hubIfjN4cuda3std3__44plusIfEEE10Policy1000EN6thrust24THRUST_300001_SM_1000_NS6detail15normal_iteratorINSD_10device_ptrIdEEEEjS9_f3ExpEEvT0_PT3_T1_NS0_13GridEvenShareISN_EET2_T4_E12temp_storage+36];
	add.f32 	%f190, %f188, %f189;
	ld.shared.f32 	%f191, [_ZZN3cub18CUB_300001_SM_10006detail6reduce18DeviceReduceKernelINS2_10policy_hubIfjN4cuda3std3__44plusIfEEE10Policy1000EN6thrust24THRUST_300001_SM_1000_NS6detail15normal_iteratorINSD_10device_ptrIdEEEEjS9_f3ExpEEvT0_PT3_T1_NS0_13GridEvenShareISN_EET2_T4_E12temp_storage+40];
	add.f32 	%f192, %f190, %f191;
	ld.shared.f32 	%f193, [_ZZN3cub18CUB_300001_SM_10006detail6reduce18DeviceReduceKernelINS2_10policy_hubIfjN4cuda3std3__44plusIfEEE10Policy1000EN6thrust24THRUST_300001_SM_1000_NS6detail15normal_iteratorINSD_10device_ptrIdEEEEjS9_f3ExpEEvT0_PT3_T1_NS0_13GridEvenShareISN_EET2_T4_E12temp_storage+44];
	add.f32 	%f194, %f192, %f193;
	ld.shared.f32 	%f195, [_ZZN3cub18CUB_300001_SM_10006detail6reduce18DeviceReduceKernelINS2_10policy_hubIfjN4cuda3std3__44plusIfEEE10Policy1000EN6thrust24THRUST_300001_SM_1000_NS6detail15normal_iteratorINSD_10device_ptrIdEEEEjS9_f3ExpEEvT0_PT3_T1_NS0_13GridEvenShareISN_EET2_T4_E12temp_storage+48];
	add.f32 	%f196, %f194, %f195;
	ld.shared.f32 	%f197, [_ZZN3cub18CUB_300001_SM_10006detail6reduce18DeviceReduceKernelINS2_10policy_hubIfjN4cuda3std3__44plusIfEEE10Policy1000EN6thrust24THRUST_300001_SM_1000_NS6detail15normal_iteratorINSD_10device_ptrIdEEEEjS9_f3ExpEEvT0_PT3_T1_NS0_13GridEvenShareISN_EET2_T4_E12temp_storage+52];
	add.f32 	%f198, %f196, %f197;
	ld.shared.f32 	%f199, [_ZZN3cub18CUB_300001_SM_10006detail6reduce18DeviceReduceKernelINS2_10policy_hubIfjN4cuda3std3__44plusIfEEE10Policy1000EN6thrust24THRUST_300001_SM_1000_NS6detail15normal_iteratorINSD_10device_ptrIdEEEEjS9_f3ExpEEvT0_PT3_T1_NS0_13GridEvenShareISN_EET2_T4_E12temp_storage+56];
	add.f32 	%f200, %f198, %f199;
	ld.shared.f32 	%f201, [_ZZN3cub18CUB_300001_SM_10006detail6reduce18DeviceReduceKernelINS2_10policy_hubIfjN4cuda3std3__44plusIfEEE10Policy1000EN6thrust24THRUST_300001_SM_1000_NS6detail15normal_iteratorINSD_10device_ptrIdEEEEjS9_f3ExpEEvT0_PT3_T1_NS0_13GridEvenShareISN_EET2_T4_E12temp_storage+60];
	add.f32 	%f202, %f200, %f201;
	ld.shared.f32 	%f203, [_ZZN3cub18CUB_300001_SM_10006detail6reduce18DeviceReduceKernelINS2_10policy_hubIfjN4cuda3std3__44plusIfEEE10Policy1000EN6thrust24THRUST_300001_SM_1000_NS6detail15normal_iteratorINSD_10device_ptrIdEEEEjS9_f3ExpEEvT0_PT3_T1_NS0_13GridEvenShareISN_EET2_T4_E12temp_storage+64];
	add.f32 	%f204, %f202, %f203;
	ld.shared.f32 	%f205, [_ZZN3cub18CUB_300001_SM_10006detail6reduce18DeviceReduceKernelINS2_10policy_hubIfjN4cuda3std3__44plusIfEEE10Policy1000EN6thrust24THRUST_300001_SM_1000_NS6detail15normal_iteratorINSD_10device_ptrIdEEEEjS9_f3ExpEEvT0_PT3_T1_NS0_13GridEvenShareISN_EET2_T4_E12temp_storage+68];
	add.f32 	%f206, %f204, %f205;
	ld.shared.f32 	%f207, [_ZZN3cub18CUB_300001_SM_10006detail6reduce18DeviceReduceKernelINS2_10policy_hubIfjN4cuda3std3__44plusIfEEE10Policy1000EN6thrust24THRUST_300001_SM_1000_NS6detail15normal_iteratorINSD_10device_ptrIdEEEEjS9_f3ExpEEvT0_PT3_T1_NS0_13GridEvenShareISN_EET2_T4_E12temp_storage+72];
	add.f32 	%f208, %f206, %f207;
	ld.shared.f32 	%f209, [_ZZN3cub18CUB_300001_SM_10006detail6reduce18DeviceReduceKernelINS2_10policy_hubIfjN4cuda3std3__44plusIfEEE10Policy1000EN6thrust24THRUST_300001_SM_1000_NS6detail15normal_iteratorINSD_10device_ptrIdEEEEjS9_f3ExpEEvT0_PT3_T1_NS0_13GridEvenShareISN_EET2_T4_E12temp_storage+76];
	add.f32 	%f329, %f208, %f209;
$L__BB39_150:
	mov.u32 	%r758, %tid.x;
	setp.ne.s32 	%p170, %r758, 0;
	@%p170 bra 	$L__BB39_152;
	ld.param.u64 	%rd25, [_ZN3cub18CUB_300001_SM_10006detail6reduce18DeviceReduceKernelINS2_10policy_hubIfjN4cuda3std3__44plusIfEEE10Policy1000EN6thrust24THRUST_300001_SM_1000_NS6detail15normal_iteratorINSD_10device_ptrIdEEEEjS9_f3ExpEEvT0_PT3_T1_NS0_13GridEvenShareISN_EET2_T4__param_1];
	mov.u32 	%r759, %ctaid.x;
	cvta.to.global.u64 	%rd22, %rd25;
	mul.wide.u32 	%rd23, %r759, 4;
	add.s64 	%rd24, %rd22, %rd23;
	st.global.f32 	[%rd24], %f329;
$L__BB39_152:
	ret;

}
	// .globl	_ZN3cub18CUB_300001_SM_10006detail6reduce28DeviceReduceSingleTileKernelINS2_10policy_hubIfjN4cuda3std3__44plusIfEEE10Policy1000EPfPdiS9_dfNS7_10__identityEEEvT0_T1_T2_T3_T4_T6_
.visible .entry _ZN3cub18CUB_300001_SM_10006detail6reduce28DeviceReduceSingleTileKernelINS2_10policy_hubIfjN4cuda3std3__44plusIfEEE10Policy1000EPfPdiS9_dfNS7_10__identityEEEvT0_T1_T2_T3_T4_T6_(
	.param .u64 .ptr .align 1 _ZN3cub18CUB_300001_SM_10006detail6reduce28DeviceReduceSingleTileKernelINS2_10policy_hubIfjN4cuda3std3__44plusIfEEE10Policy1000EPfPdiS9_dfNS7_10__identityEEEvT0_T1_T2_T3_T4_T6__param_0,
	.param .u64 .ptr .align 1 _ZN3cub18CUB_300001_SM_10006detail6reduce28DeviceReduceSingleTileKernelINS2_10policy_hubIfjN4cuda3std3__44plusIfEEE10Policy1000EPfPdiS9_dfNS7_10__identityEEEvT0_T1_T2_T3_T4_T6__param_1,
	.param .u32 _ZN3cub18CUB_300001_SM_10006detail6reduce28DeviceReduceSingleTileKernelINS2_10policy_hubIfjN4cuda3std3__44plusIfEEE10Policy1000EPfPdiS9_dfNS7_10__identityEEEvT0_T1_T2_T3_T4_T6__param_2,
	.param .align 1 .b8 _ZN3cub18CUB_300001_SM_10006detail6reduce28DeviceReduceSingleTileKernelINS2_10policy_hubIfjN4cuda3std3__44plusIfEEE10Policy1000EPfPdiS9_dfNS7_10__identityEEEvT0_T1_T2_T3_T4_T6__param_3[1],
	.param .f64 _ZN3cub18CUB_300001_SM_10006detail6reduce28DeviceReduceSingleTileKernelINS2_10policy_hubIfjN4cuda3std3__44plusIfEEE10Policy1000EPfPdiS9_dfNS7_10__identityEEEvT0_T1_T2_T3_T4_T6__param_4,
	.param .align 1 .b8 _ZN3cub18CUB_300001_SM_10006detail6reduce28DeviceReduceSingleTileKernelINS2_10policy_hubIfjN4cuda3std3__44plusIfEEE10Policy1000EPfPdiS9_dfNS7_10__identityEEEvT0_T1_T2_T3_T4_T6__param_5[1]
)
.maxntid 512
.minnctapersm 1
{
	.reg .pred 	%p<113>;
	.reg .b32 	%r<407>;
	.reg .b32 	%f<531>;
	.reg .b64 	%rd<133>;
	.reg .b64 	%fd<3>;
	// demoted variable
	.shared .align 4 .b8 _ZZN3cub18CUB_300001_SM_10006detail6reduce28DeviceReduceSingleTileKernelINS2_10policy_hubIfjN4cuda3std3__44plusIfEEE10Policy1000EPfPdiS9_dfNS7_10__identityEEEvT0_T1_T2_T3_T4_T6_E12temp_storage[84];
	ld.param.u64 	%rd16, [_ZN3cub18CUB_300001_SM_10006detail6reduce28DeviceReduceSingleTileKernelINS2_10policy_hubIfjN4cuda3std3__44plusIfEEE10Policy1000EPfPdiS9_dfNS7_10__identityEEEvT0_T1_T2_T3_T4_T6__param_0];
	ld.param.u64 	%rd17, [_ZN3cub18CUB_300001_SM_10006detail6reduce28DeviceReduceSingleTileKernelINS2_10policy_hubIfjN4cuda3std3__44plusIfEEE10Policy1000EPfPdiS9_dfNS7_10__identityEEEvT0_T1_T2_T3_T4_T6__param_1];
	ld.param.u32 	%r67, [_ZN3cub18CUB_300001_SM_10006detail6reduce28DeviceReduceSingleTileKernelINS2_10policy_hubIfjN4cuda3std3__44plusIfEEE10Policy1000EPfPdiS9_dfNS7_10__identityEEEvT0_T1_T2_T3_T4_T6__param_2];
	ld.param.f64 	%fd1, [_ZN3cub18CUB_300001_SM_10006detail6reduce28DeviceReduceSingleTileKernelINS2_10policy_hubIfjN4cuda3std3__44plusIfEEE10Policy1000EPfPdiS9_dfNS7_10__identityEEEvT0_T1_T2_T3_T4_T6__param_4];
	cvta.to.global.u64 	%rd1, %rd17;
	setp.ne.s32 	%p1, %r67, 0;
	@%p1 bra 	$L__BB40_3;
	mov.u32 	%r380, %tid.x;
	setp.ne.s32 	%p112, %r380, 0;
	@%p112 bra 	$L__BB40_74;
	st.global.f64 	[%rd1], %fd1;
	bra.uni 	$L__BB40_74;
$L__BB40_3:
	and.b64  	%rd18, %rd16, 7;
	setp.ne.s64 	%p2, %rd18, 0;
	@%p2 bra 	$L__BB40_38;
	setp.gt.s32 	%p57, %r67, 8191;
	@%p57 bra 	$L__BB40_22;
	mov.u32 	%r1, %tid.x;
	setp.ge.s32 	%p74, %r1, %r67;
	mov.f32 	%f509, 0f00000000;
	mov.u32 	%r384, %r1;
	@%p74 bra 	$L__BB40_7;
	mul.wide.u32 	%rd121, %r1, 4;
	add.s64 	%rd120, %rd16, %rd121;
	// begin inline asm
	ld.global.nc.u32 %r300, [%rd120];
	// end inline asm
	mov.b32 	%f509, %r300;
	add.s32 	%r384, %r1, 512;
$L__BB40_7:
	setp.ge.s32 	%p75, %r384, %r67;
	@%p75 bra 	$L__BB40_13;
	not.b32 	%r301, %r384;
	add.s32 	%r4, %r67, %r301;
	and.b32  	%r302, %r4, 1536;
	setp.eq.s32 	%p76, %r302, 1536;
	@%p76 bra 	$L__BB40_11;
	mul.wide.u32 	%rd122, %r384, 4;
	add.s64 	%rd129, %rd16, %rd122;
	shr.u32 	%r303, %r4, 9;
	add.s32 	%r304, %r303, 1;
	and.b32  	%r305, %r304, 3;
	neg.s32 	%r382, %r305;
$L__BB40_10:
	.pragma "nounroll";
	// begin inline asm
	ld.global.nc.u32 %r306, [%rd129];
	// end inline asm
	mov.b32 	%f394, %r306;
	add.f32 	%f509, %f509, %f394;
	add.s32 	%r384, %r384, 512;
	add.s64 	%rd129, %rd129, 2048;
	add.s32 	%r382, %r382, 1;
	setp.ne.s32 	%p77, %r382, 0;
	@%p77 bra 	$L__BB40_10;
$L__BB40_11:
	setp.lt.u32 	%p78, %r4, 1536;
	@%p78 bra 	$L__BB40_13;
$L__BB40_12:
	mul.wide.s32 	%rd128, %r384, 4;
	add.s64 	%rd124, %rd16, %rd128;
	// begin inline asm
	ld.global.nc.u32 %r307, [%rd124];
	// end inline asm
	mov.b32 	%f395, %r307;
	add.f32 	%f396, %f509, %f395;
	add.s64 	%rd125, %rd124, 2048;
	// begin inline asm
	ld.global.nc.u32 %r308, [%rd125];
	// end inline asm
	mov.b32 	%f397, %r308;
	add.f32 	%f398, %f396, %f397;
	add.s64 	%rd126, %rd124, 4096;
	// begin inline asm
	ld.global.nc.u32 %r309, [%rd126];
	// end inline asm
	mov.b32 	%f399, %r309;
	add.f32 	%f400, %f398, %f399;
	add.s64 	%rd127, %rd124, 6144;
	// begin inline asm
	ld.global.nc.u32 %r310, [%rd127];
	// end inline asm
	mov.b32 	%f401, %r310;
	add.f32 	%f509, %f400, %f401;
	add.s32 	%r384, %r384, 2048;
	setp.lt.s32 	%p79, %r384, %r67;
	@%p79 bra 	$L__BB40_12;
$L__BB40_13:
	setp.lt.s32 	%p80, %r67, 512;
	@%p80 bra 	$L__BB40_18;
	// begin inline asm
	mov.u32 %r349, %laneid;
	// end inline asm
	mov.b32 	%r351, %f509;
	mov.b32 	%r352, 1;
	mov.b32 	%r373, 31;
	mov.b32 	%r374, -1;
	// begin inline asm
	shfl.sync.down.b32 %r350, %r351, %r352, %r373, %r374;
	// end inline asm
	setp.gt.s32 	%p104, %r349, 30;
	mov.b32 	%f460, %r350;
	add.f32 	%f461, %f509, %f460;
	selp.f32 	%f462, %f509, %f461, %p104;
	mov.b32 	%r356, %f462;
	mov.b32 	%r357, 2;
	// begin inline asm
	shfl.sync.down.b32 %r355, %r356, %r357, %r373, %r374;
	// end inline asm
	setp.gt.s32 	%p105, %r349, 29;
	mov.b32 	%f463, %r355;
	add.f32 	%f464, %f462, %f463;
	selp.f32 	%f465, %f462, %f464, %p105;
	mov.b32 	%r361, %f465;
	mov.b32 	%r362, 4;
	// begin inline asm
	shfl.sync.down.b32 %r360, %r361, %r362, %r373, %r374;
	// end inline asm
	setp.gt.s32 	%p106, %r349, 27;
	mov.b32 	%f466, %r360;
	add.f32 	%f467, %f465, %f466;
	selp.f32 	%f468, %f465, %f467, %p106;
	mov.b32 	%r366, %f468;
	mov.b32 	%r367, 8;
	// begin inline asm
	shfl.sync.down.b32 %r365, %r366, %r367, %r373, %r374;
	// end inline asm
	setp.gt.s32 	%p107, %r349, 23;
	mov.b32 	%f469, %r365;
	add.f32 	%f470, %f468, %f469;
	selp.f32 	%f471, %f468, %f470, %p107;
	mov.b32 	%r371, %f471;
	mov.b32 	%r372, 16;
	// begin inline asm
	shfl.sync.down.b32 %r370, %r371, %r372, %r373, %r374;
	// end inline asm
	setp.gt.s32 	%p108, %r349, 15;
	mov.b32 	%f472, %r370;
	add.f32 	%f10, %f471, %f472;
	selp.f32 	%f530, %f471, %f10, %p108;
	setp.ne.s32 	%p109, %r349, 0;
	@%p109 bra 	$L__BB40_16;
	shr.u32 	%r375, %r1, 3;
	and.b32  	%r376, %r375, 124;
	mov.u32 	%r377, _ZZN3cub18CUB_300001_SM_10006detail6reduce28DeviceReduceSingleTileKernelINS2_10policy_hubIfjN4cuda3std3__44plusIfEEE10Policy1000EPfPdiS9_dfNS7_10__identityEEEvT0_T1_T2_T3_T4_T6_E12temp_storage;
	add.s32 	%r378, %r377, %r376;
	st.shared.f32 	[%r378+16], %f10;
$L__BB40_16:
	bar.sync 	0;
	setp.ne.s32 	%p110, %r1, 0;
	@%p110 bra 	$L__BB40_72;
	ld.shared.f32 	%f473, [_ZZN3cub18CUB_300001_SM_10006detail6reduce28DeviceReduceSingleTileKernelINS2_10policy_hubIfjN4cuda3std3__44plusIfEEE10Policy1000EPfPdiS9_dfNS7_10__identityEEEvT0_T1_T2_T3_T4_T6_E12temp_storage+20];
	add.f32 	%f474, %f530, %f473;
	ld.shared.f32 	%f475, [_ZZN3cub18CUB_300001_SM_10006detail6reduce28DeviceReduceSingleTileKernelINS2_10policy_hubIfjN4cuda3std3__44plusIfEEE10Policy1000EPfPdiS9_dfNS7_10__identityEEEvT0_T1_T2_T3_T4_T6_E12temp_storage+24];
	add.f32 	%f476, %f474, %f475;
	ld.shared.f32 	%f477, [_ZZN3cub18CUB_300001_SM_10006detail6reduce28DeviceReduceSingleTileKernelINS2_10policy_hubIfjN4cuda3std3__44plusIfEEE10Policy1000EPfPdiS9_dfNS7_10__identityEEEvT0_T1_T2_T3_T4_T6_E12temp_storage+28];
	add.f32 	%f478, %f476, %f477;
	ld.shared.f32 	%f479, [_ZZN3cub18CUB_300001_SM_10006detail6reduce28DeviceReduceSingleTileKernelINS2_10policy_hubIfjN4cuda3std3__44plusIfEEE10Policy1000EPfPdiS9_dfNS7_10__identityEEEvT0_T1_T2_T3_T4_T6_E12temp_storage+32];
	add.f32 	%f480, %f478, %f479;
	ld.shared.f32 	%f481, [_ZZN3cub18CUB_300001_SM_10006detail6reduce28DeviceReduceSingleTileKernelINS2_10policy_hubIfjN4cuda3std3__44plusIfEEE10Policy1000EPfPdiS9_dfNS7_10__identityEEEvT0_T1_T2_T3_T4_T6_E12temp_storage+36];
	add.f32 	%f482, %f480, %f481;
	ld.shared.f32 	%f483, [_ZZN3cub18CUB_300001_SM_10006detail6reduce28DeviceReduceSingleTileKernelINS2_10policy_hubIfjN4cuda3std3__44plusIfEEE10Policy1000EPfPdiS9_dfNS7_10__identityEEEvT0_T1_T2_T3_T4_T6_E12temp_storage+40];
	add.f32 	%f484, %f482, %f483;
	ld.shared.f32 	%f485, [_ZZN3cub18CUB_300001_SM_10006detail6reduce28DeviceReduceSingleTileKernelINS2_10policy_hubIfjN4cuda3std3__44plusIfEEE10Policy1000EPfPdiS9_dfNS7_10__identityEEEvT0_T1_T2_T3_T4_T6_E12temp_storage+44];
	add.f32 	%f486, %f484, %f485;
	ld.shared.f32 	%f487, [_ZZN3cub18CUB_300001_SM_10006detail6reduce28DeviceReduceSingleTileKernelINS2_10policy_hubIfjN4cuda3std3__44plusIfEEE10Policy1000EPfPdiS9_dfNS7_10__identityEEEvT0_T1_T2_T3_T4_T6_E12temp_storage+48];
	add.f32 	%f488, %f486, %f487;
	ld.shared.f32 	%f489, [_ZZN3cub18CUB_300001_SM_10006detail6reduce28DeviceReduceSingleTileKernelINS2_10policy_hubIfjN4cuda3std3__44plusIfEEE10Policy1000EPfPdiS9_dfNS7_10__identityEEEvT0_T1_T2_T3_T4_T6_E12temp_storage+52];
	add.f32 	%f490, %f488, %f489;
	ld.shared.f32 	%f491, [_ZZN3cub18CUB_300001_SM_10006detail6reduce28DeviceReduceSingleTileKernelINS2_10policy_hubIfjN4cuda3std3__44plusIfEEE10Policy1000EPfPdiS9_dfNS7_10__identityEEEvT0_T1_T2_T3_T4_T6_E12temp_storage+56];
	add.f32 	%f492, %f490, %f491;
	ld.shared.f32 	%f493, [_ZZN3cub18CUB_300001_SM_10006detail6reduce28DeviceReduceSingleTileKernelINS2_10policy_hubIfjN4cuda3std3__44plusIfEEE10Policy1000EPfPdiS9_dfNS7_10__identityEEEvT0_T1_T2_T3_T4_T6_E12temp_storage+60];
	add.f32 	%f494, %f492, %f493;
	ld.shared.f32 	%f495, [_ZZN3cub18CUB_300001_SM_10006detail6reduce28DeviceReduceSingleTileKernelINS2_10policy_hubIfjN4cuda3std3__44plusIfEEE10Policy1000EPfPdiS9_dfNS7_10__identityEEEvT0_T1_T2_T3_T4_T6_E12temp_storage+64];
	add.f32 	%f496, %f494, %f495;
	ld.shared.f32 	%f497, [_ZZN3cub18CUB_300001_SM_10006detail6reduce28DeviceReduceSingleTileKernelINS2_10policy_hubIfjN4cuda3std3__44plusIfEEE10Policy1000EPfPdiS9_dfNS7_10__identityEEEvT0_T1_T2_T3_T4_T6_E12temp_storage+68];
	add.f32 	%f498, %f496, %f497;
	ld.shared.f32 	%f499, [_ZZN3cub18CUB_300001_SM_10006detail6reduce28DeviceReduceSingleTileKernelINS2_10policy_hubIfjN4cuda3std3__44plusIfEEE10Policy1000EPfPdiS9_dfNS7_10__identityEEEvT0_T1_T2_T3_T4_T6_E12temp_storage+72];
	add.f32 	%f500, %f498, %f499;
	ld.shared.f32 	%f501, [_ZZN3cub18CUB_300001_SM_10006detail6reduce28DeviceReduceSingleTileKernelINS2_10policy_hubIfjN4cuda3std3__44plusIfEEE10Policy1000EPfPdiS9_dfNS7_10__identityEEEvT0_T1_T2_T3_T4_T6_E12temp_storage+76];
	add.f32 	%f530, %f500, %f501;
	bra.uni 	$L__BB40_72;
$L__BB40_18:
	// begin inline asm
	mov.u32 %r311, %laneid;
	// end inline asm
	and.b32  	%r337, %r1, 992;
	add.s32 	%r338, %r337, 32;
	setp.gt.s32 	%p81, %r338, %r67;
	not.b32 	%r339, %r337;
	add.s32 	%r340, %r67, %r339;
	selp.b32 	%r335, %r340, 31, %p81;
	mov.b32 	%r313, %f509;
	mov.b32 	%r314, 1;
	mov.b32 	%r336, -1;
	// begin inline asm
	shfl.sync.down.b32 %r312, %r313, %r314, %r335, %r336;
	// end inline asm
	setp.lt.s32 	%p82, %r311, %r335;
	mov.b32 	%f402, %r312;
	add.f32 	%f403, %f509, %f402;
	selp.f32 	%f404, %f403, %f509, %p82;
	mov.b32 	%r318, %f404;
	mov.b32 	%r319, 2;
	// begin inline asm
	shfl.sync.down.b32 %r317, %r318, %r319, %r335, %r336;
	// end inline asm
	add.s32 	%r341, %r311, 2;
	setp.gt.s32 	%p83, %r341, %r335;
	mov.b32 	%f405, %r317;
	add.f32 	%f406, %f404, %f405;
	selp.f32 	%f407, %f404, %f406, %p83;
	mov.b32 	%r323, %f407;
	mov.b32 	%r324, 4;
	// begin inline asm
	shfl.sync.down.b32 %r322, %r323, %r324, %r335, %r336;
	// end inline asm
	add.s32 	%r342, %r311, 4;
	setp.gt.s32 	%p84, %r342, %r335;
	mov.b32 	%f408, %r322;
	add.f32 	%f409, %f407, %f408;
	selp.f32 	%f410, %f407, %f409, %p84;
	mov.b32 	%r328, %f410;
	mov.b32 	%r329, 8;
	// begin inline asm
	shfl.sync.down.b32 %r327, %r328, %r329, %r335, %r336;
	// end inline asm
	add.s32 	%r343, %r311, 8;
	setp.gt.s32 	%p85, %r343, %r335;
	mov.b32 	%f411, %r327;
	add.f32 	%f412, %f410, %f411;
	selp.f32 	%f413, %f410, %f412, %p85;
	mov.b32 	%r333, %f413;
	mov.b32 	%r334, 16;
	// begin inline asm
	shfl.sync.down.b32 %r332, %r333, %r334, %r335, %r336;
	// end inline asm
	add.s32 	%r344, %r311, 16;
	setp.gt.s32 	%p86, %r344, %r335;
	mov.b32 	%f414, %r332;
	add.f32 	%f415, %f413, %f414;
	selp.f32 	%f530, %f413, %f415, %p86;
	setp.ne.s32 	%p87, %r311, 0;
	@%p87 bra 	$L__BB40_20;
	shr.u32 	%r345, %r1, 3;
	and.b32  	%r346, %r345, 124;
	mov.u32 	%r347, _ZZN3cub18CUB_300001_SM_10006detail6reduce28DeviceReduceSingleTileKernelINS2_10policy_hubIfjN4cuda3std3__44plusIfEEE10Policy1000EPfPdiS9_dfNS7_10__identityEEEvT0_T1_T2_T3_T4_T6_E12temp_storage;
	add.s32 	%r348, %r347, %r346;
	st.shared.f32 	[%r348+16], %f530;
$L__BB40_20:
	bar.sync 	0;
	setp.ne.s32 	%p88, %r1, 0;
	@%p88 bra 	$L__BB40_72;
	setp.gt.s32 	%p89, %r67, 32;
	ld.shared.f32 	%f416, [_ZZN3cub18CUB_300001_SM_10006detail6reduce28DeviceReduceSingleTileKernelINS2_10policy_hubIfjN4cuda3std3__44plusIfEEE10Policy1000EPfPdiS9_dfNS7_10__identityEEEvT0_T1_T2_T3_T4_T6_E12temp_storage+20];
	add.f32 	%f417, %f530, %f416;
	selp.f32 	%f418, %f417, %f530, %p89;
	setp.gt.s32 	%p90, %r67, 64;
	ld.shared.f32 	%f419, [_ZZN3cub18CUB_300001_SM_10006detail6reduce28DeviceReduceSingleTileKernelINS2_10policy_hubIfjN4cuda3std3__44plusIfEEE10Policy1000EPfPdiS9_dfNS7_10__identityEEEvT0_T1_T2_T3_T4_T6_E12temp_storage+24];
	add.f32 	%f420, %f419, %f418;
	selp.f32 	%f421, %f420, %f418, %p90;
	setp.gt.s32 	%p91, %r67, 96;
	ld.shared.f32 	%f422, [_ZZN3cub18CUB_300001_SM_10006detail6reduce28DeviceReduceSingleTileKernelINS2_10policy_hubIfjN4cuda3std3__44plusIfEEE10Policy1000EPfPdiS9_dfNS7_10__identityEEEvT0_T1_T2_T3_T4_T6_E12temp_storage+28];
	add.f32 	%f423, %f422, %f421;
	selp.f32 	%f424, %f423, %f421, %p91;
	setp.gt.s32 	%p92, %r67, 128;
	ld.shared.f32 	%f425, [_ZZN3cub18CUB_300001_SM_10006detail6reduce28DeviceReduceSingleTileKernelINS2_10policy_hubIfjN4cuda3std3__44plusIfEEE10Policy1000EPfPdiS9_dfNS7_10__identityEEEvT0_T1_T2_T3_T4_T6_E12temp_storage+32];
	add.f32 	%f426, %f425, %f424;
	selp.f32 	%f427, %f426, %f424, %p92;
	setp.gt.s32 	%p93, %r67, 160;
	ld.shared.f32 	%f428, [_ZZN3cub18CUB_300001_SM_10006detail6reduce28DeviceReduceSingleTileKernelINS2_10policy_hubIfjN4cuda3std3__44plusIfEEE10Policy1000EPfPdiS9_dfNS7_10__identityEEEvT0_T1_T2_T3_T4_T6_E12temp_storage+36];
	add.f32 	%f429, %f428, %f427;
	selp.f32 	%f430, %f429, %f427, %p93;
	setp.gt.s32 	%p94, %r67, 192;
	ld.shared.f32 	%f431, [_ZZN3cub18CUB_300001_SM_10006detail6reduce28DeviceReduceSingleTileKernelINS2_10policy_hubIfjN4cuda3std3__44plusIfEEE10Policy1000EPfPdiS9_dfNS7_10__identityEEEvT0_T1_T2_T3_T4_T6_E12temp_storage+40];
	add.f32 	%f432, %f431, %f430;
	selp.f32 	%f433, %f432, %f430, %p94;
	setp.gt.s32 	%p95, %r67, 224;
	ld.shared.f32 	%f434, [_ZZN3cub18CUB_300001_SM_10006detail6reduce28DeviceReduceSingleTileKernelINS2_10policy_hubIfjN4cuda3std3__44plusIfEEE10Policy1000EPfPdiS9_dfNS7_10__identityEEEvT0_T1_T2_T3_T4_T6_E12temp_storage+44];
	add.f32 	%f435, %f434, %f433;
	selp.f32 	%f436, %f435, %f433, %p95;
	setp.gt.s32 	%p96, %r67, 256;
	ld.shared.f32 	%f437, [_ZZN3cub18CUB_300001_SM_10006detail6reduce28DeviceReduceSingleTileKernelINS2_10policy_hubIfjN4cuda3std3__44plusIfEEE10Policy1000EPfPdiS9_dfNS7_10__identityEEEvT0_T1_T2_T3_T4_T6_E12temp_storage+48];
	add.f32 	%f438, %f437, %f436;
	selp.f32 	%f439, %f438, %f436, %p96;
	setp.gt.s32 	%p97, %r67, 288;
	ld.shared.f32 	%f440, [_ZZN3cub18CUB_300001_SM_10006detail6reduce28DeviceReduceSingleTileKernelINS2_10policy_hubIfjN4cuda3std3__44plusIfEEE10Policy1000EPfPdiS9_dfNS7_10__identityEEEvT0_T1_T2_T3_T4_T6_E12temp_storage+52];
	add.f32 	%f441, %f440, %f439;
	selp.f32 	%f442, %f441, %f439, %p97;
	setp.gt.s32 	%p98, %r67, 320;
	ld.shared.f32 	%f443, [_ZZN3cub18CUB_300001_SM_10006detail6reduce28DeviceReduceSingleTileKernelINS2_10policy_hubIfjN4cuda3std3__44plusIfEEE10Policy1000EPfPdiS9_dfNS7_10__identityEEEvT0_T1_T2_T3_T4_T6_E12temp_storage+56];
	add.f32 	%f444, %f443, %f442;
	selp.f32 	%f445, %f444, %f442, %p98;
	setp.gt.s32 	%p99, %r67, 352;
	ld.shared.f32 	%f446, [_ZZN3cub18CUB_300001_SM_10006detail6reduce28DeviceReduceSingleTileKernelINS2_10policy_hubIfjN4cuda3std3__44plusIfEEE10Policy1000EPfPdiS9_dfNS7_10__identityEEEvT0_T1_T2_T3_T4_T6_E12temp_storage+60];
	add.f32 	%f447, %f446, %f445;
	selp.f32 	%f448, %f447, %f445, %p99;
	setp.gt.s32 	%p100, %r67, 384;
	ld.shared.f32 	%f449, [_ZZN3cub18CUB_300001_SM_10006detail6reduce28DeviceReduceSingleTileKernelINS2_10policy_hubIfjN4cuda3std3__44plusIfEEE10Policy1000EPfPdiS9_dfNS7_10__identityEEEvT0_T1_T2_T3_T4_T6_E12temp_storage+64];
	add.f32 	%f450, %f449, %f448;
	selp.f32 	%f451, %f450, %f448, %p100;
	setp.gt.s32 	%p101, %r67, 416;
	ld.shared.f32 	%f452, [_ZZN3cub18CUB_300001_SM_10006detail6reduce28DeviceReduceSingleTileKernelINS2_10policy_hubIfjN4cuda3std3__44plusIfEEE10Policy1000EPfPdiS9_dfNS7_10__identityEEEvT0_T1_T2_T3_T4_T6_E12temp_storage+68];
	add.f32 	%f453, %f452, %f451;
	selp.f32 	%f454, %f453, %f451, %p101;
	setp.gt.s32 	%p102, %r67, 448;
	ld.shared.f32 	%f455, [_ZZN3cub18CUB_300001_SM_10006detail6reduce28DeviceReduceSingleTileKernelINS2_10policy_hubIfjN4cuda3std3__44plusIfEEE10Policy1000EPfPdiS9_dfNS7_10__identityEEEvT0_T1_T2_T3_T4_T6_E12temp_storage+72];
	add.f32 	%f456, %f455, %f454;
	selp.f32 	%f457, %f456, %f454, %p102;
	setp.gt.s32 	%p103, %r67, 480;
	ld.shared.f32 	%f458, [_ZZN3cub18CUB_300001_SM_10006detail6reduce28DeviceReduceSingleTileKernelINS2_10policy_hubIfjN4cuda3std3__44plusIfEEE10Policy1000EPfPdiS9_dfNS7_10__identityEEEvT0_T1_T2_T3_T4_T6_E12temp_storage+76];
	add.f32 	%f459, %f458, %f457;
	selp.f32 	%f530, %f459, %f457, %p103;
	bra.uni 	$L__BB40_72;
$L__BB40_22:
	mov.u32 	%r13, %tid.x;
	shl.b32 	%r224, %r13, 1;
	mul.wide.u32 	%rd90, %r224, 4;
	add.s64 	%rd75, %rd16, %rd90;
	// begin inline asm
	ld.global.nc.u64 %rd74, [%rd75];
	// end inline asm
	mov.b64 	{%r225, %r226}, %rd74;
	mov.b32 	%f280, %r226;
	mov.b32 	%f281, %r225;
	add.s64 	%rd77, %rd75, 4096;
	// begin inline asm
	ld.global.nc.u64 %rd76, [%rd77];
	// end inline asm
	mov.b64 	{%r227, %r228}, %rd76;
	mov.b32 	%f282, %r228;
	mov.b32 	%f283, %r227;
	add.s64 	%rd79, %rd75, 8192;
	// begin inline asm
	ld.global.nc.u64 %rd78, [%rd79];
	// end inline asm
	mov.b64 	{%r229, %r230}, %rd78;
	mov.b32 	%f284, %r230;
	mov.b32 	%f285, %r229;
	add.s64 	%rd81, %rd75, 12288;
	// begin inline asm
	ld.global.nc.u64 %rd80, [%rd81];
	// end inline asm
	mov.b64 	{%r231, %r232}, %rd80;
	mov.b32 	%f286, %r232;
	mov.b32 	%f287, %r231;
	add.s64 	%rd83, %rd75, 16384;
	// begin inline asm
	ld.global.nc.u64 %rd82, [%rd83];
	// end inline asm
	mov.b64 	{%r233, %r234}, %rd82;
	mov.b32 	%f288, %r234;
	mov.b32 	%f289, %r233;
	add.s64 	%rd85, %rd75, 20480;
	// begin inline asm
	ld.global.nc.u64 %rd84, [%rd85];
	// end inline asm
	mov.b64 	{%r235, %r236}, %rd84;
	mov.b32 	%f290, %r236;
	mov.b32 	%f291, %r235;
	add.s64 	%rd87, %rd75, 24576;
	// begin inline asm
	ld.global.nc.u64 %rd86, [%rd87];
	// end inline asm
	mov.b64 	{%r237, %r238}, %rd86;
	mov.b32 	%f292, %r238;
	mov.b32 	%f293, %r237;
	add.s64 	%rd89, %rd75, 28672;
	// begin inline asm
	ld.global.nc.u64 %rd88, [%rd89];
	// end inline asm
	mov.b64 	{%r239, %r240}, %rd88;
	mov.b32 	%f294, %r240;
	mov.b32 	%f295, %r239;
	add.f32 	%f296, %f281, %f280;
	add.f32 	%f297, %f283, %f282;
	add.f32 	%f298, %f285, %f284;
	add.f32 	%f299, %f287, %f286;
	add.f32 	%f300, %f289, %f288;
	add.f32 	%f301, %f291, %f290;
	add.f32 	%f302, %f293, %f292;
	add.f32 	%f303, %f295, %f294;
	add.f32 	%f304, %f296, %f297;
	add.f32 	%f305, %f298, %f299;
	add.f32 	%f306, %f300, %f301;
	add.f32 	%f307, %f302, %f303;
	add.f32 	%f308, %f304, %f305;
	add.f32 	%f309, %f306, %f307;
	add.f32 	%f516, %f308, %f309;
	setp.lt.u32 	%p58, %r67, 16384;
	mov.b32 	%r387, 8192;
	@%p58 bra 	$L__BB40_26;
	add.s32 	%r14, %r67, -8192;
	mov.b32 	%r387, 8192;
$L__BB40_24:
	mul.wide.s32 	%rd107, %r387, 4;
	add.s64 	%rd92, %rd75, %rd107;
	// begin inline asm
	ld.global.nc.u64 %rd91, [%rd92];
	// end inline asm
	mov.b64 	{%r242, %r243}, %rd91;
	mov.b32 	%f310, %r243;
	mov.b32 	%f311, %r242;
	add.s64 	%rd94, %rd92, 4096;
	// begin inline asm
	ld.global.nc.u64 %rd93, [%rd94];
	// end inline asm
	mov.b64 	{%r244, %r245}, %rd93;
	mov.b32 	%f312, %r245;
	mov.b32 	%f313, %r244;
	add.s64 	%rd96, %rd92, 8192;
	// begin inline asm
	ld.global.nc.u64 %rd95, [%rd96];
	// end inline asm
	mov.b64 	{%r246, %r247}, %rd95;
	mov.b32 	%f314, %r247;
	mov.b32 	%f315, %r246;
	add.s64 	%rd98, %rd92, 12288;
	// begin inline asm
	ld.global.nc.u64 %rd97, [%rd98];
	// end inline asm
	mov.b64 	{%r248, %r249}, %rd97;
	mov.b32 	%f316, %r249;
	mov.b32 	%f317, %r248;
	add.s64 	%rd100, %rd92, 16384;
	// begin inline asm
	ld.global.nc.u64 %rd99, [%rd100];
	// end inline asm
	mov.b64 	{%r250, %r251}, %rd99;
	mov.b32 	%f318, %r251;
	mov.b32 	%f319, %r250;
	add.s64 	%rd102, %rd92, 20480;
	// begin inline asm
	ld.global.nc.u64 %rd101, [%rd102];
	// end inline asm
	mov.b64 	{%r252, %r253}, %rd101;
	mov.b32 	%f320, %r253;
	mov.b32 	%f321, %r252;
	add.s64 	%rd104, %rd92, 24576;
	// begin inline asm
	ld.global.nc.u64 %rd103, [%rd104];
	// end inline asm
	mov.b64 	{%r254, %r255}, %rd103;
	mov.b32 	%f322, %r255;
	mov.b32 	%f323, %r254;
	add.s64 	%rd106, %rd92, 28672;
	// begin inline asm
	ld.global.nc.u64 %rd105, [%rd106];
	// end inline asm
	mov.b64 	{%r256, %r257}, %rd105;
	mov.b32 	%f324, %r257;
	mov.b32 	%f325, %r256;
	add.f32 	%f326, %f516, %f311;
	add.f32 	%f327, %f310, %f313;
	add.f32 	%f328, %f312, %f315;
	add.f32 	%f329, %f314, %f317;
	add.f32 	%f330, %f316, %f319;
	add.f32 	%f331, %f318, %f321;
	add.f32 	%f332, %f320, %f323;
	add.f32 	%f333, %f322, %f325;
	add.f32 	%f334, %f326, %f327;
	add.f32 	%f335, %f328, %f329;
	add.f32 	%f336, %f330, %f331;
	add.f32 	%f337, %f332, %f333;
	add.f32 	%f338, %f334, %f335;
	add.f32 	%f339, %f336, %f337;
	add.f32 	%f340, %f338, %f339;
	add.f32 	%f516, %f340, %f324;
	sub.s32 	%r258, %r67, %r387;
	setp.lt.s32 	%p59, %r258, 8192;
	@%p59 bra 	$L__BB40_34;
	add.s32 	%r387, %r387, 8192;
	setp.le.s32 	%p60, %r387, %r14;
	@%p60 bra 	$L__BB40_24;
$L__BB40_26:
	setp.le.s32 	%p61, %r67, %r387;
	@%p61 bra 	$L__BB40_34;
	sub.s32 	%r18, %r67, %r387;
	setp.ge.s32 	%p62, %r13, %r18;
	@%p62 bra 	$L__BB40_34;
	not.b32 	%r259, %r13;
	add.s32 	%r260, %r67, %r259;
	sub.s32 	%r19, %r260, %r387;
	and.b32  	%r261, %r19, 1536;
	setp.eq.s32 	%p63, %r261, 1536;
	mov.u32 	%r391, %r13;
	@%p63 bra 	$L__BB40_31;
	add.s32 	%r389, %r13, %r387;
	shr.u32 	%r262, %r19, 9;
	add.s32 	%r263, %r262, 1;
	and.b32  	%r264, %r263, 3;
	neg.s32 	%r388, %r264;
	mov.u32 	%r391, %r13;
$L__BB40_30:
	.pragma "nounroll";
	mul.wide.u32 	%rd109, %r389, 4;
	add.s64 	%rd108, %rd16, %rd109;
	// begin inline asm
	ld.global.nc.u32 %r265, [%rd108];
	// end inline asm
	mov.b32 	%f342, %r265;
	add.f32 	%f516, %f516, %f342;
	add.s32 	%r391, %r391, 512;
	add.s32 	%r389, %r389, 512;
	add.s32 	%r388, %r388, 1;
	setp.ne.s32 	%p64, %r388, 0;
	@%p64 bra 	$L__BB40_30;
$L__BB40_31:
	setp.lt.u32 	%p65, %r19, 1536;
	@%p65 bra 	$L__BB40_34;
	cvt.u64.u32 	%rd110, %r391;
	cvt.u64.u32 	%rd111, %r387;
	add.s64 	%rd112, %rd110, %rd111;
	shl.b64 	%rd113, %rd112, 2;
	add.s64 	%rd114, %rd113, %rd16;
	add.s64 	%rd130, %rd114, 4096;
	add.s32 	%r392, %r391, %r387;
$L__BB40_33:
	mul.wide.u32 	%rd119, %r392, 4;
	add.s64 	%rd115, %rd16, %rd119;
	// begin inline asm
	ld.global.nc.u32 %r266, [%rd115];
	// end inline asm
	mov.b32 	%f343, %r266;
	add.f32 	%f344, %f516, %f343;
	add.s64 	%rd116, %rd130, -2048;
	// begin inline asm
	ld.global.nc.u32 %r267, [%rd116];
	// end inline asm
	mov.b32 	%f345, %r267;
	add.f32 	%f346, %f344, %f345;
	// begin inline asm
	ld.global.nc.u32 %r268, [%rd130];
	// end inline asm
	mov.b32 	%f347, %r268;
	add.f32 	%f348, %f346, %f347;
	add.s64 	%rd118, %rd130, 2048;
	// begin inline asm
	ld.global.nc.u32 %r269, [%rd118];
	// end inline asm
	mov.b32 	%f349, %r269;
	add.f32 	%f516, %f348, %f349;
	add.s32 	%r391, %r391, 2048;
	add.s64 	%rd130, %rd130, 8192;
	add.s32 	%r392, %r392, 2048;
	setp.lt.s32 	%p66, %r391, %r18;
	@%p66 bra 	$L__BB40_33;
$L__BB40_34:
	// begin inline asm
	mov.u32 %r270, %laneid;
	// end inline asm
	mov.b32 	%r272, %f516;
	mov.b32 	%r273, 1;
	mov.b32 	%r294, 31;
	mov.b32 	%r295, -1;
	// begin inline asm
	shfl.sync.down.b32 %r271, %r272, %r273, %r294, %r295;
	// end inline asm
	setp.gt.s32 	%p67, %r270, 30;
	mov.b32 	%f350, %r271;
	add.f32 	%f351, %f516, %f350;
	selp.f32 	%f352, %f516, %f351, %p67;
	mov.b32 	%r277, %f352;
	mov.b32 	%r278, 2;
	// begin inline asm
	shfl.sync.down.b32 %r276, %r277, %r278, %r294, %r295;
	// end inline asm
	setp.gt.s32 	%p68, %r270, 29;
	mov.b32 	%f353, %r276;
	add.f32 	%f354, %f352, %f353;
	selp.f32 	%f355, %f352, %f354, %p68;
	mov.b32 	%r282, %f355;
	mov.b32 	%r283, 4;
	// begin inline asm
	shfl.sync.down.b32 %r281, %r282, %r283, %r294, %r295;
	// end inline asm
	setp.gt.s32 	%p69, %r270, 27;
	mov.b32 	%f356, %r281;
	add.f32 	%f357, %f355, %f356;
	selp.f32 	%f358, %f355, %f357, %p69;
	mov.b32 	%r287, %f358;
	mov.b32 	%r288, 8;
	// begin inline asm
	shfl.sync.down.b32 %r286, %r287, %r288, %r294, %r295;
	// end inline asm
	setp.gt.s32 	%p70, %r270, 23;
	mov.b32 	%f359, %r286;
	add.f32 	%f360, %f358, %f359;
	selp.f32 	%f361, %f358, %f360, %p70;
	mov.b32 	%r292, %f361;
	mov.b32 	%r293, 16;
	// begin inline asm
	shfl.sync.down.b32 %r291, %r292, %r293, %r294, %r295;
	// end inline asm
	setp.gt.s32 	%p71, %r270, 15;
	mov.b32 	%f362, %r291;
	add.f32 	%f26, %f361, %f362;
	selp.f32 	%f530, %f361, %f26, %p71;
	setp.ne.s32 	%p72, %r270, 0;
	@%p72 bra 	$L__BB40_36;
	shr.u32 	%r296, %r13, 3;
	and.b32  	%r297, %r296, 124;
	mov.u32 	%r298, _ZZN3cub18CUB_300001_SM_10006detail6reduce28DeviceReduceSingleTileKernelINS2_10policy_hubIfjN4cuda3std3__44plusIfEEE10Policy1000EPfPdiS9_dfNS7_10__identityEEEvT0_T1_T2_T3_T4_T6_E12temp_storage;
	add.s32 	%r299, %r298, %r297;
	st.shared.f32 	[%r299+16], %f26;
$L__BB40_36:
	bar.sync 	0;
	setp.ne.s32 	%p73, %r13, 0;
	@%p73 bra 	$L__BB40_72;
	ld.shared.f32 	%f363, [_ZZN3cub18CUB_300001_SM_10006detail6reduce28DeviceReduceSingleTileKernelINS2_10policy_hubIfjN4cuda3std3__44plusIfEEE10Policy1000EPfPdiS9_dfNS7_10__identityEEEvT0_T1_T2_T3_T4_T6_E12temp_storage+20];
	add.f32 	%f364, %f530, %f363;
	ld.shared.f32 	%f365, [_ZZN3cub18CUB_300001_SM_10006detail6reduce28DeviceReduceSingleTileKernelINS2_10policy_hubIfjN4cuda3std3__44plusIfEEE10Policy1000EPfPdiS9_dfNS7_10__identityEEEvT0_T1_T2_T3_T4_T6_E12temp_storage+24];
	add.f32 	%f366, %f364, %f365;
	ld.shared.f32 	%f367, [_ZZN3cub18CUB_300001_SM_10006detail6reduce28DeviceReduceSingleTileKernelINS2_10policy_hubIfjN4cuda3std3__44plusIfEEE10Policy1000EPfPdiS9_dfNS7_10__identityEEEvT0_T1_T2_T3_T4_T6_E12temp_storage+28];
	add.f32 	%f368, %f366, %f367;
	ld.shared.f32 	%f369, [_ZZN3cub18CUB_300001_SM_10006detail6reduce28DeviceReduceSingleTileKernelINS2_10policy_hubIfjN4cuda3std3__44plusIfEEE10Policy1000EPfPdiS9_dfNS7_10__identityEEEvT0_T1_T2_T3_T4_T6_E12temp_storage+32];
	add.f32 	%f370, %f368, %f369;
	ld.shared.f32 	%f371, [_ZZN3cub18CUB_300001_SM_10006detail6reduce28DeviceReduceSingleTileKernelINS2_10policy_hubIfjN4cuda3std3__44plusIfEEE10Policy1000EPfPdiS9_dfNS7_10__identityEEEvT0_T1_T2_T3_T4_T6_E12temp_storage+36];
	add.f32 	%f372, %f370, %f371;
	ld.shared.f32 	%f373, [_ZZN3cub18CUB_300001_SM_10006detail6reduce28DeviceReduceSingleTileKernelINS2_10policy_hubIfjN4cuda3std3__44plusIfEEE10Policy1000EPfPdiS9_dfNS7_10__identityEEEvT0_T1_T2_T3_T4_T6_E12temp_storage+40];
	add.f32 	%f374, %f372, %f373;
	ld.shared.f32 	%f375, [_ZZN3cub18CUB_300001_SM_10006detail6reduce28DeviceReduceSingleTileKernelINS2_10policy_hubIfjN4cuda3std3__44plusIfEEE10Policy1000EPfPdiS9_dfNS7_10__identityEEEvT0_T1_T2_T3_T4_T6_E12temp_storage+44];
	add.f32 	%f376, %f374, %f375;
	ld.shared.f32 	%f377, [_ZZN3cub18CUB_300001_SM_10006detail6reduce28DeviceReduceSingleTileKernelINS2_10policy_hubIfjN4cuda3std3__44plusIfEEE10Policy1000EPfPdiS9_dfNS7_10__identityEEEvT0_T1_T2_T3_T4_T6_E12temp_storage+48];
	add.f32 	%f378, %f376, %f377;
	ld.shared.f32 	%f379, [_ZZN3cub18CUB_300001_SM_10006detail6reduce28DeviceReduceSingleTileKernelINS2_10policy_hubIfjN4cuda3std3__44plusIfEEE10Policy1000EPfPdiS9_dfNS7_10__identityEEEvT0_T1_T2_T3_T4_T6_E12temp_storage+52];
	add.f32 	%f380, %f378, %f379;
	ld.shared.f32 	%f381, [_ZZN3cub18CUB_300001_SM_10006detail6reduce28DeviceReduceSingleTileKernelINS2_10policy_hubIfjN4cuda3std3__44plusIfEEE10Policy1000EPfPdiS9_dfNS7_10__identityEEEvT0_T1_T2_T3_T4_T6_E12temp_storage+56];
	add.f32 	%f382, %f380, %f381;
	ld.shared.f32 	%f383, [_ZZN3cub18CUB_300001_SM_10006detail6reduce28DeviceReduceSingleTileKernelINS2_10policy_hubIfjN4cuda3std3__44plusIfEEE10Policy1000EPfPdiS9_dfNS7_10__identityEEEvT0_T1_T2_T3_T4_T6_E12temp_storage+60];
	add.f32 	%f384, %f382, %f383;
	ld.shared.f32 	%f385, [_ZZN3cub18CUB_300001_SM_10006detail6reduce28DeviceReduceSingleTileKernelINS2_10policy_hubIfjN4cuda3std3__44plusIfEEE10Policy1000EPfPdiS9_dfNS7_10__identityEEEvT0_T1_T2_T3_T4_T6_E12temp_storage+64];
	add.f32 	%f386, %f384, %f385;
	ld.shared.f32 	%f387, [_ZZN3cub18CUB_300001_SM_10006detail6reduce28DeviceReduceSingleTileKernelINS2_10policy_hubIfjN4cuda3std3__44plusIfEEE10Policy1000EPfPdiS9_dfNS7_10__identityEEEvT0_T1_T2_T3_T4_T6_E12temp_storage+68];
	add.f32 	%f388, %f386, %f387;
	ld.shared.f32 	%f389, [_ZZN3cub18CUB_300001_SM_10006detail6reduce28DeviceReduceSingleTileKernelINS2_10policy_hubIfjN4cuda3std3__44plusIfEEE10Policy1000EPfPdiS9_dfNS7_10__identityEEEvT0_T1_T2_T3_T4_T6_E12temp_storage+72];
	add.f32 	%f390, %f388, %f389;
	ld.shared.f32 	%f391, [_ZZN3cub18CUB_300001_SM_10006detail6reduce28DeviceReduceSingleTileKernelINS2_10policy_hubIfjN4cuda3std3__44plusIfEEE10Policy1000EPfPdiS9_dfNS7_10__identityEEEvT0_T1_T2_T3_T4_T6_E12temp_storage+76];
	add.f32 	%f530, %f390, %f391;
	bra.uni 	$L__BB40_72;
$L__BB40_38:
	setp.gt.s32 	%p3, %r67, 8191;
	@%p3 bra 	$L__BB40_56;
	mov.u32 	%r34, %tid.x;
	setp.ge.s32 	%p20, %r34, %r67;
	mov.f32 	%f522, 0f00000000;
	mov.u32 	%r397, %r34;
	@%p20 bra 	$L__BB40_41;
	mul.wide.u32 	%rd66, %r34, 4;
	add.s64 	%rd65, %rd16, %rd66;
	// begin inline asm
	ld.global.nc.u32 %r144, [%rd65];
	// end inline asm
	mov.b32 	%f522, %r144;
	add.s32 	%r397, %r34, 512;
$L__BB40_41:
	setp.ge.s32 	%p21, %r397, %r67;
	@%p21 bra 	$L__BB40_47;
	not.b32 	%r145, %r397;
	add.s32 	%r37, %r67, %r145;
	and.b32  	%r146, %r37, 1536;
	setp.eq.s32 	%p22, %r146, 1536;
	@%p22 bra 	$L__BB40_45;
	mul.wide.u32 	%rd67, %r397, 4;
	add.s64 	%rd131, %rd16, %rd67;
	shr.u32 	%r147, %r37, 9;
	add.s32 	%r148, %r147, 1;
	and.b32  	%r149, %r148, 3;
	neg.s32 	%r395, %r149;
$L__BB40_44:
	.pragma "nounroll";
	// begin inline asm
	ld.global.nc.u32 %r150, [%rd131];
	// end inline asm
	mov.b32 	%f172, %r150;
	add.f32 	%f522, %f522, %f172;
	add.s32 	%r397, %r397, 512;
	add.s64 	%rd131, %rd131, 2048;
	add.s32 	%r395, %r395, 1;
	setp.ne.s32 	%p23, %r395, 0;
	@%p23 bra 	$L__BB40_44;
$L__BB40_45:
	setp.lt.u32 	%p24, %r37, 1536;
	@%p24 bra 	$L__BB40_47;
$L__BB40_46:
	mul.wide.s32 	%rd73, %r397, 4;
	add.s64 	%rd69, %rd16, %rd73;
	// begin inline asm
	ld.global.nc.u32 %r151, [%rd69];
	// end inline asm
	mov.b32 	%f173, %r151;
	add.f32 	%f174, %f522, %f173;
	add.s64 	%rd70, %rd69, 2048;
	// begin inline asm
	ld.global.nc.u32 %r152, [%rd70];
	// end inline asm
	mov.b32 	%f175, %r152;
	add.f32 	%f176, %f174, %f175;
	add.s64 	%rd71, %rd69, 4096;
	// begin inline asm
	ld.global.nc.u32 %r153, [%rd71];
	// end inline asm
	mov.b32 	%f177, %r153;
	add.f32 	%f178, %f176, %f177;
	add.s64 	%rd72, %rd69, 6144;
	// begin inline asm
	ld.global.nc.u32 %r154, [%rd72];
	// end inline asm
	mov.b32 	%f179, %r154;
	add.f32 	%f522, %f178, %f179;
	add.s32 	%r397, %r397, 2048;
	setp.lt.s32 	%p25, %r397, %r67;
	@%p25 bra 	$L__BB40_46;
$L__BB40_47:
	setp.lt.s32 	%p26, %r67, 512;
	@%p26 bra 	$L__BB40_52;
	// begin inline asm
	mov.u32 %r193, %laneid;
	// end inline asm
	mov.b32 	%r195, %f522;
	mov.b32 	%r196, 1;
	mov.b32 	%r217, 31;
	mov.b32 	%r218, -1;
	// begin inline asm
	shfl.sync.down.b32 %r194, %r195, %r196, %r217, %r218;
	// end inline asm
	setp.gt.s32 	%p50, %r193, 30;
	mov.b32 	%f238, %r194;
	add.f32 	%f239, %f522, %f238;
	selp.f32 	%f240, %f522, %f239, %p50;
	mov.b32 	%r200, %f240;
	mov.b32 	%r201, 2;
	// begin inline asm
	shfl.sync.down.b32 %r199, %r200, %r201, %r217, %r218;
	// end inline asm
	setp.gt.s32 	%p51, %r193, 29;
	mov.b32 	%f241, %r199;
	add.f32 	%f242, %f240, %f241;
	selp.f32 	%f243, %f240, %f242, %p51;
	mov.b32 	%r205, %f243;
	mov.b32 	%r206, 4;
	// begin inline asm
	shfl.sync.down.b32 %r204, %r205, %r206, %r217, %r218;
	// end inline asm
	setp.gt.s32 	%p52, %r193, 27;
	mov.b32 	%f244, %r204;
	add.f32 	%f245, %f243, %f244;
	selp.f32 	%f246, %f243, %f245, %p52;
	mov.b32 	%r210, %f246;
	mov.b32 	%r211, 8;
	// begin inline asm
	shfl.sync.down.b32 %r209, %r210, %r211, %r217, %r218;
	// end inline asm
	setp.gt.s32 	%p53, %r193, 23;
	mov.b32 	%f247, %r209;
	add.f32 	%f248, %f246, %f247;
	selp.f32 	%f249, %f246, %f248, %p53;
	mov.b32 	%r215, %f249;
	mov.b32 	%r216, 16;
	// begin inline asm
	shfl.sync.down.b32 %r214, %r215, %r216, %r217, %r218;
	// end inline asm
	setp.gt.s32 	%p54, %r193, 15;
	mov.b32 	%f250, %r214;
	add.f32 	%f38, %f249, %f250;
	selp.f32 	%f530, %f249, %f38, %p54;
	setp.ne.s32 	%p55, %r193, 0;
	@%p55 bra 	$L__BB40_50;
	shr.u32 	%r219, %r34, 3;
	and.b32  	%r220, %r219, 124;
	mov.u32 	%r221, _ZZN3cub18CUB_300001_SM_10006detail6reduce28DeviceReduceSingleTileKernelINS2_10policy_hubIfjN4cuda3std3__44plusIfEEE10Policy1000EPfPdiS9_dfNS7_10__identityEEEvT0_T1_T2_T3_T4_T6_E12temp_storage;
	add.s32 	%r222, %r221, %r220;
	st.shared.f32 	[%r222+16], %f38;
$L__BB40_50:
	bar.sync 	0;
	setp.ne.s32 	%p56, %r34, 0;
	@%p56 bra 	$L__BB40_72;
	ld.shared.f32 	%f251, [_ZZN3cub18CUB_300001_SM_10006detail6reduce28DeviceReduceSingleTileKernelINS2_10policy_hubIfjN4cuda3std3__44plusIfEEE10Policy1000EPfPdiS9_dfNS7_10__identityEEEvT0_T1_T2_T3_T4_T6_E12temp_storage+20];
	add.f32 	%f252, %f530, %f251;
	ld.shared.f32 	%f253, [_ZZN3cub18CUB_300001_SM_10006detail6reduce28DeviceReduceSingleTileKernelINS2_10policy_hubIfjN4cuda3std3__44plusIfEEE10Policy1000EPfPdiS9_dfNS7_10__identityEEEvT0_T1_T2_T3_T4_T6_E12temp_storage+24];
	add.f32 	%f254, %f252, %f253;
	ld.shared.f32 	%f255, [_ZZN3cub18CUB_300001_SM_10006detail6reduce28DeviceReduceSingleTileKernelINS2_10policy_hubIfjN4cuda3std3__44plusIfEEE10Policy1000EPfPdiS9_dfNS7_10__identityEEEvT0_T1_T2_T3_T4_T6_E12temp_storage+28];
	add.f32 	%f256, %f254, %f255;
	ld.shared.f32 	%f257, [_ZZN3cub18CUB_300001_SM_10006detail6reduce28DeviceReduceSingleTileKernelINS2_10policy_hubIfjN4cuda3std3__44plusIfEEE10Policy1000EPfPdiS9_dfNS7_10__identityEEEvT0_T1_T2_T3_T4_T6_E12temp_storage+32];
	add.f32 	%f258, %f256, %f257;
	ld.shared.f32 	%f259, [_ZZN3cub18CUB_300001_SM_10006detail6reduce28DeviceReduceSingleTileKernelINS2_10policy_hubIfjN4cuda3std3__44plusIfEEE10Policy1000EPfPdiS9_dfNS7_10__identityEEEvT0_T1_T2_T3_T4_T6_E12temp_storage+36];
	add.f32 	%f260, %f258, %f259;
	ld.shared.f32 	%f261, [_ZZN3cub18CUB_300001_SM_10006detail6reduce28DeviceReduceSingleTileKernelINS2_10policy_hubIfjN4cuda3std3__44plusIfEEE10Policy1000EPfPdiS9_dfNS7_10__identityEEEvT0_T1_T2_T3_T4_T6_E12temp_storage+40];
	add.f32 	%f262, %f260, %f261;
	ld.shared.f32 	%f263, [_ZZN3cub18CUB_300001_SM_10006detail6reduce28DeviceReduceSingleTileKernelINS2_10policy_hubIfjN4cuda3std3__44plusIfEEE10Policy1000EPfPdiS9_dfNS7_10__identityEEEvT0_T1_T2_T3_T4_T6_E12temp_storage+44];
	add.f32 	%f264, %f262, %f263;
	ld.shared.f32 	%f265, [_ZZN3cub18CUB_300001_SM_10006detail6reduce28DeviceReduceSingleTileKernelINS2_10policy_hubIfjN4cuda3std3__44plusIfEEE10Policy1000EPfPdiS9_dfNS7_10__identityEEEvT0_T1_T2_T3_T4_T6_E12temp_storage+48];
	add.f32 	%f266, %f264, %f265;
	ld.shared.f32 	%f267, [_ZZN3cub18CUB_300001_SM_10006detail6reduce28DeviceReduceSingleTileKernelINS2_10policy_hubIfjN4cuda3std3__44plusIfEEE10Policy1000EPfPdiS9_dfNS7_10__identityEEEvT0_T1_T2_T3_T4_T6_E12temp_storage+52];
	add.f32 	%f268, %f266, %f267;
	ld.shared.f32 	%f269, [_ZZN3cub18CUB_300001_SM_10006detail6reduce28DeviceReduceSingleTileKernelINS2_10policy_hubIfjN4cuda3std3__44plusIfEEE10Policy1000EPfPdiS9_dfNS7_10__identityEEEvT0_T1_T2_T3_T4_T6_E12temp_storage+56];
	add.f32 	%f270, %f268, %f269;
	ld.shared.f32 	%f271, [_ZZN3cub18CUB_300001_SM_10006detail6reduce28DeviceReduceSingleTileKernelINS2_10policy_hubIfjN4cuda3std3__44plusIfEEE10Policy1000EPfPdiS9_dfNS7_10__identityEEEvT0_T1_T2_T3_T4_T6_E12temp_storage+60];
	add.f32 	%f272, %f270, %f271;
	ld.shared.f32 	%f273, [_ZZN3cub18CUB_300001_SM_10006detail6reduce28DeviceReduceSingleTileKernelINS2_10policy_hubIfjN4cuda3std3__44plusIfEEE10Policy1000EPfPdiS9_dfNS7_10__identityEEEvT0_T1_T2_T3_T4_T6_E12temp_storage+64];
	add.f32 	%f274, %f272, %f273;
	ld.shared.f32 	%f275, [_ZZN3cub18CUB_300001_SM_10006detail6reduce28DeviceReduceSingleTileKernelINS2_10policy_hubIfjN4cuda3std3__44plusIfEEE10Policy1000EPfPdiS9_dfNS7_10__identityEEEvT0_T1_T2_T3_T4_T6_E12temp_storage+68];
	add.f32 	%f276, %f274, %f275;
	ld.shared.f32 	%f277, [_ZZN3cub18CUB_300001_SM_10006detail6reduce28DeviceReduceSingleTileKernelINS2_10policy_hubIfjN4cuda3std3__44plusIfEEE10Policy1000EPfPdiS9_dfNS7_10__identityEEEvT0_T1_T2_T3_T4_T6_E12temp_storage+72];
	add.f32 	%f278, %f276, %f277;
	ld.shared.f32 	%f279, [_ZZN3cub18CUB_300001_SM_10006detail6reduce28DeviceReduceSingleTileKernelINS2_10policy_hubIfjN4cuda3std3__44plusIfEEE10Policy1000EPfPdiS9_dfNS7_10__identityEEEvT0_T1_T2_T3_T4_T6_E12temp_storage+76];
	add.f32 	%f530, %f278, %f279;
	bra.uni 	$L__BB40_72;
$L__BB40_52:
	// begin inline asm
	mov.u32 %r155, %laneid;
	// end inline asm
	and.b32  	%r181, %r34, 992;
	add.s32 	%r182, %r181, 32;
	setp.gt.s32 	%p27, %r182, %r67;
	not.b32 	%r183, %r181;
	add.s32 	%r184, %r67, %r183;
	selp.b32 	%r179, %r184, 31, %p27;
	mov.b32 	%r157, %f522;
	mov.b32 	%r158, 1;
	mov.b32 	%r180, -1;
	// begin inline asm
	shfl.sync.down.b32 %r156, %r157, %r158, %r179, %r180;
	// end inline asm
	setp.lt.s32 	%p28, %r155, %r179;
	mov.b32 	%f180, %r156;
	add.f32 	%f181, %f522, %f180;
	selp.f32 	%f182, %f181, %f522, %p28;
	mov.b32 	%r162, %f182;
	mov.b32 	%r163, 2;
	// begin inline asm
	shfl.sync.down.b32 %r161, %r162, %r163, %r179, %r180;
	// end inline asm
	add.s32 	%r185, %r155, 2;
	setp.gt.s32 	%p29, %r185, %r179;
	mov.b32 	%f183, %r161;
	add.f32 	%f184, %f182, %f183;
	selp.f32 	%f185, %f182, %f184, %p29;
	mov.b32 	%r167, %f185;
	mov.b32 	%r168, 4;
	// begin inline asm
	shfl.sync.down.b32 %r166, %r167, %r168, %r179, %r180;
	// end inline asm
	add.s32 	%r186, %r155, 4;
	setp.gt.s32 	%p30, %r186, %r179;
	mov.b32 	%f186, %r166;
	add.f32 	%f187, %f185, %f186;
	selp.f32 	%f188, %f185, %f187, %p30;
	mov.b32 	%r172, %f188;
	mov.b32 	%r173, 8;
	// begin inline asm
	shfl.sync.down.b32 %r171, %r172, %r173, %r179, %r180;
	// end inline asm
	add.s32 	%r187, %r155, 8;
	setp.gt.s32 	%p31, %r187, %r179;
	mov.b32 	%f189, %r171;
	add.f32 	%f190, %f188, %f189;
	selp.f32 	%f191, %f188, %f190, %p31;
	mov.b32 	%r177, %f191;
	mov.b32 	%r178, 16;
	// begin inline asm
	shfl.sync.down.b32 %r176, %r177, %r178, %r179, %r180;
	// end inline asm
	add.s32 	%r188, %r155, 16;
	setp.gt.s32 	%p32, %r188, %r179;
	mov.b32 	%f192, %r176;
	add.f32 	%f193, %f191, %f192;
	selp.f32 	%f530, %f191, %f193, %p32;
	setp.ne.s32 	%p33, %r155, 0;
	@%p33 bra 	$L__BB40_54;
	shr.u32 	%r189, %r34, 3;
	and.b32  	%r190, %r189, 124;
	mov.u32 	%r191, _ZZN3cub18CUB_300001_SM_10006detail6reduce28DeviceReduceSingleTileKernelINS2_10policy_hubIfjN4cuda3std3__44plusIfEEE10Policy1000EPfPdiS9_dfNS7_10__identityEEEvT0_T1_T2_T3_T4_T6_E12temp_storage;
	add.s32 	%r192, %r191, %r190;
	st.shared.f32 	[%r192+16], %f530;
$L__BB40_54:
	bar.sync 	0;
	setp.ne.s32 	%p34, %r34, 0;
	@%p34 bra 	$L__BB40_72;
	setp.gt.s32 	%p35, %r67, 32;
	ld.shared.f32 	%f194, [_ZZN3cub18CUB_300001_SM_10006detail6reduce28DeviceReduceSingleTileKernelINS2_10policy_hubIfjN4cuda3std3__44plusIfEEE10Policy1000EPfPdiS9_dfNS7_10__identityEEEvT0_T1_T2_T3_T4_T6_E12temp_storage+20];
	add.f32 	%f195, %f530, %f194;
	selp.f32 	%f196, %f195, %f530, %p35;
	setp.gt.s32 	%p36, %r67, 64;
	ld.shared.f32 	%f197, [_ZZN3cub18CUB_300001_SM_10006detail6reduce28DeviceReduceSingleTileKernelINS2_10policy_hubIfjN4cuda3std3__44plusIfEEE10Policy1000EPfPdiS9_dfNS7_10__identityEEEvT0_T1_T2_T3_T4_T6_E12temp_storage+24];
	add.f32 	%f198, %f197, %f196;
	selp.f32 	%f199, %f198, %f196, %p36;
	setp.gt.s32 	%p37, %r67, 96;
	ld.shared.f32 	%f200, [_ZZN3cub18CUB_300001_SM_10006detail6reduce28DeviceReduceSingleTileKernelINS2_10policy_hubIfjN4cuda3std3__44plusIfEEE10Policy1000EPfPdiS9_dfNS7_10__identityEEEvT0_T1_T2_T3_T4_T6_E12temp_storage+28];
	add.f32 	%f201, %f200, %f199;
	selp.f32 	%f202, %f201, %f199, %p37;
	setp.gt.s32 	%p38, %r67, 128;
	ld.shared.f32 	%f203, [_ZZN3cub18CUB_300001_SM_10006detail6reduce28DeviceReduceSingleTileKernelINS2_10policy_hubIfjN4cuda3std3__44plusIfEEE10Policy1000EPfPdiS9_dfNS7_10__identityEEEvT0_T1_T2_T3_T4_T6_E12temp_storage+32];
	add.f32 	%f204, %f203, %f202;
	selp.f32 	%f205, %f204, %f202, %p38;
	setp.gt.s32 	%p39, %r67, 160;
	ld.shared.f32 	%f206, [_ZZN3cub18CUB_300001_SM_10006detail6reduce28DeviceReduceSingleTileKernelINS2_10policy_hubIfjN4cuda3std3__44plusIfEEE10Policy1000EPfPdiS9_dfNS7_10__identityEEEvT0_T1_T2_T3_T4_T6_E12temp_storage+36];
	add.f32 	%f207, %f206, %f205;
	selp.f32 	%f208, %f207, %f205, %p39;
	setp.gt.s32 	%p40, %r67, 192;
	ld.shared.f32 	%f209, [_ZZN3cub18CUB_300001_SM_10006detail6reduce28DeviceReduceSingleTileKernelINS2_10policy_hubIfjN4cuda3std3__44plusIfEEE10Policy1000EPfPdiS9_dfNS7_10__identityEEEvT0_T1_T2_T3_T4_T6_E12temp_storage+40];
	add.f32 	%f210, %f209, %f208;
	selp.f32 	%f211, %f210, %f208, %p40;
	setp.gt.s32 	%p41, %r67, 224;
	ld.shared.f32 	%f212, [_ZZN3cub18CUB_300001_SM_10006detail6reduce28DeviceReduceSingleTileKernelINS2_10policy_hubIfjN4cuda3std3__44plusIfEEE10Policy1000EPfPdiS9_dfNS7_10__identityEEEvT0_T1_T2_T3_T4_T6_E12temp_storage+44];
	add.f32 	%f213, %f212, %f211;
	selp.f32 	%f214, %f213, %f211, %p41;
	setp.gt.s32 	%p42, %r67, 256;
	ld.shared.f32 	%f215, [_ZZN3cub18CUB_300001_SM_10006detail6reduce28DeviceReduceSingleTileKernelINS2_10policy_hubIfjN4cuda3std3__44plusIfEEE10Policy1000EPfPdiS9_dfNS7_10__identityEEEvT0_T1_T2_T3_T4_T6_E12temp_storage+48];
	add.f32 	%f216, %f215, %f214;
	selp.f32 	%f217, %f216, %f214, %p42;
	setp.gt.s32 	%p43, %r67, 288;
	ld.shared.f32 	%f218, [_ZZN3cub18CUB_300001_SM_10006detail6reduce28DeviceReduceSingleTileKernelINS2_10policy_hubIfjN4cuda3std3__44plusIfEEE10Policy1000EPfPdiS9_dfNS7_10__identityEEEvT0_T1_T2_T3_T4_T6_E12temp_storage+52];
	add.f32 	%f219, %f218, %f217;
	selp.f32 	%f220, %f219, %f217, %p43;
	setp.gt.s32 	%p44, %r67, 320;
	ld.shared.f32 	%f221, [_ZZN3cub18CUB_300001_SM_10006detail6reduce28DeviceReduceSingleTileKernelINS2_10policy_hubIfjN4cuda3std3__44plusIfEEE10Policy1000EPfPdiS9_dfNS7_10__identityEEEvT0_T1_T2_T3_T4_T6_E12temp_storage+56];
	add.f32 	%f222, %f221, %f220;
	selp.f32 	%f223, %f222, %f220, %p44;
	setp.gt.s32 	%p45, %r67, 352;
	ld.shared.f32 	%f224, [_ZZN3cub18CUB_300001_SM_10006detail6reduce28DeviceReduceSingleTileKernelINS2_10policy_hubIfjN4cuda3std3__44plusIfEEE10Policy1000EPfPdiS9_dfNS7_10__identityEEEvT0_T1_T2_T3_T4_T6_E12temp_storage+60];
	add.f32 	%f225, %f224, %f223;
	selp.f32 	%f226, %f225, %f223, %p45;
	setp.gt.s32 	%p46, %r67, 384;
	ld.shared.f32 	%f227, [_ZZN3cub18CUB_300001_SM_10006detail6reduce28DeviceReduceSingleTileKernelINS2_10policy_hubIfjN4cuda3std3__44plusIfEEE10Policy1000EPfPdiS9_dfNS7_10__identityEEEvT0_T1_T2_T3_T4_T6_E12temp_storage+64];
	add.f32 	%f228, %f227, %f226;
	selp.f32 	%f229, %f228, %f226, %p46;
	setp.gt.s32 	%p47, %r67, 416;
	ld.shared.f32 	%f230, [_ZZN3cub18CUB_300001_SM_10006detail6reduce28DeviceReduceSingleTileKernelINS2_10policy_hubIfjN4cuda3std3__44plusIfEEE10Policy1000EPfPdiS9_dfNS7_10__identityEEEvT0_T1_T2_T3_T4_T6_E12temp_storage+68];
	add.f32 	%f231, %f230, %f229;
	selp.f32 	%f232, %f231, %f229, %p47;
	setp.gt.s32 	%p48, %r67, 448;
	ld.shared.f32 	%f233, [_ZZN3cub18CUB_300001_SM_10006detail6reduce28DeviceReduceSingleTileKernelINS2_10policy_hubIfjN4cuda3std3__44plusIfEEE10Policy1000EPfPdiS9_dfNS7_10__identityEEEvT0_T1_T2_T3_T4_T6_E12temp_storage+72];
	add.f32 	%f234, %f233, %f232;
	selp.f32 	%f235, %f234, %f232, %p48;
	setp.gt.s32 	%p49, %r67, 480;
	ld.shared.f32 	%f236, [_ZZN3cub18CUB_300001_SM_10006detail6reduce28DeviceReduceSingleTileKernelINS2_10policy_hubIfjN4cuda3std3__44plusIfEEE10Policy1000EPfPdiS9_dfNS7_10__identityEEEvT0_T1_T2_T3_T4_T6_E12temp_storage+76];
	add.f32 	%f237, %f236, %f235;
	selp.f32 	%f530, %f237, %f235, %p49;
	bra.uni 	$L__BB40_72;
$L__BB40_56:
	mov.u32 	%r46, %tid.x;
	mul.wide.u32 	%rd35, %r46, 4;
	add.s64 	%rd19, %rd16, %rd35;
	// begin inline asm
	ld.global.nc.u32 %r68, [%rd19];
	// end inline asm
	mov.b32 	%f58, %r68;
	add.s64 	%rd20, %rd19, 2048;
	// begin inline asm
	ld.global.nc.u32 %r69, [%rd20];
	// end inline asm
	mov.b32 	%f59, %r69;
	add.s64 	%rd21, %rd19, 4096;
	// begin inline asm
	ld.global.nc.u32 %r70, [%rd21];
	// end inline asm
	mov.b32 	%f60, %r70;
	add.s64 	%rd22, %rd19, 6144;
	// begin inline asm
	ld.global.nc.u32 %r71, [%rd22];
	// end inline asm
	mov.b32 	%f61, %r71;
	add.s64 	%rd23, %rd19, 8192;
	// begin inline asm
	ld.global.nc.u32 %r72, [%rd23];
	// end inline asm
	mov.b32 	%f62, %r72;
	add.s64 	%rd24, %rd19, 10240;
	// begin inline asm
	ld.global.nc.u32 %r73, [%rd24];
	// end inline asm
	mov.b32 	%f63, %r73;
	add.s64 	%rd25, %rd19, 12288;
	// begin inline asm
	ld.global.nc.u32 %r74, [%rd25];
	// end inline asm
	mov.b32 	%f64, %r74;
	add.s64 	%rd26, %rd19, 14336;
	// begin inline asm
	ld.global.nc.u32 %r75, [%rd26];
	// end inline asm
	mov.b32 	%f65, %r75;
	add.s64 	%rd27, %rd19, 16384;
	// begin inline asm
	ld.global.nc.u32 %r76, [%rd27];
	// end inline asm
	mov.b32 	%f66, %r76;
	add.s64 	%rd28, %rd19, 18432;
	// begin inline asm
	ld.global.nc.u32 %r77, [%rd28];
	// end inline asm
	mov.b32 	%f67, %r77;
	add.s64 	%rd29, %rd19, 20480;
	// begin inline asm
	ld.global.nc.u32 %r78, [%rd29];
	// end inline asm
	mov.b32 	%f68, %r78;
	add.s64 	%rd30, %rd19, 22528;
	// begin inline asm
	ld.global.nc.u32 %r79, [%rd30];
	// end inline asm
	mov.b32 	%f69, %r79;
	add.s64 	%rd31, %rd19, 24576;
	// begin inline asm
	ld.global.nc.u32 %r80, [%rd31];
	// end inline asm
	mov.b32 	%f70, %r80;
	add.s64 	%rd32, %rd19, 26624;
	// begin inline asm
	ld.global.nc.u32 %r81, [%rd32];
	// end inline asm
	mov.b32 	%f71, %r81;
	add.s64 	%rd33, %rd19, 28672;
	// begin inline asm
	ld.global.nc.u32 %r82, [%rd33];
	// end inline asm
	mov.b32 	%f72, %r82;
	add.s64 	%rd34, %rd19, 30720;
	// begin inline asm
	ld.global.nc.u32 %r83, [%rd34];
	// end inline asm
	mov.b32 	%f73, %r83;
	add.f32 	%f74, %f58, %f59;
	add.f32 	%f75, %f60, %f61;
	add.f32 	%f76, %f62, %f63;
	add.f32 	%f77, %f64, %f65;
	add.f32 	%f78, %f66, %f67;
	add.f32 	%f79, %f68, %f69;
	add.f32 	%f80, %f70, %f71;
	add.f32 	%f81, %f72, %f73;
	add.f32 	%f82, %f74, %f75;
	add.f32 	%f83, %f76, %f77;
	add.f32 	%f84, %f78, %f79;
	add.f32 	%f85, %f80, %f81;
	add.f32 	%f86, %f82, %f83;
	add.f32 	%f87, %f84, %f85;
	add.f32 	%f529, %f86, %f87;
	setp.lt.u32 	%p4, %r67, 16384;
	mov.b32 	%r400, 8192;
	@%p4 bra 	$L__BB40_60;
	add.s32 	%r47, %r67, -8192;
	mov.b32 	%r400, 8192;
$L__BB40_58:
	mul.wide.s32 	%rd52, %r400, 4;
	add.s64 	%rd36, %rd19, %rd52;
	// begin inline asm
	ld.global.nc.u32 %r86, [%rd36];
	// end inline asm
	mov.b32 	%f88, %r86;
	add.s64 	%rd37, %rd36, 2048;
	// begin inline asm
	ld.global.nc.u32 %r87, [%rd37];
	// end inline asm
	mov.b32 	%f89, %r87;
	add.s64 	%rd38, %rd36, 4096;
	// begin inline asm
	ld.global.nc.u32 %r88, [%rd38];
	// end inline asm
	mov.b32 	%f90, %r88;
	add.s64 	%rd39, %rd36, 6144;
	// begin inline asm
	ld.global.nc.u32 %r89, [%rd39];
	// end inline asm
	mov.b32 	%f91, %r89;
	add.s64 	%rd40, %rd36, 8192;
	// begin inline asm
	ld.global.nc.u32 %r90, [%rd40];
	// end inline asm
	mov.b32 	%f92, %r90;
	add.s64 	%rd41, %rd36, 10240;
	// begin inline asm
	ld.global.nc.u32 %r91, [%rd41];
	// end inline asm
	mov.b32 	%f93, %r91;
	add.s64 	%rd42, %rd36, 12288;
	// begin inline asm
	ld.global.nc.u32 %r92, [%rd42];
	// end inline asm
	mov.b32 	%f94, %r92;
	add.s64 	%rd43, %rd36, 14336;
	// begin inline asm
	ld.global.nc.u32 %r93, [%rd43];
	// end inline asm
	mov.b32 	%f95, %r93;
	add.s64 	%rd44, %rd36, 16384;
	// begin inline asm
	ld.global.nc.u32 %r94, [%rd44];
	// end inline asm
	mov.b32 	%f96, %r94;
	add.s64 	%rd45, %rd36, 18432;
	// begin inline asm
	ld.global.nc.u32 %r95, [%rd45];
	// end inline asm
	mov.b32 	%f97, %r95;
	add.s64 	%rd46, %rd36, 20480;
	// begin inline asm
	ld.global.nc.u32 %r96, [%rd46];
	// end inline asm
	mov.b32 	%f98, %r96;
	add.s64 	%rd47, %rd36, 22528;
	// begin inline asm
	ld.global.nc.u32 %r97, [%rd47];
	// end inline asm
	mov.b32 	%f99, %r97;
	add.s64 	%rd48, %rd36, 24576;
	// begin inline asm
	ld.global.nc.u32 %r98, [%rd48];
	// end inline asm
	mov.b32 	%f100, %r98;
	add.s64 	%rd49, %rd36, 26624;
	// begin inline asm
	ld.global.nc.u32 %r99, [%rd49];
	// end inline asm
	mov.b32 	%f101, %r99;
	add.s64 	%rd50, %rd36, 28672;
	// begin inline asm
	ld.global.nc.u32 %r100, [%rd50];
	// end inline asm
	mov.b32 	%f102, %r100;
	add.s64 	%rd51, %rd36, 30720;
	// begin inline asm
	ld.global.nc.u32 %r101, [%rd51];
	// end inline asm
	mov.b32 	%f103, %r101;
	add.f32 	%f104, %f529, %f88;
	add.f32 	%f105, %f89, %f90;
	add.f32 	%f106, %f91, %f92;
	add.f32 	%f107, %f93, %f94;
	add.f32 	%f108, %f95, %f96;
	add.f32 	%f109, %f97, %f98;
	add.f32 	%f110, %f99, %f100;
	add.f32 	%f111, %f101, %f102;
	add.f32 	%f112, %f104, %f105;
	add.f32 	%f113, %f106, %f107;
	add.f32 	%f114, %f108, %f109;
	add.f32 	%f115, %f110, %f111;
	add.f32 	%f116, %f112, %f113;
	add.f32 	%f117, %f114, %f115;
	add.f32 	%f118, %f116, %f117;
	add.f32 	%f529, %f118, %f103;
	sub.s32 	%r102, %r67, %r400;
	setp.lt.s32 	%p5, %r102, 8192;
	@%p5 bra 	$L__BB40_68;
	add.s32 	%r400, %r400, 8192;
	setp.le.s32 	%p6, %r400, %r47;
	@%p6 bra 	$L__BB40_58;
$L__BB40_60:
	setp.le.s32 	%p7, %r67, %r400;
	@%p7 bra 	$L__BB40_68;
	sub.s32 	%r51, %r67, %r400;
	setp.ge.s32 	%p8, %r46, %r51;
	@%p8 bra 	$L__BB40_68;
	not.b32 	%r103, %r46;
	add.s32 	%r104, %r67, %r103;
	sub.s32 	%r52, %r104, %r400;
	and.b32  	%r105, %r52, 1536;
	setp.eq.s32 	%p9, %r105, 1536;
	mov.u32 	%r404, %r46;
	@%p9 bra 	$L__BB40_65;
	add.s32 	%r402, %r46, %r400;
	shr.u32 	%r106, %r52, 9;
	add.s32 	%r107, %r106, 1;
	and.b32  	%r108, %r107, 3;
	neg.s32 	%r401, %r108;
	mov.u32 	%r404, %r46;
$L__BB40_64:
	.pragma "nounroll";
	mul.wide.u32 	%rd54, %r402, 4;
	add.s64 	%rd53, %rd16, %rd54;
	// begin inline asm
	ld.global.nc.u32 %r109, [%rd53];
	// end inline asm
	mov.b32 	%f120, %r109;
	add.f32 	%f529, %f529, %f120;
	add.s32 	%r404, %r404, 512;
	add.s32 	%r402, %r402, 512;
	add.s32 	%r401, %r401, 1;
	setp.ne.s32 	%p10, %r401, 0;
	@%p10 bra 	$L__BB40_64;
$L__BB40_65:
	setp.lt.u32 	%p11, %r52, 1536;
	@%p11 bra 	$L__BB40_68;
	cvt.u64.u32 	%rd55, %r404;
	cvt.u64.u32 	%rd56, %r400;
	add.s64 	%rd57, %rd55, %rd56;
	shl.b64 	%rd58, %rd57, 2;
	add.s64 	%rd59, %rd58, %rd16;
	add.s64 	%rd132, %rd59, 4096;
	add.s32 	%r405, %r404, %r400;
$L__BB40_67:
	mul.wide.u32 	%rd64, %r405, 4;
	add.s64 	%rd60, %rd16, %rd64;
	// begin inline asm
	ld.global.nc.u32 %r110, [%rd60];
	// end inline asm
	mov.b32 	%f121, %r110;
	add.f32 	%f122, %f529, %f121;
	add.s64 	%rd61, %rd132, -2048;
	// begin inline asm
	ld.global.nc.u32 %r111, [%rd61];
	// end inline asm
	mov.b32 	%f123, %r111;
	add.f32 	%f124, %f122, %f123;
	// begin inline asm
	ld.global.nc.u32 %r112, [%rd132];
	// end inline asm
	mov.b32 	%f125, %r112;
	add.f32 	%f126, %f124, %f125;
	add.s64 	%rd63, %rd132, 2048;
	// begin inline asm
	ld.global.nc.u32 %r113, [%rd63];
	// end inline asm
	mov.b32 	%f127, %r113;
	add.f32 	%f529, %f126, %f127;
	add.s32 	%r404, %r404, 2048;
	add.s64 	%rd132, %rd132, 8192;
	add.s32 	%r405, %r405, 2048;
	setp.lt.s32 	%p12, %r404, %r51;
	@%p12 bra 	$L__BB40_67;
$L__BB40_68:
	// begin inline asm
	mov.u32 %r114, %laneid;
	// end inline asm
	mov.b32 	%r116, %f529;
	mov.b32 	%r117, 1;
	mov.b32 	%r138, 31;
	mov.b32 	%r139, -1;
	// begin inline asm
	shfl.sync.down.b32 %r115, %r116, %r117, %r138, %r139;
	// end inline asm
	setp.gt.s32 	%p13, %r114, 30;
	mov.b32 	%f128, %r115;
	add.f32 	%f129, %f529, %f128;
	selp.f32 	%f130, %f529, %f129, %p13;
	mov.b32 	%r121, %f130;
	mov.b32 	%r122, 2;
	// begin inline asm
	shfl.sync.down.b32 %r120, %r121, %r122, %r138, %r139;
	// end inline asm
	setp.gt.s32 	%p14, %r114, 29;
	mov.b32 	%f131, %r120;
	add.f32 	%f132, %f130, %f131;
	selp.f32 	%f133, %f130, %f132, %p14;
	mov.b32 	%r126, %f133;
	mov.b32 	%r127, 4;
	// begin inline asm
	shfl.sync.down.b32 %r125, %r126, %r127, %r138, %r139;
	// end inline asm
	setp.gt.s32 	%p15, %r114, 27;
	mov.b32 	%f134, %r125;
	add.f32 	%f135, %f133, %f134;
	selp.f32 	%f136, %f133, %f135, %p15;
	mov.b32 	%r131, %f136;
	mov.b32 	%r132, 8;
	// begin inline asm
	shfl.sync.down.b32 %r130, %r131, %r132, %r138, %r139;
	// end inline asm
	setp.gt.s32 	%p16, %r114, 23;
	mov.b32 	%f137, %r130;
	add.f32 	%f138, %f136, %f137;
	selp.f32 	%f139, %f136, %f138, %p16;
	mov.b32 	%r136, %f139;
	mov.b32 	%r137, 16;
	// begin inline asm
	shfl.sync.down.b32 %r135, %r136, %r137, %r138, %r139;
	// end inline asm
	setp.gt.s32 	%p17, %r114, 15;
	mov.b32 	%f140, %r135;
	add.f32 	%f54, %f139, %f140;
	selp.f32 	%f530, %f139, %f54, %p17;
	setp.ne.s32 	%p18, %r114, 0;
	@%p18 bra 	$L__BB40_70;
	shr.u32 	%r140, %r46, 3;
	and.b32  	%r141, %r140, 124;
	mov.u32 	%r142, _ZZN3cub18CUB_300001_SM_10006detail6reduce28DeviceReduceSingleTileKernelINS2_10policy_hubIfjN4cuda3std3__44plusIfEEE10Policy1000EPfPdiS9_dfNS7_10__identityEEEvT0_T1_T2_T3_T4_T6_E12temp_storage;
	add.s32 	%r143, %r142, %r141;
	st.shared.f32 	[%r143+16], %f54;
$L__BB40_70:
	bar.sync 	0;
	setp.ne.s32 	%p19, %r46, 0;
	@%p19 bra 	$L__BB40_72;
	ld.shared.f32 	%f141, [_ZZN3cub18CUB_300001_SM_10006detail6reduce28DeviceReduceSingleTileKernelINS2_10policy_hubIfjN4cuda3std3__44plusIfEEE10Policy1000EPfPdiS9_dfNS7_10__identityEEEvT0_T1_T2_T3_T4_T6_E12temp_storage+20];
	add.f32 	%f142, %f530, %f141;
	ld.shared.f32 	%f143, [_ZZN3cub18CUB_300001_SM_10006detail6reduce28DeviceReduceSingleTileKernelINS2_10policy_hubIfjN4cuda3std3__44plusIfEEE10Policy1000EPfPdiS9_dfNS7_10__identityEEEvT0_T1_T2_T3_T4_T6_E12temp_storage+24];
	add.f32 	%f144, %f142, %f143;
	ld.shared.f32 	%f145, [_ZZN3cub18CUB_300001_SM_10006detail6reduce28DeviceReduceSingleTileKernelINS2_10policy_hubIfjN4cuda3std3__44plusIfEEE10Policy1000EPfPdiS9_dfNS7_10__identityEEEvT0_T1_T2_T3_T4_T6_E12temp_storage+28];
	add.f32 	%f146, %f144, %f145;
	ld.shared.f32 	%f147, [_ZZN3cub18CUB_300001_SM_10006detail6reduce28DeviceReduceSingleTileKernelINS2_10policy_hubIfjN4cuda3std3__44plusIfEEE10Policy1000EPfPdiS9_dfNS7_10__identityEEEvT0_T1_T2_T3_T4_T6_E12temp_storage+32];
	add.f32 	%f148, %f146, %f147;
	ld.shared.f32 	%f149, [_ZZN3cub18CUB_300001_SM_10006detail6reduce28DeviceReduceSingleTileKernelINS2_10policy_hubIfjN4cuda3std3__44plusIfEEE10Policy1000EPfPdiS9_dfNS7_10__identityEEEvT0_T1_T2_T3_T4_T6_E12temp_storage+36];
	add.f32 	%f150, %f148, %f149;
	ld.shared.f32 	%f151, [_ZZN3cub18CUB_300001_SM_10006detail6reduce28DeviceReduceSingleTileKernelINS2_10policy_hubIfjN4cuda3std3__44plusIfEEE10Policy1000EPfPdiS9_dfNS7_10__identityEEEvT0_T1_T2_T3_T4_T6_E12temp_storage+40];
	add.f32 	%f152, %f150, %f151;
	ld.shared.f32 	%f153, [_ZZN3cub18CUB_300001_SM_10006detail6reduce28DeviceReduceSingleTileKernelINS2_10policy_hubIfjN4cuda3std3__44plusIfEEE10Policy1000EPfPdiS9_dfNS7_10__identityEEEvT0_T1_T2_T3_T4_T6_E12temp_storage+44];
	add.f32 	%f154, %f152, %f153;
	ld.shared.f32 	%f155, [_ZZN3cub18CUB_300001_SM_10006detail6reduce28DeviceReduceSingleTileKernelINS2_10policy_hubIfjN4cuda3std3__44plusIfEEE10Policy1000EPfPdiS9_dfNS7_10__identityEEEvT0_T1_T2_T3_T4_T6_E12temp_storage+48];
	add.f32 	%f156, %f154, %f155;
	ld.shared.f32 	%f157, [_ZZN3cub18CUB_300001_SM_10006detail6reduce28DeviceReduceSingleTileKernelINS2_10policy_hubIfjN4cuda3std3__44plusIfEEE10Policy1000EPfPdiS9_dfNS7_10__identityEEEvT0_T1_T2_T3_T4_T6_E12temp_storage+52];
	add.f32 	%f158, %f156, %f157;
	ld.shared.f32 	%f159, [_ZZN3cub18CUB_300001_SM_10006detail6reduce28DeviceReduceSingleTileKernelINS2_10policy_hubIfjN4cuda3std3__44plusIfEEE10Policy1000EPfPdiS9_dfNS7_10__identityEEEvT0_T1_T2_T3_T4_T6_E12temp_storage+56];
	add.f32 	%f160, %f158, %f159;
	ld.shared.f32 	%f161, [_ZZN3cub18CUB_300001_SM_10006detail6reduce28DeviceReduceSingleTileKernelINS2_10policy_hubIfjN4cuda3std3__44plusIfEEE10Policy1000EPfPdiS9_dfNS7_10__identityEEEvT0_T1_T2_T3_T4_T6_E12temp_storage+60];
	add.f32 	%f162, %f160, %f161;
	ld.shared.f32 	%f163, [_ZZN3cub18CUB_300001_SM_10006detail6reduce28DeviceReduceSingleTileKernelINS2_10policy_hubIfjN4cuda3std3__44plusIfEEE10Policy1000EPfPdiS9_dfNS7_10__identityEEEvT0_T1_T2_T3_T4_T6_E12temp_storage+64];
	add.f32 	%f164, %f162, %f163;
	ld.shared.f32 	%f165, [_ZZN3cub18CUB_300001_SM_10006detail6reduce28DeviceReduceSingleTileKernelINS2_10policy_hubIfjN4cuda3std3__44plusIfEEE10Policy1000EPfPdiS9_dfNS7_10__identityEEEvT0_T1_T2_T3_T4_T6_E12temp_storage+68];
	add.f32 	%f166, %f164, %f165;
	ld.shared.f32 	%f167, [_ZZN3cub18CUB_300001_SM_10006detail6reduce28DeviceReduceSingleTileKernelINS2_10policy_hubIfjN4cuda3std3__44plusIfEEE10Policy1000EPfPdiS9_dfNS7_10__identityEEEvT0_T1_T2_T3_T4_T6_E12temp_storage+72];
	add.f32 	%f168, %f166, %f167;
	ld.shared.f32 	%f169, [_ZZN3cub18CUB_300001_SM_10006detail6reduce28DeviceReduceSingleTileKernelINS2_10policy_hubIfjN4cuda3std3__44plusIfEEE10Policy1000EPfPdiS9_dfNS7_10__identityEEEvT0_T1_T2_T3_T4_T6_E12temp_storage+76];
	add.f32 	%f530, %f168, %f169;
$L__BB40_72:
	mov.u32 	%r379, %tid.x;
	setp.ne.s32 	%p111, %r379, 0;
	@%p111 bra 	$L__BB40_74;
	cvt.rn.f32.f64 	%f502, %fd1;
	add.f32 	%f503, %f530, %f502;
	cvt.f64.f32 	%fd2, %f503;
	st.global.f64 	[%rd1], %fd2;
$L__BB40_74:
	ret;

}
	// .globl	_ZN3cub18CUB_300001_SM_10006detail6reduce28DeviceReduceSingleTileKernelINS2_10policy_hubIfyN4cuda3std3__44plusIfEEE10Policy1000EN6thrust24THRUST_300001_SM_1000_NS6detail15normal_iteratorINSD_10device_ptrIdEEEEPdyS9_df3ExpEEvT0_T1_T2_T3_T4_T6_
.visible .entry _ZN3cub18CUB_300001_SM_10006detail6reduce28DeviceReduceSingleTileKernelINS2_10policy_hubIfyN4cuda3std3__44plusIfEEE10Policy1000EN6thrust24THRUST_300001_SM_1000_NS6detail15normal_iteratorINSD_10device_ptrIdEEEEPdyS9_df3ExpEEvT0_T1_T2_T3_T4_T6_(
	.param .align 8 .b8 _ZN3cub18CUB_300001_SM_10006detail6reduce28DeviceReduceSingleTileKernelINS2_10policy_hubIfyN4cuda3std3__44plusIfEEE10Policy1000EN6thrust24THRUST_300001_SM_1000_NS6detail15normal_iteratorINSD_10device_ptrIdEEEEPdyS9_df3ExpEEvT0_T1_T2_T3_T4_T6__param_0[8],
	.param .u64 .ptr .align 1 _ZN3cub18CUB_300001_SM_10006detail6reduce28DeviceReduceSingleTileKernelINS2_10policy_hubIfyN4cuda3std3__44plusIfEEE10Policy1000EN6thrust24THRUST_300001_SM_1000_NS6detail15normal_iteratorINSD_10device_ptrIdEEEEPdyS9_df3ExpEEvT0_T1_T2_T3_T4_T6__param_1,
	.param .u64 _ZN3cub18CUB_300001_SM_10006detail6reduce28DeviceReduceSingleTileKernelINS2_10policy_hubIfyN4cuda3std3__44plusIfEEE10Policy1000EN6thrust24THRUST_300001_SM_1000_NS6detail15normal_iteratorINSD_10device_ptrIdEEEEPdyS9_df3ExpEEvT0_T1_T2_T3_T4_T6__param_2,
	.param .align 1 .b8 _ZN3cub18CUB_300001_SM_10006detail6reduce28DeviceReduceSingleTileKernelINS2_10policy_hubIfyN4cuda3std3__44plusIfEEE10Policy1000EN6thrust24THRUST_300001_SM_1000_NS6detail15normal_iteratorINSD_10device_ptrIdEEEEPdyS9_df3ExpEEvT0_T1_T2_T3_T4_T6__param_3[1],
	.param .f64 _ZN3cub18CUB_300001_SM_10006detail6reduce28DeviceReduceSingleTileKernelINS2_10policy_hubIfyN4cuda3std3__44plusIfEEE10Policy1000EN6thrust24THRUST_300001_SM_1000_NS6detail15normal_iteratorINSD_10device_ptrIdEEEEPdyS9_df3ExpEEvT0_T1_T2_T3_T4_T6__param_4,
	.param .align 1 .b8 _ZN3cub18CUB_300001_SM_10006detail6reduce28DeviceReduceSingleTileKernelINS2_10policy_hubIfyN4cuda3std3__44plusIfEEE10Policy1000EN6thrust24THRUST_300001_SM_1000_NS6detail15normal_iteratorINSD_10device_ptrIdEEEEPdyS9_df3ExpEEvT0_T1_T2_T3_T4_T6__param_5[1]
)
.maxntid 256
.minnctapersm 1
{
	.reg .pred 	%p<172>;
	.reg .b32 	%r<755>;
	.reg .b32 	%f<288>;
	.reg .b64 	%rd<39>;
	.reg .b64 	%fd<1028>;
	// demoted variable
	.shared .align 4 .b8 _ZZN3cub18CUB_300001_SM_10006detail6reduce28DeviceReduceSingleTileKernelINS2_10policy_hubIfyN4cuda3std3__44plusIfEEE10Policy1000EN6thrust24THRUST_300001_SM_1000_NS6detail15normal_iteratorINSD_10device_ptrIdEEEEPdyS9_df3ExpEEvT0_T1_T2_T3_T4_T6_E12temp_storage[44];
	ld.param.u64 	%rd17, [_ZN3cub18CUB_300001_SM_10006detail6reduce28DeviceReduceSingleTileKernelINS2_10policy_hubIfyN4cuda3std3__44plusIfEEE10Policy1000EN6thrust24THRUST_300001_SM_1000_NS6detail15normal_iteratorINSD_10device_ptrIdEEEEPdyS9_df3ExpEEvT0_T1_T2_T3_T4_T6__param_0];
	ld.param.u64 	%rd19, [_ZN3cub18CUB_300001_SM_10006detail6reduce28DeviceReduceSingleTileKernelINS2_10policy_hubIfyN4cuda3std3__44plusIfEEE10Policy1000EN6thrust24THRUST_300001_SM_1000_NS6detail15normal_iteratorINSD_10device_ptrIdEEEEPdyS9_df3ExpEEvT0_T1_T2_T3_T4_T6__param_1];
	ld.param.u64 	%rd18, [_ZN3cub18CUB_300001_SM_10006detail6reduce28DeviceReduceSingleTileKernelINS2_10policy_hubIfyN4cuda3std3__44plusIfEEE10Policy1000EN6thrust24THRUST_300001_SM_1000_NS6detail15normal_iteratorINSD_10device_ptrIdEEEEPdyS9_df3ExpEEvT0_T1_T2_T3_T4_T6__param_2];
	ld.param.f64 	%fd206, [_ZN3cub18CUB_300001_SM_10006detail6reduce28DeviceReduceSingleTileKernelINS2_10policy_hubIfyN4cuda3std3__44plusIfEEE10Policy1000EN6thrust24THRUST_300001_SM_1000_NS6detail15normal_iteratorINSD_10device_ptrIdEEEEPdyS9_df3ExpEEvT0_T1_T2_T3_T4_T6__param_4];
	cvta.to.global.u64 	%rd1, %rd19;
	setp.ne.s64 	%p1, %rd18, 0;
	@%p1 bra 	$L__BB41_3;
	mov.u32 	%r747, %tid.x;
	setp.ne.s32 	%p171, %r747, 0;
	@%p171 bra 	$L__BB41_162;
	st.global.f64 	[%rd1], %fd206;
	bra.uni 	$L__BB41_162;
$L__BB41_3:
	cvta.to.global.u64 	%rd2, %rd17;
	setp.gt.u64 	%p2, %rd18, 4095;
	@%p2 bra 	$L__BB41_40;
	cvt.u32.u64 	%r1, %rd18;
	mov.u32 	%r2, %tid.x;
	setp.ge.u32 	%p123, %r2, %r1;
	mov.f32 	%f280, 0f00000000;
	mov.u32 	%r751, %r2;
	@%p123 bra 	$L__BB41_9;
	mul.wide.u32 	%rd31, %r2, 8;
	add.s64 	%rd32, %rd2, %rd31;
	ld.global.f64 	%fd1, [%rd32];
	fma.rn.f64 	%fd872, %fd1, 0d3FF71547652B82FE, 0d4338000000000000;
	{
	.reg .b32 %temp; 
	mov.b64 	{%r3, %temp}, %fd872;
	}
	mov.f64 	%fd873, 0dC338000000000000;
	add.rn.f64 	%fd874, %fd872, %fd873;
	fma.rn.f64 	%fd875, %fd874, 0dBFE62E42FEFA39EF, %fd1;
	fma.rn.f64 	%fd876, %fd874, 0dBC7ABC9E3B39803F, %fd875;
	fma.rn.f64 	%fd877, %fd876, 0d3E5ADE1569CE2BDF, 0d3E928AF3FCA213EA;
	fma.rn.f64 	%fd878, %fd877, %fd876, 0d3EC71DEE62401315;
	fma.rn.f64 	%fd879, %fd878, %fd876, 0d3EFA01997C89EB71;
	fma.rn.f64 	%fd880, %fd879, %fd876, 0d3F2A01A014761F65;
	fma.rn.f64 	%fd881, %fd880, %fd876, 0d3F56C16C1852B7AF;
	fma.rn.f64 	%fd882, %fd881, %fd876, 0d3F81111111122322;
	fma.rn.f64 	%fd883, %fd882, %fd876, 0d3FA55555555502A1;
	fma.rn.f64 	%fd884, %fd883, %fd876, 0d3FC5555555555511;
	fma.rn.f64 	%fd885, %fd884, %fd876, 0d3FE000000000000B;
	fma.rn.f64 	%fd886, %fd885, %fd876, 0d3FF0000000000000;
	fma.rn.f64 	%fd887, %fd886, %fd876, 0d3FF0000000000000;
	{
	.reg .b32 %temp; 
	mov.b64 	{%r4, %temp}, %fd887;
	}
	{
	.reg .b32 %temp; 
	mov.b64 	{%temp, %r5}, %fd887;
	}
	shl.b32 	%r601, %r3, 20;
	add.s32 	%r602, %r601, %r5;
	mov.b64 	%fd987, {%r4, %r602};
	{
	.reg .b32 %temp; 
	mov.b64 	{%temp, %r603}, %fd1;
	}
	mov.b32 	%f201, %r603;
	abs.f32 	%f1, %f201;
	setp.lt.f32 	%p124, %f1, 0f4086232B;
	@%p124 bra 	$L__BB41_8;
	setp.lt.f64 	%p125, %fd1, 0d0000000000000000;
	add.f64 	%fd888, %fd1, 0d7FF0000000000000;
	selp.f64 	%fd987, 0d0000000000000000, %fd888, %p125;
	setp.geu.f32 	%p126, %f1, 0f40874800;
	@%p126 bra 	$L__BB41_8;
	shr.u32 	%r604, %r3, 31;
	add.s32 	%r605, %r3, %r604;
	shr.s32 	%r606, %r605, 1;
	shl.b32 	%r607, %r606, 20;
	add.s32 	%r608, %r5, %r607;
	mov.b64 	%fd889, {%r4, %r608};
	sub.s32 	%r609, %r3, %r606;
	shl.b32 	%r610, %r609, 20;
	add.s32 	%r611, %r610, 1072693248;
	mov.b32 	%r612, 0;
	mov.b64 	%fd890, {%r612, %r611};
	mul.f64 	%fd987, %fd890, %fd889;
$L__BB41_8:
	cvt.rn.f32.f64 	%f280, %fd987;
	add.s32 	%r751, %r2, 256;
$L__BB41_9:
	setp.ge.u32 	%p127, %r751, %r1;
	@%p127 bra 	$L__BB41_31;
	not.b32 	%r613, %r751;
	add.s32 	%r8, %r613, %r1;
	and.b32  	%r614, %r8, 768;
	setp.eq.s32 	%p128, %r614, 768;
	@%p128 bra 	$L__BB41_16;
	mul.wide.u32 	%rd33, %r751, 8;
	add.s64 	%rd35, %rd2, %rd33;
	shr.u32 	%r615, %r8, 8;
	add.s32 	%r616, %r615, 1;
	and.b32  	%r617, %r616, 3;
	neg.s32 	%r749, %r617;
$L__BB41_12:
	.pragma "nounroll";
	ld.global.f64 	%fd6, [%rd35];
	fma.rn.f64 	%fd891, %fd6, 0d3FF71547652B82FE, 0d4338000000000000;
	{
	.reg .b32 %temp; 
	mov.b64 	{%r12, %temp}, %fd891;
	}
	mov.f64 	%fd892, 0dC338000000000000;
	add.rn.f64 	%fd893, %fd891, %fd892;
	fma.rn.f64 	%fd894, %fd893, 0dBFE62E42FEFA39EF, %fd6;
	fma.rn.f64 	%fd895, %fd893, 0dBC7ABC9E3B39803F, %fd894;
	fma.rn.f64 	%fd896, %fd895, 0d3E5ADE1569CE2BDF, 0d3E928AF3FCA213EA;
	fma.rn.f64 	%fd897, %fd896, %fd895, 0d3EC71DEE62401315;
	fma.rn.f64 	%fd898, %fd897, %fd895, 0d3EFA01997C89EB71;
	fma.rn.f64 	%fd899, %fd898, %fd895, 0d3F2A01A014761F65;
	fma.rn.f64 	%fd900, %fd899, %fd895, 0d3F56C16C1852B7AF;
	fma.rn.f64 	%fd901, %fd900, %fd895, 0d3F81111111122322;
	fma.rn.f64 	%fd902, %fd901, %fd895, 0d3FA55555555502A1;
	fma.rn.f64 	%fd903, %fd902, %fd895, 0d3FC5555555555511;
	fma.rn.f64 	%fd904, %fd903, %fd895, 0d3FE000000000000B;
	fma.rn.f64 	%fd905, %fd904, %fd895, 0d3FF0000000000000;
	fma.rn.f64 	%fd906, %fd905, %fd895, 0d3FF0000000000000;
	{
	.reg .b32 %temp; 
	mov.b64 	{%r13, %temp}, %fd906;
	}
	{
	.reg .b32 %temp; 
	mov.b64 	{%temp, %r14}, %fd906;
	}
	shl.b32 	%r618, %r12, 20;
	add.s32 	%r619, %r618, %r14;
	mov.b64 	%fd988, {%r13, %r619};
	{
	.reg .b32 %temp; 
	mov.b64 	{%temp, %r620}, %fd6;
	}
	mov.b32 	%f203, %r620;
	abs.f32 	%f5, %f203;
	setp.lt.f32 	%p129, %f5, 0f4086232B;
	@%p129 bra 	$L__BB41_15;
	setp.lt.f64 	%p130, %fd6, 0d0000000000000000;
	add.f64 	%fd907, %fd6, 0d7FF0000000000000;
	selp.f64 	%fd988, 0d0000000000000000, %fd907, %p130;
	setp.geu.f32 	%p131, %f5, 0f40874800;
	@%p131 bra 	$L__BB41_15;
	shr.u32 	%r621, %r12, 31;
	add.s32 	%r622, %r12, %r621;
	shr.s32 	%r623, %r622, 1;
	shl.b32 	%r624, %r623, 20;
	add.s32 	%r625, %r14, %r624;
	mov.b64 	%fd908, {%r13, %r625};
	sub.s32 	%r626, %r12, %r623;
	shl.b32 	%r627, %r626, 20;
	add.s32 	%r628, %r627, 1072693248;
	mov.b32 	%r629, 0;
	mov.b64 	%fd909, {%r629, %r628};
	mul.f64 	%fd988, %fd909, %fd908;
$L__BB41_15:
	cvt.rn.f32.f64 	%f204, %fd988;
	add.f32 	%f280, %f280, %f204;
	add.s32 	%r751, %r751, 256;
	add.s64 	%rd35, %rd35, 2048;
	add.s32 	%r749, %r749, 1;
	setp.ne.s32 	%p132, %r749, 0;
	@%p132 bra 	$L__BB41_12;
$L__BB41_16:
	setp.lt.u32 	%p133, %r8, 768;
	@%p133 bra 	$L__BB41_31;
	add.s64 	%rd6, %rd2, 4096;
$L__BB41_18:
	mul.wide.s32 	%rd34, %r751, 8;
	add.s64 	%rd7, %rd6, %rd34;
	ld.global.f64 	%fd11, [%rd7+-4096];
	fma.rn.f64 	%fd910, %fd11, 0d3FF71547652B82FE, 0d4338000000000000;
	{
	.reg .b32 %temp; 
	mov.b64 	{%r19, %temp}, %fd910;
	}
	mov.f64 	%fd911, 0dC338000000000000;
	add.rn.f64 	%fd912, %fd910, %fd911;
	fma.rn.f64 	%fd913, %fd912, 0dBFE62E42FEFA39EF, %fd11;
	fma.rn.f64 	%fd914, %fd912, 0dBC7ABC9E3B39803F, %fd913;
	fma.rn.f64 	%fd915, %fd914, 0d3E5ADE1569CE2BDF, 0d3E928AF3FCA213EA;
	fma.rn.f64 	%fd916, %fd915, %fd914, 0d3EC71DEE62401315;
	fma.rn.f64 	%fd917, %fd916, %fd914, 0d3EFA01997C89EB71;
	fma.rn.f64 	%fd918, %fd917, %fd914, 0d3F2A01A014761F65;
	fma.rn.f64 	%fd919, %fd918, %fd914, 0d3F56C16C1852B7AF;
	fma.rn.f64 	%fd920, %fd919, %fd914, 0d3F81111111122322;
	fma.rn.f64 	%fd921, %fd920, %fd914, 0d3FA55555555502A1;
	fma.rn.f64 	%fd922, %fd921, %fd914, 0d3FC5555555555511;
	fma.rn.f64 	%fd923, %fd922, %fd914, 0d3FE000000000000B;
	fma.rn.f64 	%fd924, %fd923, %fd914, 0d3FF0000000000000;
	fma.rn.f64 	%fd925, %fd924, %fd914, 0d3FF0000000000000;
	{
	.reg .b32 %temp; 
	mov.b64 	{%r20, %temp}, %fd925;
	}
	{
	.reg .b32 %temp; 
	mov.b64 	{%temp, %r21}, %fd925;
	}
	shl.b32 	%r630, %r19, 20;
	add.s32 	%r631, %r630, %r21;
	mov.b64 	%fd989, {%r20, %r631};
	{
	.reg .b32 %temp; 
	mov.b64 	{%temp, %r632}, %fd11;
	}
	mov.b32 	%f205, %r632;
	abs.f32 	%f10, %f205;
	setp.lt.f32 	%p134, %f10, 0f4086232B;
	@%p134 bra 	$L__BB41_21;
	setp.lt.f64 	%p135, %fd11, 0d0000000000000000;
	add.f64 	%fd926, %fd11, 0d7FF0000000000000;
	selp.f64 	%fd989, 0d0000000000000000, %fd926, %p135;
	setp.geu.f32 	%p136, %f10, 0f40874800;
	@%p136 bra 	$L__BB41_21;
	shr.u32 	%r633, %r19, 31;
	add.s32 	%r634, %r19, %r633;
	shr.s32 	%r635, %r634, 1;
	shl.b32 	%r636, %r635, 20;
	add.s32 	%r637, %r21, %r636;
	mov.b64 	%fd927, {%r20, %r637};
	sub.s32 	%r638, %r19, %r635;
	shl.b32 	%r639, %r638, 20;
	add.s32 	%r640, %r639, 1072693248;
	mov.b32 	%r641, 0;
	mov.b64 	%fd928, {%r641, %r640};
	mul.f64 	%fd989, %fd928, %fd927;
$L__BB41_21:
	cvt.rn.f32.f64 	%f206, %fd989;
	add.f32 	%f11, %f280, %f206;
	ld.global.f64 	%fd16, [%rd7+-2048];
	fma.rn.f64 	%fd929, %fd16, 0d3FF71547652B82FE, 0d4338000000000000;
	{
	.reg .b32 %temp; 
	mov.b64 	{%r22, %temp}, %fd929;
	}
	mov.f64 	%fd930, 0dC338000000000000;
	add.rn.f64 	%fd931, %fd929, %fd930;
	fma.rn.f64 	%fd932, %fd931, 0dBFE62E42FEFA39EF, %fd16;
	fma.rn.f64 	%fd933, %fd931, 0dBC7ABC9E3B39803F, %fd932;
	fma.rn.f64 	%fd934, %fd933, 0d3E5ADE1569CE2BDF, 0d3E928AF3FCA213EA;
	fma.rn.f64 	%fd935, %fd934, %fd933, 0d3EC71DEE62401315;
	fma.rn.f64 	%fd936, %fd935, %fd933, 0d3EFA01997C89EB71;
	fma.rn.f64 	%fd937, %fd936, %fd933, 0d3F2A01A014761F65;
	fma.rn.f64 	%fd938, %fd937, %fd933, 0d3F56C16C1852B7AF;
	fma.rn.f64 	%fd939, %fd938, %fd933, 0d3F81111111122322;
	fma.rn.f64 	%fd940, %fd939, %fd933, 0d3FA55555555502A1;
	fma.rn.f64 	%fd941, %fd940, %fd933, 0d3FC5555555555511;
	fma.rn.f64 	%fd942, %fd941, %fd933, 0d3FE000000000000B;
	fma.rn.f64 	%fd943, %fd942, %fd933, 0d3FF0000000000000;
	fma.rn.f64 	%fd944, %fd943, %fd933, 0d3FF0000000000000;
	{
	.reg .b32 %temp; 
	mov.b64 	{%r23, %temp}, %fd944;
	}
	{
	.reg .b32 %temp; 
	mov.b64 	{%temp, %r24}, %fd944;
	}
	shl.b32 	%r642, %r22, 20;
	add.s32 	%r643, %r642, %r24;
	mov.b64 	%fd990, {%r23, %r643};
	{
	.reg .b32 %temp; 
	mov.b64 	{%temp, %r644}, %fd16;
	}
	mov.b32 	%f207, %r644;
	abs.f32 	%f12, %f207;
	setp.lt.f32 	%p137, %f12, 0f4086232B;
	@%p137 bra 	$L__BB41_24;
	setp.lt.f64 	%p138, %fd16, 0d0000000000000000;
	add.f64 	%fd945, %fd16, 0d7FF0000000000000;
	selp.f64 	%fd990, 0d0000000000000000, %fd945, %p138;
	setp.geu.f32 	%p139, %f12, 0f40874800;
	@%p139 bra 	$L__BB41_24;
	shr.u32 	%r645, %r22, 31;
	add.s32 	%r646, %r22, %r645;
	shr.s32 	%r647, %r646, 1;
	shl.b32 	%r648, %r647, 20;
	add.s32 	%r649, %r24, %r648;
	mov.b64 	%fd946, {%r23, %r649};
	sub.s32 	%r650, %r22, %r647;
	shl.b32 	%r651, %r650, 20;
	add.s32 	%r652, %r651, 1072693248;
	mov.b32 	%r653, 0;
	mov.b64 	%fd947, {%r653, %r652};
	mul.f64 	%fd990, %fd947, %fd946;
$L__BB41_24:
	cvt.rn.f32.f64 	%f208, %fd990;
	add.f32 	%f13, %f11, %f208;
	ld.global.f64 	%fd21, [%rd7];
	fma.rn.f64 	%fd948, %fd21, 0d3FF71547652B82FE, 0d4338000000000000;
	{
	.reg .b32 %temp; 
	mov.b64 	{%r25, %temp}, %fd948;
	}
	mov.f64 	%fd949, 0dC338000000000000;
	add.rn.f64 	%fd950, %fd948, %fd949;
	fma.rn.f64 	%fd951, %fd950, 0dBFE62E42FEFA39EF, %fd21;
	fma.rn.f64 	%fd952, %fd950, 0dBC7ABC9E3B39803F, %fd951;
	fma.rn.f64 	%fd953, %fd952, 0d3E5ADE1569CE2BDF, 0d3E928AF3FCA213EA;
	fma.rn.f64 	%fd954, %fd953, %fd952, 0d3EC71DEE62401315;
	fma.rn.f64 	%fd955, %fd954, %fd952, 0d3EFA01997C89EB71;
	fma.rn.f64 	%fd956, %fd955, %fd952, 0d3F2A01A014761F65;
	fma.rn.f64 	%fd957, %fd956, %fd952, 0d3F56C16C1852B7AF;
	fma.rn.f64 	%fd958, %fd957, %fd952, 0d3F81111111122322;
	fma.rn.f64 	%fd959, %fd958, %fd952, 0d3FA55555555502A1;
	fma.rn.f64 	%fd960, %fd959, %fd952, 0d3FC5555555555511;
	fma.rn.f64 	%fd961, %fd960, %fd952, 0d3FE000000000000B;
	fma.rn.f64 	%fd962, %fd961, %fd952, 0d3FF0000000000000;
	fma.rn.f64 	%fd963, %fd962, %fd952, 0d3FF0000000000000;
	{
	.reg .b32 %temp; 
	mov.b64 	{%r26, %temp}, %fd963;
	}
	{
	.reg .b32 %temp; 
	mov.b64 	{%temp, %r27}, %fd963;
	}
	shl.b32 	%r654, %r25, 20;
	add.s32 	%r655, %r654, %r27;
	mov.b64 	%fd991, {%r26, %r655};
	{
	.reg .b32 %temp; 
	mov.b64 	{%temp, %r656}, %fd21;
	}
	mov.b32 	%f209, %r656;
	abs.f32 	%f14, %f209;
	setp.lt.f32 	%p140, %f14, 0f4086232B;
	@%p140 bra 	$L__BB41_27;
	setp.lt.f64 	%p141, %fd21, 0d0000000000000000;
	add.f64 	%fd964, %fd21, 0d7FF0000000000000;
	selp.f64 	%fd991, 0d0000000000000000, %fd964, %p141;
	setp.geu.f32 	%p142, %f14, 0f40874800;
	@%p142 bra 	$L__BB41_27;
	shr.u32 	%r657, %r25, 31;
	add.s32 	%r658, %r25, %r657;
	shr.s32 	%r659, %r658, 1;
	shl.b32 	%r660, %r659, 20;
	add.s32 	%r661, %r27, %r660;
	mov.b64 	%fd965, {%r26, %r661};
	sub.s32 	%r662, %r25, %r659;
	shl.b32 	%r663, %r662, 20;
	add.s32 	%r664, %r663, 1072693248;
	mov.b32 	%r665, 0;
	mov.b64 	%fd966, {%r665, %r664};
	mul.f64 	%fd991, %fd966, %fd965;
$L__BB41_27:
	cvt.rn.f32.f64 	%f210, %fd991;
	add.f32 	%f15, %f13, %f210;
	ld.global.f64 	%fd26, [%rd7+2048];
	fma.rn.f64 	%fd967, %fd26, 0d3FF71547652B82FE, 0d4338000000000000;
	{
	.reg .b32 %temp; 
	mov.b64 	{%r28, %temp}, %fd967;
	}
	mov.f64 	%fd968, 0dC338000000000000;
	add.rn.f64 	%fd969, %fd967, %fd968;
	fma.rn.f64 	%fd970, %fd969, 0dBFE62E42FEFA39EF, %fd26;
	fma.rn.f64 	%fd971, %fd969, 0dBC7ABC9E3B39803F, %fd970;
	fma.rn.f64 	%fd972, %fd971, 0d3E5ADE1569CE2BDF, 0d3E928AF3FCA213EA;
	fma.rn.f64 	%fd973, %fd972, %fd971, 0d3EC71DEE62401315;
	fma.rn.f64 	%fd974, %fd973, %fd971, 0d3EFA01997C89EB71;
	fma.rn.f64 	%fd975, %fd974, %fd971, 0d3F2A01A014761F65;
	fma.rn.f64 	%fd976, %fd975, %fd971, 0d3F56C16C1852B7AF;
	fma.rn.f64 	%fd977, %fd976, %fd971, 0d3F81111111122322;
	fma.rn.f64 	%fd978, %fd977, %fd971, 0d3FA55555555502A1;
	fma.rn.f64 	%fd979, %fd978, %fd971, 0d3FC5555555555511;
	fma.rn.f64 	%fd980, %fd979, %fd971, 0d3FE000000000000B;
	fma.rn.f64 	%fd981, %fd980, %fd971, 0d3FF0000000000000;
	fma.rn.f64 	%fd982, %fd981, %fd971, 0d3FF0000000000000;
	{
	.reg .b32 %temp; 
	mov.b64 	{%r29, %temp}, %fd982;
	}
	{
	.reg .b32 %temp; 
	mov.b64 	{%temp, %r30}, %fd982;
	}
	shl.b32 	%r666, %r28, 20;
	add.s32 	%r667, %r666, %r30;
	mov.b64 	%fd992, {%r29, %r667};
	{
	.reg .b32 %temp; 
	mov.b64 	{%temp, %r668}, %fd26;
	}
	mov.b32 	%f211, %r668;
	abs.f32 	%f16, %f211;
	setp.lt.f32 	%p143, %f16, 0f4086232B;
	@%p143 bra 	$L__BB41_30;
	setp.lt.f64 	%p144, %fd26, 0d0000000000000000;
	add.f64 	%fd983, %fd26, 0d7FF0000000000000;
	selp.f64 	%fd992, 0d0000000000000000, %fd983, %p144;
	setp.geu.f32 	%p145, %f16, 0f40874800;
	@%p145 bra 	$L__BB41_30;
	shr.u32 	%r669, %r28, 31;
	add.s32 	%r670, %r28, %r669;
	shr.s32 	%r671, %r670, 1;
	shl.b32 	%r672, %r671, 20;
	add.s32 	%r673, %r30, %r672;
	mov.b64 	%fd984, {%r29, %r673};
	sub.s32 	%r674, %r28, %r671;
	shl.b32 	%r675, %r674, 20;
	add.s32 	%r676, %r675, 1072693248;
	mov.b32 	%r677, 0;
	mov.b64 	%fd985, {%r677, %r676};
	mul.f64 	%fd992, %fd985, %fd984;
$L__BB41_30:
	cvt.rn.f32.f64 	%f212, %fd992;
	add.f32 	%f280, %f15, %f212;
	add.s32 	%r751, %r751, 1024;
	setp.lt.s32 	%p146, %r751, %r1;
	@%p146 bra 	$L__BB41_18;
$L__BB41_31:
	setp.lt.s64 	%p147, %rd18, 256;
	@%p147 bra 	$L__BB41_36;
	// begin inline asm
	mov.u32 %r716, %laneid;
	// end inline asm
	mov.b32 	%r718, %f280;
	mov.b32 	%r719, 1;
	mov.b32 	%r740, 31;
	mov.b32 	%r741, -1;
	// begin inline asm
	shfl.sync.down.b32 %r717, %r718, %r719, %r740, %r741;
	// end inline asm
	setp.gt.s32 	%p163, %r716, 30;
	mov.b32 	%f247, %r717;
	add.f32 	%f248, %f280, %f247;
	selp.f32 	%f249, %f280, %f248, %p163;
	mov.b32 	%r723, %f249;
	mov.b32 	%r724, 2;
	// begin inline asm
	shfl.sync.down.b32 %r722, %r723, %r724, %r740, %r741;
	// end inline asm
	setp.gt.s32 	%p164, %r716, 29;
	mov.b32 	%f250, %r722;
	add.f32 	%f251, %f249, %f250;
	selp.f32 	%f252, %f249, %f251, %p164;
	mov.b32 	%r728, %f252;
	mov.b32 	%r729, 4;
	// begin inline asm
	shfl.sync.down.b32 %r727, %r728, %r729, %r740, %r741;
	// end inline asm
	setp.gt.s32 	%p165, %r716, 27;
	mov.b32 	%f253, %r727;
	add.f32 	%f254, %f252, %f253;
	selp.f32 	%f255, %f252, %f254, %p165;
	mov.b32 	%r733, %f255;
	mov.b32 	%r734, 8;
	// begin inline asm
	shfl.sync.down.b32 %r732, %r733, %r734, %r740, %r741;
	// end inline asm
	setp.gt.s32 	%p166, %r716, 23;
	mov.b32 	%f256, %r732;
	add.f32 	%f257, %f255, %f256;
	selp.f32 	%f258, %f255, %f257, %p166;
	mov.b32 	%r738, %f258;
	mov.b32 	%r739, 16;
	// begin inline asm
	shfl.sync.down.b32 %r737, %r738, %r739, %r740, %r741;
	// end inline asm
	setp.gt.s32 	%p167, %r716, 15;
	mov.b32 	%f259, %r737;
	add.f32 	%f19, %f258, %f259;
	selp.f32 	%f287, %f258, %f19, %p167;
	setp.ne.s32 	%p168, %r716, 0;
	@%p168 bra 	$L__BB41_34;
	shr.u32 	%r742, %r2, 3;
	and.b32  	%r743, %r742, 124;
	mov.u32 	%r744, _ZZN3cub18CUB_300001_SM_10006detail6reduce28DeviceReduceSingleTileKernelINS2_10policy_hubIfyN4cuda3std3__44plusIfEEE10Policy1000EN6thrust24THRUST_300001_SM_1000_NS6detail15normal_iteratorINSD_10device_ptrIdEEEEPdyS9_df3ExpEEvT0_T1_T2_T3_T4_T6_E12temp_storage;
	add.s32 	%r745, %r744, %r743;
	st.shared.f32 	[%r745+8], %f19;
$L__BB41_34:
	bar.sync 	0;
	setp.ne.s32 	%p169, %r2, 0;
	@%p169 bra 	$L__BB41_160;
	ld.shared.f32 	%f260, [_ZZN3cub18CUB_300001_SM_10006detail6reduce28DeviceReduceSingleTileKernelINS2_10policy_hubIfyN4cuda3std3__44plusIfEEE10Policy1000EN6thrust24THRUST_300001_SM_1000_NS6detail15normal_iteratorINSD_10device_ptrIdEEEEPdyS9_df3ExpEEvT0_T1_T2_T3_T4_T6_E12temp_storage+12];
	add.f32 	%f261, %f287, %f260;
	ld.shared.f32 	%f262, [_ZZN3cub18CUB_300001_SM_10006detail6reduce28DeviceReduceSingleTileKernelINS2_10policy_hubIfyN4cuda3std3__44plusIfEEE10Policy1000EN6thrust24THRUST_300001_SM_1000_NS6detail15normal_iteratorINSD_10device_ptrIdEEEEPdyS9_df3ExpEEvT0_T1_T2_T3_T4_T6_E12temp_storage+16];
	add.f32 	%f263, %f261, %f262;
	ld.shared.f32 	%f264, [_ZZN3cub18CUB_300001_SM_10006detail6reduce28DeviceReduceSingleTileKernelINS2_10policy_hubIfyN4cuda3std3__44plusIfEEE10Policy1000EN6thrust24THRUST_300001_SM_1000_NS6detail15normal_iteratorINSD_10device_ptrIdEEEEPdyS9_df3ExpEEvT0_T1_T2_T3_T4_T6_E12temp_storage+20];
	add.f32 	%f265, %f263, %f264;
	ld.shared.f32 	%f266, [_ZZN3cub18CUB_300001_SM_10006detail6reduce28DeviceReduceSingleTileKernelINS2_10policy_hubIfyN4cuda3std3__44plusIfEEE10Policy1000EN6thrust24THRUST_300001_SM_1000_NS6detail15normal_iteratorINSD_10device_ptrIdEEEEPdyS9_df3ExpEEvT0_T1_T2_T3_T4_T6_E12temp_storage+24];
	add.f32 	%f267, %f265, %f266;
	ld.shared.f32 	%f268, [_ZZN3cub18CUB_300001_SM_10006detail6reduce28DeviceReduceSingleTileKernelINS2_10policy_hubIfyN4cuda3std3__44plusIfEEE10Policy1000EN6thrust24THRUST_300001_SM_1000_NS6detail15normal_iteratorINSD_10device_ptrIdEEEEPdyS9_df3ExpEEvT0_T1_T2_T3_T4_T6_E12temp_storage+28];
	add.f32 	%f269, %f267, %f268;
	ld.shared.f32 	%f270, [_ZZN3cub18CUB_300001_SM_10006detail6reduce28DeviceReduceSingleTileKernelINS2_10policy_hubIfyN4cuda3std3__44plusIfEEE10Policy1000EN6thrust24THRUST_300001_SM_1000_NS6detail15normal_iteratorINSD_10device_ptrIdEEEEPdyS9_df3ExpEEvT0_T1_T2_T3_T4_T6_E12temp_storage+32];
	add.f32 	%f271, %f269, %f270;
	ld.shared.f32 	%f272, [_ZZN3cub18CUB_300001_SM_10006detail6reduce28DeviceReduceSingleTileKernelINS2_10policy_hubIfyN4cuda3std3__44plusIfEEE10Policy1000EN6thrust24THRUST_300001_SM_1000_NS6detail15normal_iteratorINSD_10device_ptrIdEEEEPdyS9_df3ExpEEvT0_T1_T2_T3_T4_T6_E12temp_storage+36];
	add.f32 	%f287, %f271, %f272;
	bra.uni 	$L__BB41_160;
$L__BB41_36:
	// begin inline asm
	mov.u32 %r678, %laneid;
	// end inline asm
	and.b32  	%r704, %r2, 992;
	add.s32 	%r705, %r704, 32;
	setp.gt.s32 	%p148, %r705, %r1;
	not.b32 	%r706, %r704;
	add.s32 	%r707, %r1, %r706;
	selp.b32 	%r702, %r707, 31, %p148;
	mov.b32 	%r680, %f280;
	mov.b32 	%r681, 1;
	mov.b32 	%r703, -1;
	// begin inline asm
	shfl.sync.down.b32 %r679, %r680, %r681, %r702, %r703;
	// end inline asm
	setp.lt.s32 	%p149, %r678, %r702;
	mov.b32 	%f213, %r679;
	add.f32 	%f214, %f280, %f213;
	selp.f32 	%f215, %f214, %f280, %p149;
	mov.b32 	%r685, %f215;
	mov.b32 	%r686, 2;
	// begin inline asm
	shfl.sync.down.b32 %r684, %r685, %r686, %r702, %r703;
	// end inline asm
	add.s32 	%r708, %r678, 2;
	setp.gt.s32 	%p150, %r708, %r702;
	mov.b32 	%f216, %r684;
	add.f32 	%f217, %f215, %f216;
	selp.f32 	%f218, %f215, %f217, %p150;
	mov.b32 	%r690, %f218;
	mov.b32 	%r691, 4;
	// begin inline asm
	shfl.sync.down.b32 %r689, %r690, %r691, %r702, %r703;
	// end inline asm
	add.s32 	%r709, %r678, 4;
	setp.gt.s32 	%p151, %r709, %r702;
	mov.b32 	%f219, %r689;
	add.f32 	%f220, %f218, %f219;
	selp.f32 	%f221, %f218, %f220, %p151;
	mov.b32 	%r695, %f221;
	mov.b32 	%r696, 8;
	// begin inline asm
	shfl.sync.down.b32 %r694, %r695, %r696, %r702, %r703;
	// end inline asm
	add.s32 	%r710, %r678, 8;
	setp.gt.s32 	%p152, %r710, %r702;
	mov.b32 	%f222, %r694;
	add.f32 	%f223, %f221, %f222;
	selp.f32 	%f224, %f221, %f223, %p152;
	mov.b32 	%r700, %f224;
	mov.b32 	%r701, 16;
	// begin inline asm
	shfl.sync.down.b32 %r699, %r700, %r701, %r702, %r703;
	// end inline asm
	add.s32 	%r711, %r678, 16;
	setp.gt.s32 	%p153, %r711, %r702;
	mov.b32 	%f225, %r699;
	add.f32 	%f226, %f224, %f225;
	selp.f32 	%f287, %f224, %f226, %p153;
	setp.ne.s32 	%p154, %r678, 0;
	@%p154 bra 	$L__BB41_38;
	shr.u32 	%r712, %r2, 3;
	and.b32  	%r713, %r712, 124;
	mov.u32 	%r714, _ZZN3cub18CUB_300001_SM_10006detail6reduce28DeviceReduceSingleTileKernelINS2_10policy_hubIfyN4cuda3std3__44plusIfEEE10Policy1000EN6thrust24THRUST_300001_SM_1000_NS6detail15normal_iteratorINSD_10device_ptrIdEEEEPdyS9_df3ExpEEvT0_T1_T2_T3_T4_T6_E12temp_storage;
	add.s32 	%r715, %r714, %r713;
	st.shared.f32 	[%r715+8], %f287;
$L__BB41_38:
	bar.sync 	0;
	setp.ne.s32 	%p155, %r2, 0;
	@%p155 bra 	$L__BB41_160;
	setp.gt.s64 	%p156, %rd18, 32;
	ld.shared.f32 	%f227, [_ZZN3cub18CUB_300001_SM_10006detail6reduce28DeviceReduceSingleTileKernelINS2_10policy_hubIfyN4cuda3std3__44plusIfEEE10Policy1000EN6thrust24THRUST_300001_SM_1000_NS6detail15normal_iteratorINSD_10device_ptrIdEEEEPdyS9_df3ExpEEvT0_T1_T2_T3_T4_T6_E12temp_storage+12];
	add.f32 	%f228, %f287, %f227;
	selp.f32 	%f229, %f228, %f287, %p156;
	setp.gt.s64 	%p157, %rd18, 64;
	ld.shared.f32 	%f230, [_ZZN3cub18CUB_300001_SM_10006detail6reduce28DeviceReduceSingleTileKernelINS2_10policy_hubIfyN4cuda3std3__44plusIfEEE10Policy1000EN6thrust24THRUST_300001_SM_1000_NS6detail15normal_iteratorINSD_10device_ptrIdEEEEPdyS9_df3ExpEEvT0_T1_T2_T3_T4_T6_E12temp_storage+16];
	add.f32 	%f231, %f230, %f229;
	selp.f32 	%f232, %f231, %f229, %p157;
	setp.gt.s64 	%p158, %rd18, 96;
	ld.shared.f32 	%f233, [_ZZN3cub18CUB_300001_SM_10006detail6reduce28DeviceReduceSingleTileKernelINS2_10policy_hubIfyN4cuda3std3__44plusIfEEE10Policy1000EN6thrust24THRUST_300001_SM_1000_NS6detail15normal_iteratorINSD_10device_ptrIdEEEEPdyS9_df3ExpEEvT0_T1_T2_T3_T4_T6_E12temp_storage+20];
	add.f32 	%f234, %f233, %f232;
	selp.f32 	%f235, %f234, %f232, %p158;
	setp.gt.s64 	%p159, %rd18, 128;
	ld.shared.f32 	%f236, [_ZZN3cub18CUB_300001_SM_10006detail6reduce28DeviceReduceSingleTileKernelINS2_10policy_hubIfyN4cuda3std3__44plusIfEEE10Policy1000EN6thrust24THRUST_300001_SM_1000_NS6detail15normal_iteratorINSD_10device_ptrIdEEEEPdyS9_df3ExpEEvT0_T1_T2_T3_T4_T6_E12temp_storage+24];
	add.f32 	%f237, %f236, %f235;
	selp.f32 	%f238, %f237, %f235, %p159;
	setp.gt.s64 	%p160, %rd18, 160;
	ld.shared.f32 	%f239, [_ZZN3cub18CUB_300001_SM_10006detail6reduce28DeviceReduceSingleTileKernelINS2_10policy_hubIfyN4cuda3std3__44plusIfEEE10Policy1000EN6thrust24THRUST_300001_SM_1000_NS6detail15normal_iteratorINSD_10device_ptrIdEEEEPdyS9_df3ExpEEvT0_T1_T2_T3_T4_T6_E12temp_storage+28];
	add.f32 	%f240, %f239, %f238;
	selp.f32 	%f241, %f240, %f238, %p160;
	setp.gt.s64 	%p161, %rd18, 192;
	ld.shared.f32 	%f242, [_ZZN3cub18CUB_300001_SM_10006detail6reduce28DeviceReduceSingleTileKernelINS2_10policy_hubIfyN4cuda3std3__44plusIfEEE10Policy1000EN6thrust24THRUST_300001_SM_1000_NS6detail15normal_iteratorINSD_10device_ptrIdEEEEPdyS9_df3ExpEEvT0_T1_T2_T3_T4_T6_E12temp_storage+32];
	add.f32 	%f243, %f242, %f241;
	selp.f32 	%f244, %f243, %f241, %p161;
	setp.gt.s64 	%p162, %rd18, 224;
	ld.shared.f32 	%f245, [_ZZN3cub18CUB_300001_SM_10006detail6reduce28DeviceReduceSingleTileKernelINS2_10policy_hubIfyN4cuda3std3__44plusIfEEE10Policy1000EN6thrust24THRUST_300001_SM_1000_NS6detail15normal_iteratorINSD_10device_ptrIdEEEEPdyS9_df3ExpEEvT0_T1_T2_T3_T4_T6_E12temp_storage+36];
	add.f32 	%f246, %f245, %f244;
	selp.f32 	%f287, %f246, %f244, %p162;
	bra.uni 	$L__BB41_160;
$L__BB41_40:
	mov.u32 	%r32, %tid.x;
	mul.wide.u32 	%rd20, %r32, 8;
	add.s64 	%rd8, %rd2, %rd20;
	ld.global.f64 	%fd31, [%rd8];
	fma.rn.f64 	%fd207, %fd31, 0d3FF71547652B82FE, 0d4338000000000000;
	{
	.reg .b32 %temp; 
	mov.b64 	{%r33, %temp}, %fd207;
	}
	mov.f64 	%fd208, 0dC338000000000000;
	add.rn.f64 	%fd209, %fd207, %fd208;
	fma.rn.f64 	%fd210, %fd209, 0dBFE62E42FEFA39EF, %fd31;
	fma.rn.f64 	%fd211, %fd209, 0dBC7ABC9E3B39803F, %fd210;
	fma.rn.f64 	%fd212, %fd211, 0d3E5ADE1569CE2BDF, 0d3E928AF3FCA213EA;
	fma.rn.f64 	%fd213, %fd212, %fd211, 0d3EC71DEE62401315;
	fma.rn.f64 	%fd214, %fd213, %fd211, 0d3EFA01997C89EB71;
	fma.rn.f64 	%fd215, %fd214, %fd211, 0d3F2A01A014761F65;
	fma.rn.f64 	%fd216, %fd215, %fd211, 0d3F56C16C1852B7AF;
	fma.rn.f64 	%fd217, %fd216, %fd211, 0d3F81111111122322;
	fma.rn.f64 	%fd218, %fd217, %fd211, 0d3FA55555555502A1;
	fma.rn.f64 	%fd219, %fd218, %fd211, 0d3FC5555555555511;
	fma.rn.f64 	%fd220, %fd219, %fd211, 0d3FE000000000000B;
	fma.rn.f64 	%fd221, %fd220, %fd211, 0d3FF0000000000000;
	fma.rn.f64 	%fd222, %fd221, %fd211, 0d3FF0000000000000;
	{
	.reg .b32 %temp; 
	mov.b64 	{%r34, %temp}, %fd222;
	}
	{
	.reg .b32 %temp; 
	mov.b64 	{%temp, %r35}, %fd222;
	}
	shl.b32 	%r144, %r33, 20;
	add.s32 	%r145, %r144, %r35;
	mov.b64 	%fd993, {%r34, %r145};
	{
	.reg .b32 %temp; 
	mov.b64 	{%temp, %r146}, %fd31;
	}
	mov.b32 	%f104, %r146;
	abs.f32 	%f24, %f104;
	setp.lt.f32 	%p3, %f24, 0f4086232B;
	@%p3 bra 	$L__BB41_43;
	setp.lt.f64 	%p4, %fd31, 0d0000000000000000;
	add.f64 	%fd223, %fd31, 0d7FF0000000000000;
	selp.f64 	%fd993, 0d0000000000000000, %fd223, %p4;
	setp.geu.f32 	%p5, %f24, 0f40874800;
	@%p5 bra 	$L__BB41_43;
	shr.u32 	%r147, %r33, 31;
	add.s32 	%r148, %r33, %r147;
	shr.s32 	%r149, %r148, 1;
	shl.b32 	%r150, %r149, 20;
	add.s32 	%r151, %r35, %r150;
	mov.b64 	%fd224, {%r34, %r151};
	sub.s32 	%r152, %r33, %r149;
	shl.b32 	%r153, %r152, 20;
	add.s32 	%r154, %r153, 1072693248;
	mov.b32 	%r155, 0;
	mov.b64 	%fd225, {%r155, %r154};
	mul.f64 	%fd993, %fd225, %fd224;
$L__BB41_43:
	cvt.rn.f32.f64 	%f25, %fd993;
	ld.global.f64 	%fd36, [%rd8+2048];
	fma.rn.f64 	%fd226, %fd36, 0d3FF71547652B82FE, 0d4338000000000000;
	{
	.reg .b32 %temp; 
	mov.b64 	{%r36, %temp}, %fd226;
	}
	mov.f64 	%fd227, 0dC338000000000000;
	add.rn.f64 	%fd228, %fd226, %fd227;
	fma.rn.f64 	%fd229, %fd228, 0dBFE62E42FEFA39EF, %fd36;
	fma.rn.f64 	%fd230, %fd228, 0dBC7ABC9E3B39803F, %fd229;
	fma.rn.f64 	%fd231, %fd230, 0d3E5ADE1569CE2BDF, 0d3E928AF3FCA213EA;
	fma.rn.f64 	%fd232, %fd231, %fd230, 0d3EC71DEE62401315;
	fma.rn.f64 	%fd233, %fd232, %fd230, 0d3EFA01997C89EB71;
	fma.rn.f64 	%fd234, %fd233, %fd230, 0d3F2A01A014761F65;
	fma.rn.f64 	%fd235, %fd234, %fd230, 0d3F56C16C1852B7AF;
	fma.rn.f64 	%fd236, %fd235, %fd230, 0d3F81111111122322;
	fma.rn.f64 	%fd237, %fd236, %fd230, 0d3FA55555555502A1;
	fma.rn.f64 	%fd238, %fd237, %fd230, 0d3FC5555555555511;
	fma.rn.f64 	%fd239, %fd238, %fd230, 0d3FE000000000000B;
	fma.rn.f64 	%fd240, %fd239, %fd230, 0d3FF0000000000000;
	fma.rn.f64 	%fd241, %fd240, %fd230, 0d3FF0000000000000;
	{
	.reg .b32 %temp; 
	mov.b64 	{%r37, %temp}, %fd241;
	}
	{
	.reg .b32 %temp; 
	mov.b64 	{%temp, %r38}, %fd241;
	}
	shl.b32 	%r156, %r36, 20;
	add.s32 	%r157, %r156, %r38;
	mov.b64 	%fd994, {%r37, %r157};
	{
	.reg .b32 %temp; 
	mov.b64 	{%temp, %r158}, %fd36;
	}
	mov.b32 	%f105, %r158;
	abs.f32 	%f26, %f105;
	setp.lt.f32 	%p6, %f26, 0f4086232B;
	@%p6 bra 	$L__BB41_46;
	setp.lt.f64 	%p7, %fd36, 0d0000000000000000;
	add.f64 	%fd242, %fd36, 0d7FF0000000000000;
	selp.f64 	%fd994, 0d0000000000000000, %fd242, %p7;
	setp.geu.f32 	%p8, %f26, 0f40874800;
	@%p8 bra 	$L__BB41_46;
	shr.u32 	%r159, %r36, 31;
	add.s32 	%r160, %r36, %r159;
	shr.s32 	%r161, %r160, 1;
	shl.b32 	%r162, %r161, 20;
	add.s32 	%r163, %r38, %r162;
	mov.b64 	%fd243, {%r37, %r163};
	sub.s32 	%r164, %r36, %r161;
	shl.b32 	%r165, %r164, 20;
	add.s32 	%r166, %r165, 1072693248;
	mov.b32 	%r167, 0;
	mov.b64 	%fd244, {%r167, %r166};
	mul.f64 	%fd994, %fd244, %fd243;
$L__BB41_46:
	cvt.rn.f32.f64 	%f27, %fd994;
	ld.global.f64 	%fd41, [%rd8+4096];
	fma.rn.f64 	%fd245, %fd41, 0d3FF71547652B82FE, 0d4338000000000000;
	{
	.reg .b32 %temp; 
	mov.b64 	{%r39, %temp}, %fd245;
	}
	mov.f64 	%fd246, 0dC338000000000000;
	add.rn.f64 	%fd247, %fd245, %fd246;
	fma.rn.f64 	%fd248, %fd247, 0dBFE62E42FEFA39EF, %fd41;
	fma.rn.f64 	%fd249, %fd247, 0dBC7ABC9E3B39803F, %fd248;
	fma.rn.f64 	%fd250, %fd249, 0d3E5ADE1569CE2BDF, 0d3E928AF3FCA213EA;
	fma.rn.f64 	%fd251, %fd250, %fd249, 0d3EC71DEE62401315;
	fma.rn.f64 	%fd252, %fd251, %fd249, 0d3EFA01997C89EB71;
	fma.rn.f64 	%fd253, %fd252, %fd249, 0d3F2A01A014761F65;
	fma.rn.f64 	%fd254, %fd253, %fd249, 0d3F56C16C1852B7AF;
	fma.rn.f64 	%fd255, %fd254, %fd249, 0d3F81111111122322;
	fma.rn.f64 	%fd256, %fd255, %fd249, 0d3FA55555555502A1;
	fma.rn.f64 	%fd257, %fd256, %fd249, 0d3FC5555555555511;
	fma.rn.f64 	%fd258, %fd257, %fd249, 0d3FE000000000000B;
	fma.rn.f64 	%fd259, %fd258, %fd249, 0d3FF0000000000000;
	fma.rn.f64 	%fd260, %fd259, %fd249, 0d3FF0000000000000;
	{
	.reg .b32 %temp; 
	mov.b64 	{%r40, %temp}, %fd260;
	}
	{
	.reg .b32 %temp; 
	mov.b64 	{%temp, %r41}, %fd260;
	}
	shl.b32 	%r168, %r39, 20;
	add.s32 	%r169, %r168, %r41;
	mov.b64 	%fd995, {%r40, %r169};
	{
	.reg .b32 %temp; 
	mov.b64 	{%temp, %r170}, %fd41;
	}
	mov.b32 	%f106, %r170;
	abs.f32 	%f28, %f106;
	setp.lt.f32 	%p9, %f28, 0f4086232B;
	@%p9 bra 	$L__BB41_49;
	setp.lt.f64 	%p10, %fd41, 0d0000000000000000;
	add.f64 	%fd261, %fd41, 0d7FF0000000000000;
	selp.f64 	%fd995, 0d0000000000000000, %fd261, %p10;
	setp.geu.f32 	%p11, %f28, 0f40874800;
	@%p11 bra 	$L__BB41_49;
	shr.u32 	%r171, %r39, 31;
	add.s32 	%r172, %r39, %r171;
	shr.s32 	%r173, %r172, 1;
	shl.b32 	%r174, %r173, 20;
	add.s32 	%r175, %r41, %r174;
	mov.b64 	%fd262, {%r40, %r175};
	sub.s32 	%r176, %r39, %r173;
	shl.b32 	%r177, %r176, 20;
	add.s32 	%r178, %r177, 1072693248;
	mov.b32 	%r179, 0;
	mov.b64 	%fd263, {%r179, %r178};
	mul.f64 	%fd995, %fd263, %fd262;
$L__BB41_49:
	cvt.rn.f32.f64 	%f29, %fd995;
	ld.global.f64 	%fd46, [%rd8+6144];
	fma.rn.f64 	%fd264, %fd46, 0d3FF71547652B82FE, 0d4338000000000000;
	{
	.reg .b32 %temp; 
	mov.b64 	{%r42, %temp}, %fd264;
	}
	mov.f64 	%fd265, 0dC338000000000000;
	add.rn.f64 	%fd266, %fd264, %fd265;
	fma.rn.f64 	%fd267, %fd266, 0dBFE62E42FEFA39EF, %fd46;
	fma.rn.f64 	%fd268, %fd266, 0dBC7ABC9E3B39803F, %fd267;
	fma.rn.f64 	%fd269, %fd268, 0d3E5ADE1569CE2BDF, 0d3E928AF3FCA213EA;
	fma.rn.f64 	%fd270, %fd269, %fd268, 0d3EC71DEE62401315;
	fma.rn.f64 	%fd271, %fd270, %fd268, 0d3EFA01997C89EB71;
	fma.rn.f64 	%fd272, %fd271, %fd268, 0d3F2A01A014761F65;
	fma.rn.f64 	%fd273, %fd272, %fd268, 0d3F56C16C1852B7AF;
	fma.rn.f64 	%fd274, %fd273, %fd268, 0d3F81111111122322;
	fma.rn.f64 	%fd275, %fd274, %fd268, 0d3FA55555555502A1;
	fma.rn.f64 	%fd276, %fd275, %fd268, 0d3FC5555555555511;
	fma.rn.f64 	%fd277, %fd276, %fd268, 0d3FE000000000000B;
	fma.rn.f64 	%fd278, %fd277, %fd268, 0d3FF0000000000000;
	fma.rn.f64 	%fd279, %fd278, %fd268, 0d3FF0000000000000;
	{
	.reg .b32 %temp; 
	mov.b64 	{%r43, %temp}, %fd279;
	}
	{
	.reg .b32 %temp; 
	mov.b64 	{%temp, %r44}, %fd279;
	}
	shl.b32 	%r180, %r42, 20;
	add.s32 	%r181, %r180, %r44;
	mov.b64 	%fd996, {%r43, %r181};
	{
	.reg .b32 %temp; 
	mov.b64 	{%temp, %r182}, %fd46;
	}
	mov.b32 	%f107, %r182;
	abs.f32 	%f30, %f107;
	setp.lt.f32 	%p12, %f30, 0f4086232B;
	@%p12 bra 	$L__BB41_52;
	setp.lt.f64 	%p13, %fd46, 0d0000000000000000;
	add.f64 	%fd280, %fd46, 0d7FF0000000000000;
	selp.f64 	%fd996, 0d0000000000000000, %fd280, %p13;
	setp.geu.f32 	%p14, %f30, 0f40874800;
	@%p14 bra 	$L__BB41_52;
	shr.u32 	%r183, %r42, 31;
	add.s32 	%r184, %r42, %r183;
	shr.s32 	%r185, %r184, 1;
	shl.b32 	%r186, %r185, 20;
	add.s32 	%r187, %r44, %r186;
	mov.b64 	%fd281, {%r43, %r187};
	sub.s32 	%r188, %r42, %r185;
	shl.b32 	%r189, %r188, 20;
	add.s32 	%r190, %r189, 1072693248;
	mov.b32 	%r191, 0;
	mov.b64 	%fd282, {%r191, %r190};
	mul.f64 	%fd996, %fd282, %fd281;
$L__BB41_52:
	cvt.rn.f32.f64 	%f31, %fd996;
	ld.global.f64 	%fd51, [%rd8+8192];
	fma.rn.f64 	%fd283, %fd51, 0d3FF71547652B82FE, 0d4338000000000000;
	{
	.reg .b32 %temp; 
	mov.b64 	{%r45, %temp}, %fd283;
	}
	mov.f64 	%fd284, 0dC338000000000000;
	add.rn.f64 	%fd285, %fd283, %fd284;
	fma.rn.f64 	%fd286, %fd285, 0dBFE62E42FEFA39EF, %fd51;
	fma.rn.f64 	%fd287, %fd285, 0dBC7ABC9E3B39803F, %fd286;
	fma.rn.f64 	%fd288, %fd287, 0d3E5ADE1569CE2BDF, 0d3E928AF3FCA213EA;
	fma.rn.f64 	%fd289, %fd288, %fd287, 0d3EC71DEE62401315;
	fma.rn.f64 	%fd290, %fd289, %fd287, 0d3EFA01997C89EB71;
	fma.rn.f64 	%fd291, %fd290, %fd287, 0d3F2A01A014761F65;
	fma.rn.f64 	%fd292, %fd291, %fd287, 0d3F56C16C1852B7AF;
	fma.rn.f64 	%fd293, %fd292, %fd287, 0d3F81111111122322;
	fma.rn.f64 	%fd294, %fd293, %fd287, 0d3FA55555555502A1;
	fma.rn.f64 	%fd295, %fd294, %fd287, 0d3FC5555555555511;
	fma.rn.f64 	%fd296, %fd295, %fd287, 0d3FE000000000000B;
	fma.rn.f64 	%fd297, %fd296, %fd287, 0d3FF0000000000000;
	fma.rn.f64 	%fd298, %fd297, %fd287, 0d3FF0000000000000;
	{
	.reg .b32 %temp; 
	mov.b64 	{%r46, %temp}, %fd298;
	}
	{
	.reg .b32 %temp; 
	mov.b64 	{%temp, %r47}, %fd298;
	}
	shl.b32 	%r192, %r45, 20;
	add.s32 	%r193, %r192, %r47;
	mov.b64 	%fd997, {%r46, %r193};
	{
	.reg .b32 %temp; 
	mov.b64 	{%temp, %r194}, %fd51;
	}
	mov.b32 	%f108, %r194;
	abs.f32 	%f32, %f108;
	setp.lt.f32 	%p15, %f32, 0f4086232B;
	@%p15 bra 	$L__BB41_55;
	setp.lt.f64 	%p16, %fd51, 0d0000000000000000;
	add.f64 	%fd299, %fd51, 0d7FF0000000000000;
	selp.f64 	%fd997, 0d0000000000000000, %fd299, %p16;
	setp.geu.f32 	%p17, %f32, 0f40874800;
	@%p17 bra 	$L__BB41_55;
	shr.u32 	%r195, %r45, 31;
	add.s32 	%r196, %r45, %r195;
	shr.s32 	%r197, %r196, 1;
	shl.b32 	%r198, %r197, 20;
	add.s32 	%r199, %r47, %r198;
	mov.b64 	%fd300, {%r46, %r199};
	sub.s32 	%r200, %r45, %r197;
	shl.b32 	%r201, %r200, 20;
	add.s32 	%r202, %r201, 1072693248;
	mov.b32 	%r203, 0;
	mov.b64 	%fd301, {%r203, %r202};
	mul.f64 	%fd997, %fd301, %fd300;
$L__BB41_55:
	cvt.rn.f32.f64 	%f33, %fd997;
	ld.global.f64 	%fd56, [%rd8+10240];
	fma.rn.f64 	%fd302, %fd56, 0d3FF71547652B82FE, 0d4338000000000000;
	{
	.reg .b32 %temp; 
	mov.b64 	{%r48, %temp}, %fd302;
	}
	mov.f64 	%fd303, 0dC338000000000000;
	add.rn.f64 	%fd304, %fd302, %fd303;
	fma.rn.f64 	%fd305, %fd304, 0dBFE62E42FEFA39EF, %fd56;
	fma.rn.f64 	%fd306, %fd304, 0dBC7ABC9E3B39803F, %fd305;
	fma.rn.f64 	%fd307, %fd306, 0d3E5ADE1569CE2BDF, 0d3E928AF3FCA213EA;
	fma.rn.f64 	%fd308, %fd307, %fd306, 0d3EC71DEE62401315;
	fma.rn.f64 	%fd309, %fd308, %fd306, 0d3EFA01997C89EB71;
	fma.rn.f64 	%fd310, %fd309, %fd306, 0d3F2A01A014761F65;
	fma.rn.f64 	%fd311, %fd310, %fd306, 0d3F56C16C1852B7AF;
	fma.rn.f64 	%fd312, %fd311, %fd306, 0d3F81111111122322;
	fma.rn.f64 	%fd313, %fd312, %fd306, 0d3FA55555555502A1;
	fma.rn.f64 	%fd314, %fd313, %fd306, 0d3FC5555555555511;
	fma.rn.f64 	%fd315, %fd314, %fd306, 0d3FE000000000000B;
	fma.rn.f64 	%fd316, %fd315, %fd306, 0d3FF0000000000000;
	fma.rn.f64 	%fd317, %fd316, %fd306, 0d3FF0000000000000;
	{
	.reg .b32 %temp; 
	mov.b64 	{%r49, %temp}, %fd317;
	}
	{
	.reg .b32 %temp; 
	mov.b64 	{%temp, %r50}, %fd317;
	}
	shl.b32 	%r204, %r48, 20;
	add.s32 	%r205, %r204, %r50;
	mov.b64 	%fd998, {%r49, %r205};
	{
	.reg .b32 %temp; 
	mov.b64 	{%temp, %r206}, %fd56;
	}
	mov.b32 	%f109, %r206;
	abs.f32 	%f34, %f109;
	setp.lt.f32 	%p18, %f34, 0f4086232B;
	@%p18 bra 	$L__BB41_58;
	setp.lt.f64 	%p19, %fd56, 0d0000000000000000;
	add.f64 	%fd318, %fd56, 0d7FF0000000000000;
	selp.f64 	%fd998, 0d0000000000000000, %fd318, %p19;
	setp.geu.f32 	%p20, %f34, 0f40874800;
	@%p20 bra 	$L__BB41_58;
	shr.u32 	%r207, %r48, 31;
	add.s32 	%r208, %r48, %r207;
	shr.s32 	%r209, %r208, 1;
	shl.b32 	%r210, %r209, 20;
	add.s32 	%r211, %r50, %r210;
	mov.b64 	%fd319, {%r49, %r211};
	sub.s32 	%r212, %r48, %r209;
	shl.b32 	%r213, %r212, 20;
	add.s32 	%r214, %r213, 1072693248;
	mov.b32 	%r215, 0;
	mov.b64 	%fd320, {%r215, %r214};
	mul.f64 	%fd998, %fd320, %fd319;
$L__BB41_58:
	cvt.rn.f32.f64 	%f35, %fd998;
	ld.global.f64 	%fd61, [%rd8+12288];
	fma.rn.f64 	%fd321, %fd61, 0d3FF71547652B82FE, 0d4338000000000000;
	{
	.reg .b32 %temp; 
	mov.b64 	{%r51, %temp}, %fd321;
	}
	mov.f64 	%fd322, 0dC338000000000000;
	add.rn.f64 	%fd323, %fd321, %fd322;
	fma.rn.f64 	%fd324, %fd323, 0dBFE62E42FEFA39EF, %fd61;
	fma.rn.f64 	%fd325, %fd323, 0dBC7ABC9E3B39803F, %fd324;
	fma.rn.f64 	%fd326, %fd325, 0d3E5ADE1569CE2BDF, 0d3E928AF3FCA213EA;
	fma.rn.f64 	%fd327, %fd326, %fd325, 0d3EC71DEE62401315;
	fma.rn.f64 	%fd328, %fd327, %fd325, 0d3EFA01997C89EB71;
	fma.rn.f64 	%fd329, %fd328, %fd325, 0d3F2A01A014761F65;
	fma.rn.f64 	%fd330, %fd329, %fd325, 0d3F56C16C1852B7AF;
	fma.rn.f64 	%fd331, %fd330, %fd325, 0d3F81111111122322;
	fma.rn.f64 	%fd332, %fd331, %fd325, 0d3FA55555555502A1;
	fma.rn.f64 	%fd333, %fd332, %fd325, 0d3FC5555555555511;
	fma.rn.f64 	%fd334, %fd333, %fd325, 0d3FE000000000000B;
	fma.rn.f64 	%fd335, %fd334, %fd325, 0d3FF0000000000000;
	fma.rn.f64 	%fd336, %fd335, %fd325, 0d3FF0000000000000;
	{
	.reg .b32 %temp; 
	mov.b64 	{%r52, %temp}, %fd336;
	}
	{
	.reg .b32 %temp; 
	mov.b64 	{%temp, %r53}, %fd336;
	}
	shl.b32 	%r216, %r51, 20;
	add.s32 	%r217, %r216, %r53;
	mov.b64 	%fd999, {%r52, %r217};
	{
	.reg .b32 %temp; 
	mov.b64 	{%temp, %r218}, %fd61;
	}
	mov.b32 	%f110, %r218;
	abs.f32 	%f36, %f110;
	setp.lt.f32 	%p21, %f36, 0f4086232B;
	@%p21 bra 	$L__BB41_61;
	setp.lt.f64 	%p22, %fd61, 0d0000000000000000;
	add.f64 	%fd337, %fd61, 0d7FF0000000000000;
	selp.f64 	%fd999, 0d0000000000000000, %fd337, %p22;
	setp.geu.f32 	%p23, %f36, 0f40874800;
	@%p23 bra 	$L__BB41_61;
	shr.u32 	%r219, %r51, 31;
	add.s32 	%r220, %r51, %r219;
	shr.s32 	%r221, %r220, 1;
	shl.b32 	%r222, %r221, 20;
	add.s32 	%r223, %r53, %r222;
	mov.b64 	%fd338, {%r52, %r223};
	sub.s32 	%r224, %r51, %r221;
	shl.b32 	%r225, %r224, 20;
	add.s32 	%r226, %r225, 1072693248;
	mov.b32 	%r227, 0;
	mov.b64 	%fd339, {%r227, %r226};
	mul.f64 	%fd999, %fd339, %fd338;
$L__BB41_61:
	cvt.rn.f32.f64 	%f37, %fd999;
	ld.global.f64 	%fd66, [%rd8+14336];
	fma.rn.f64 	%fd340, %fd66, 0d3FF71547652B82FE, 0d4338000000000000;
	{
	.reg .b32 %temp; 
	mov.b64 	{%r54, %temp}, %fd340;
	}
	mov.f64 	%fd341, 0dC338000000000000;
	add.rn.f64 	%fd342, %fd340, %fd341;
	fma.rn.f64 	%fd343, %fd342, 0dBFE62E42FEFA39EF, %fd66;
	fma.rn.f64 	%fd344, %fd342, 0dBC7ABC9E3B39803F, %fd343;
	fma.rn.f64 	%fd345, %fd344, 0d3E5ADE1569CE2BDF, 0d3E928AF3FCA213EA;
	fma.rn.f64 	%fd346, %fd345, %fd344, 0d3EC71DEE62401315;
	fma.rn.f64 	%fd347, %fd346, %fd344, 0d3EFA01997C89EB71;
	fma.rn.f64 	%fd348, %fd347, %fd344, 0d3F2A01A014761F65;
	fma.rn.f64 	%fd349, %fd348, %fd344, 0d3F56C16C1852B7AF;
	fma.rn.f64 	%fd350, %fd349, %fd344, 0d3F81111111122322;
	fma.rn.f64 	%fd351, %fd350, %fd344, 0d3FA55555555502A1;
	fma.rn.f64 	%fd352, %fd351, %fd344, 0d3FC5555555555511;
	fma.rn.f64 	%fd353, %fd352, %fd344, 0d3FE000000000000B;
	fma.rn.f64 	%fd354, %fd353, %fd344, 0d3FF0000000000000;
	fma.rn.f64 	%fd355, %fd354, %fd344, 0d3FF0000000000000;
	{
	.reg .b32 %temp; 
	mov.b64 	{%r55, %temp}, %fd355;
	}
	{
	.reg .b32 %temp; 
	mov.b64 	{%temp, %r56}, %fd355;
	}
	shl.b32 	%r228, %r54, 20;
	add.s32 	%r229, %r228, %r56;
	mov.b64 	%fd1000, {%r55, %r229};
	{
	.reg .b32 %temp; 
	mov.b64 	{%temp, %r230}, %fd66;
	}
	mov.b32 	%f111, %r230;
	abs.f32 	%f38, %f111;
	setp.lt.f32 	%p24, %f38, 0f4086232B;
	@%p24 bra 	$L__BB41_64;
	setp.lt.f64 	%p25, %fd66, 0d0000000000000000;
	add.f64 	%fd356, %fd66, 0d7FF0000000000000;
	selp.f64 	%fd1000, 0d0000000000000000, %fd356, %p25;
	setp.geu.f32 	%p26, %f38, 0f40874800;
	@%p26 bra 	$L__BB41_64;
	shr.u32 	%r231, %r54, 31;
	add.s32 	%r232, %r54, %r231;
	shr.s32 	%r233, %r232, 1;
	shl.b32 	%r234, %r233, 20;
	add.s32 	%r235, %r56, %r234;
	mov.b64 	%fd357, {%r55, %r235};
	sub.s32 	%r236, %r54, %r233;
	shl.b32 	%r237, %r236, 20;
	add.s32 	%r238, %r237, 1072693248;
	mov.b32 	%r239, 0;
	mov.b64 	%fd358, {%r239, %r238};
	mul.f64 	%fd1000, %fd358, %fd357;
$L__BB41_64:
	cvt.rn.f32.f64 	%f39, %fd1000;
	ld.global.f64 	%fd71, [%rd8+16384];
	fma.rn.f64 	%fd359, %fd71, 0d3FF71547652B82FE, 0d4338000000000000;
	{
	.reg .b32 %temp; 
	mov.b64 	{%r57, %temp}, %fd359;
	}
	mov.f64 	%fd360, 0dC338000000000000;
	add.rn.f64 	%fd361, %fd359, %fd360;
	fma.rn.f64 	%fd362, %fd361, 0dBFE62E42FEFA39EF, %fd71;
	fma.rn.f64 	%fd363, %fd361, 0dBC7ABC9E3B39803F, %fd362;
	fma.rn.f64 	%fd364, %fd363, 0d3E5ADE1569CE2BDF, 0d3E928AF3FCA213EA;
	fma.rn.f64 	%fd365, %fd364, %fd363, 0d3EC71DEE62401315;
	fma.rn.f64 	%fd366, %fd365, %fd363, 0d3EFA01997C89EB71;
	fma.rn.f64 	%fd367, %fd366, %fd363, 0d3F2A01A014761F65;
	fma.rn.f64 	%fd368, %fd367, %fd363, 0d3F56C16C1852B7AF;
	fma.rn.f64 	%fd369, %fd368, %fd363, 0d3F81111111122322;
	fma.rn.f64 	%fd370, %fd369, %fd363, 0d3FA55555555502A1;
	fma.rn.f64 	%fd371, %fd370, %fd363, 0d3FC5555555555511;
	fma.rn.f64 	%fd372, %fd371, %fd363, 0d3FE000000000000B;
	fma.rn.f64 	%fd373, %fd372, %fd363, 0d3FF0000000000000;
	fma.rn.f64 	%fd374, %fd373, %fd363, 0d3FF0000000000000;
	{
	.reg .b32 %temp; 
	mov.b64 	{%r58, %temp}, %fd374;
	}
	{
	.reg .b32 %temp; 
	mov.b64 	{%temp, %r59}, %fd374;
	}
	shl.b32 	%r240, %r57, 20;
	add.s32 	%r241, %r240, %r59;
	mov.b64 	%fd1001, {%r58, %r241};
	{
	.reg .b32 %temp; 
	mov.b64 	{%temp, %r242}, %fd71;
	}
	mov.b32 	%f112, %r242;
	abs.f32 	%f40, %f112;
	setp.lt.f32 	%p27, %f40, 0f4086232B;
	@%p27 bra 	$L__BB41_67;
	setp.lt.f64 	%p28, %fd71, 0d0000000000000000;
	add.f64 	%fd375, %fd71, 0d7FF0000000000000;
	selp.f64 	%fd1001, 0d0000000000000000, %fd375, %p28;
	setp.geu.f32 	%p29, %f40, 0f40874800;
	@%p29 bra 	$L__BB41_67;
	shr.u32 	%r243, %r57, 31;
	add.s32 	%r244, %r57, %r243;
	shr.s32 	%r245, %r244, 1;
	shl.b32 	%r246, %r245, 20;
	add.s32 	%r247, %r59, %r246;
	mov.b64 	%fd376, {%r58, %r247};
	sub.s32 	%r248, %r57, %r245;
	shl.b32 	%r249, %r248, 20;
	add.s32 	%r250, %r249, 1072693248;
	mov.b32 	%r251, 0;
	mov.b64 	%fd377, {%r251, %r250};
	mul.f64 	%fd1001, %fd377, %fd376;
$L__BB41_67:
	cvt.rn.f32.f64 	%f41, %fd1001;
	ld.global.f64 	%fd76, [%rd8+18432];
	fma.rn.f64 	%fd378, %fd76, 0d3FF71547652B82FE, 0d4338000000000000;
	{
	.reg .b32 %temp; 
	mov.b64 	{%r60, %temp}, %fd378;
	}
	mov.f64 	%fd379, 0dC338000000000000;
	add.rn.f64 	%fd380, %fd378, %fd379;
	fma.rn.f64 	%fd381, %fd380, 0dBFE62E42FEFA39EF, %fd76;
	fma.rn.f64 	%fd382, %fd380, 0dBC7ABC9E3B39803F, %fd381;
	fma.rn.f64 	%fd383, %fd382, 0d3E5ADE1569CE2BDF, 0d3E928AF3FCA213EA;
	fma.rn.f64 	%fd384, %fd383, %fd382, 0d3EC71DEE62401315;
	fma.rn.f64 	%fd385, %fd384, %fd382, 0d3EFA01997C89EB71;
	fma.rn.f64 	%fd386, %fd385, %fd382, 0d3F2A01A014761F65;
	fma.rn.f64 	%fd387, %fd386, %fd382, 0d3F56C16C1852B7AF;
	fma.rn.f64 	%fd388, %fd387, %fd382, 0d3F81111111122322;
	fma.rn.f64 	%fd389, %fd388, %fd382, 0d3FA55555555502A1;
	fma.rn.f64 	%fd390, %fd389, %fd382, 0d3FC5555555555511;
	fma.rn.f64 	%fd391, %fd390, %fd382, 0d3FE000000000000B;
	fma.rn.f64 	%fd392, %fd391, %fd382, 0d3FF0000000000000;
	fma.rn.f64 	%fd393, %fd392, %fd382, 0d3FF0000000000000;
	{
	.reg .b32 %temp; 
	mov.b64 	{%r61, %temp}, %fd393;
	}
	{
	.reg .b32 %temp; 
	mov.b64 	{%temp, %r62}, %fd393;
	}
	shl.b32 	%r252, %r60, 20;
	add.s32 	%r253, %r252, %r62;
	mov.b64 	%fd1002, {%r61, %r253};
	{
	.reg .b32 %temp; 
	mov.b64 	{%temp, %r254}, %fd76;
	}
	mov.b32 	%f113, %r254;
	abs.f32 	%f42, %f113;
	setp.lt.f32 	%p30, %f42, 0f4086232B;
	@%p30 bra 	$L__BB41_70;
	setp.lt.f64 	%p31, %fd76, 0d0000000000000000;
	add.f64 	%fd394, %fd76, 0d7FF0000000000000;
	selp.f64 	%fd1002, 0d0000000000000000, %fd394, %p31;
	setp.geu.f32 	%p32, %f42, 0f40874800;
	@%p32 bra 	$L__BB41_70;
	shr.u32 	%r255, %r60, 31;
	add.s32 	%r256, %r60, %r255;
	shr.s32 	%r257, %r256, 1;
	shl.b32 	%r258, %r257, 20;
	add.s32 	%r259, %r62, %r258;
	mov.b64 	%fd395, {%r61, %r259};
	sub.s32 	%r260, %r60, %r257;
	shl.b32 	%r261, %r260, 20;
	add.s32 	%r262, %r261, 1072693248;
	mov.b32 	%r263, 0;
	mov.b64 	%fd396, {%r263, %r262};
	mul.f64 	%fd1002, %fd396, %fd395;
$L__BB41_70:
	cvt.rn.f32.f64 	%f43, %fd1002;
	ld.global.f64 	%fd81, [%rd8+20480];
	fma.rn.f64 	%fd397, %fd81, 0d3FF71547652B82FE, 0d4338000000000000;
	{
	.reg .b32 %temp; 
	mov.b64 	{%r63, %temp}, %fd397;
	}
	mov.f64 	%fd398, 0dC338000000000000;
	add.rn.f64 	%fd399, %fd397, %fd398;
	fma.rn.f64 	%fd400, %fd399, 0dBFE62E42FEFA39EF, %fd81;
	fma.rn.f64 	%fd401, %fd399, 0dBC7ABC9E3B39803F, %fd400;
	fma.rn.f64 	%fd402, %fd401, 0d3E5ADE1569CE2BDF, 0d3E928AF3FCA213EA;
	fma.rn.f64 	%fd403, %fd402, %fd401, 0d3EC71DEE62401315;
	fma.rn.f64 	%fd404, %fd403, %fd401, 0d3EFA01997C89EB71;
	fma.rn.f64 	%fd405, %fd404, %fd401, 0d3F2A01A014761F65;
	fma.rn.f64 	%fd406, %fd405, %fd401, 0d3F56C16C1852B7AF;
	fma.rn.f64 	%fd407, %fd406, %fd401, 0d3F81111111122322;
	fma.rn.f64 	%fd408, %fd407, %fd401, 0d3FA55555555502A1;
	fma.rn.f64 	%fd409, %fd408, %fd401, 0d3FC5555555555511;
	fma.rn.f64 	%fd410, %fd409, %fd401, 0d3FE000000000000B;
	fma.rn.f64 	%fd411, %fd410, %fd401, 0d3FF0000000000000;
	fma.rn.f64 	%fd412, %fd411, %fd401, 0d3FF0000000000000;
	{
	.reg .b32 %temp; 
	mov.b64 	{%r64, %temp}, %fd412;
	}
	{
	.reg .b32 %temp; 
	mov.b64 	{%temp, %r65}, %fd412;
	}
	shl.b32 	%r264, %r63, 20;
	add.s32 	%r265, %r264, %r65;
	mov.b64 	%fd1003, {%r64, %r265};
	{
	.reg .b32 %temp; 
	mov.b64 	{%temp, %r266}, %fd81;
	}
	mov.b32 	%f114, %r266;
	abs.f32 	%f44, %f114;
	setp.lt.f32 	%p33, %f44, 0f4086232B;
	@%p33 bra 	$L__BB41_73;
	setp.lt.f64 	%p34, %fd81, 0d0000000000000000;
	add.f64 	%fd413, %fd81, 0d7FF0000000000000;
	selp.f64 	%fd1003, 0d0000000000000000, %fd413, %p34;
	setp.geu.f32 	%p35, %f44, 0f40874800;
	@%p35 bra 	$L__BB41_73;
	shr.u32 	%r267, %r63, 31;
	add.s32 	%r268, %r63, %r267;
	shr.s32 	%r269, %r268, 1;
	shl.b32 	%r270, %r269, 20;
	add.s32 	%r271, %r65, %r270;
	mov.b64 	%fd414, {%r64, %r271};
	sub.s32 	%r272, %r63, %r269;
	shl.b32 	%r273, %r272, 20;
	add.s32 	%r274, %r273, 1072693248;
	mov.b32 	%r275, 0;
	mov.b64 	%fd415, {%r275, %r274};
	mul.f64 	%fd1003, %fd415, %fd414;
$L__BB41_73:
	cvt.rn.f32.f64 	%f45, %fd1003;
	ld.global.f64 	%fd86, [%rd8+22528];
	fma.rn.f64 	%fd416, %fd86, 0d3FF71547652B82FE, 0d4338000000000000;
	{
	.reg .b32 %temp; 
	mov.b64 	{%r66, %temp}, %fd416;
	}
	mov.f64 	%fd417, 0dC338000000000000;
	add.rn.f64 	%fd418, %fd416, %fd417;
	fma.rn.f64 	%fd419, %fd418, 0dBFE62E42FEFA39EF, %fd86;
	fma.rn.f64 	%fd420, %fd418, 0dBC7ABC9E3B39803F, %fd419;
	fma.rn.f64 	%fd421, %fd420, 0d3E5ADE1569CE2BDF, 0d3E928AF3FCA213EA;
	fma.rn.f64 	%fd422, %fd421, %fd420, 0d3EC71DEE62401315;
	fma.rn.f64 	%fd423, %fd422, %fd420, 0d3EFA01997C89EB71;
	fma.rn.f64 	%fd424, %fd423, %fd420, 0d3F2A01A014761F65;
	fma.rn.f64 	%fd425, %fd424, %fd420, 0d3F56C16C1852B7AF;
	fma.rn.f64 	%fd426, %fd425, %fd420, 0d3F81111111122322;
	fma.rn.f64 	%fd427, %fd426, %fd420, 0d3FA55555555502A1;
	fma.rn.f64 	%fd428, %fd427, %fd420, 0d3FC5555555555511;
	fma.rn.f64 	%fd429, %fd428, %fd420, 0d3FE000000000000B;
	fma.rn.f64 	%fd430, %fd429, %fd420, 0d3FF0000000000000;
	fma.rn.f64 	%fd431, %fd430, %fd420, 0d3FF0000000000000;
	{
	.reg .b32 %temp; 
	mov.b64 	{%r67, %temp}, %fd431;
	}
	{
	.reg .b32 %temp; 
	mov.b64 	{%temp, %r68}, %fd431;
	}
	shl.b32 	%r276, %r66, 20;
	add.s32 	%r277, %r276, %r68;
	mov.b64 	%fd1004, {%r67, %r277};
	{
	.reg .b32 %temp; 
	mov.b64 	{%temp, %r278}, %fd86;
	}
	mov.b32 	%f115, %r278;
	abs.f32 	%f46, %f115;
	setp.lt.f32 	%p36, %f46, 0f4086232B;
	@%p36 bra 	$L__BB41_76;
	setp.lt.f64 	%p37, %fd86, 0d0000000000000000;
	add.f64 	%fd432, %fd86, 0d7FF0000000000000;
	selp.f64 	%fd1004, 0d0000000000000000, %fd432, %p37;
	setp.geu.f32 	%p38, %f46, 0f40874800;
	@%p38 bra 	$L__BB41_76;
	shr.u32 	%r279, %r66, 31;
	add.s32 	%r280, %r66, %r279;
	shr.s32 	%r281, %r280, 1;
	shl.b32 	%r282, %r281, 20;
	add.s32 	%r283, %r68, %r282;
	mov.b64 	%fd433, {%r67, %r283};
	sub.s32 	%r284, %r66, %r281;
	shl.b32 	%r285, %r284, 20;
	add.s32 	%r286, %r285, 1072693248;
	mov.b32 	%r287, 0;
	mov.b64 	%fd434, {%r287, %r286};
	mul.f64 	%fd1004, %fd434, %fd433;
$L__BB41_76:
	cvt.rn.f32.f64 	%f47, %fd1004;
	ld.global.f64 	%fd91, [%rd8+24576];
	fma.rn.f64 	%fd435, %fd91, 0d3FF71547652B82FE, 0d4338000000000000;
	{
	.reg .b32 %temp; 
	mov.b64 	{%r69, %temp}, %fd435;
	}
	mov.f64 	%fd436, 0dC338000000000000;
	add.rn.f64 	%fd437, %fd435, %fd436;
	fma.rn.f64 	%fd438, %fd437, 0dBFE62E42FEFA39EF, %fd91;
	fma.rn.f64 	%fd439, %fd437, 0dBC7ABC9E3B39803F, %fd438;
	fma.rn.f64 	%fd440, %fd439, 0d3E5ADE1569CE2BDF, 0d3E928AF3FCA213EA;
	fma.rn.f64 	%fd441, %fd440, %fd439, 0d3EC71DEE62401315;
	fma.rn.f64 	%fd442, %fd441, %fd439, 0d3EFA01997C89EB71;
	fma.rn.f64 	%fd443, %fd442, %fd439, 0d3F2A01A014761F65;
	fma.rn.f64 	%fd444, %fd443, %fd439, 0d3F56C16C1852B7AF;
	fma.rn.f64 	%fd445, %fd444, %fd439, 0d3F81111111122322;
	fma.rn.f64 	%fd446, %fd445, %fd439, 0d3FA55555555502A1;
	fma.rn.f64 	%fd447, %fd446, %fd439, 0d3FC5555555555511;
	fma.rn.f64 	%fd448, %fd447, %fd439, 0d3FE000000000000B;
	fma.rn.f64 	%fd449, %fd448, %fd439, 0d3FF0000000000000;
	fma.rn.f64 	%fd450, %fd449, %fd439, 0d3FF0000000000000;
	{
	.reg .b32 %temp; 
	mov.b64 	{%r70, %temp}, %fd450;
	}
	{
	.reg .b32 %temp; 
	mov.b64 	{%temp, %r71}, %fd450;
	}
	shl.b32 	%r288, %r69, 20;
	add.s32 	%r289, %r288, %r71;
	mov.b64 	%fd1005, {%r70, %r289};
	{
	.reg .b32 %temp; 
	mov.b64 	{%temp, %r290}, %fd91;
	}
	mov.b32 	%f116, %r290;
	abs.f32 	%f48, %f116;
	setp.lt.f32 	%p39, %f48, 0f4086232B;
	@%p39 bra 	$L__BB41_79;
	setp.lt.f64 	%p40, %fd91, 0d0000000000000000;
	add.f64 	%fd451, %fd91, 0d7FF0000000000000;
	selp.f64 	%fd1005, 0d0000000000000000, %fd451, %p40;
	setp.geu.f32 	%p41, %f48, 0f40874800;
	@%p41 bra 	$L__BB41_79;
	shr.u32 	%r291, %r69, 31;
	add.s32 	%r292, %r69, %r291;
	shr.s32 	%r293, %r292, 1;
	shl.b32 	%r294, %r293, 20;
	add.s32 	%r295, %r71, %r294;
	mov.b64 	%fd452, {%r70, %r295};
	sub.s32 	%r296, %r69, %r293;
	shl.b32 	%r297, %r296, 20;
	add.s32 	%r298, %r297, 1072693248;
	mov.b32 	%r299, 0;
	mov.b64 	%fd453, {%r299, %r298};
	mul.f64 	%fd1005, %fd453, %fd452;
$L__BB41_79:
	cvt.rn.f32.f64 	%f49, %fd1005;
	ld.global.f64 	%fd96, [%rd8+26624];
	fma.rn.f64 	%fd454, %fd96, 0d3FF71547652B82FE, 0d4338000000000000;
	{
	.reg .b32 %temp; 
	mov.b64 	{%r72, %temp}, %fd454;
	}
	mov.f64 	%fd455, 0dC338000000000000;
	add.rn.f64 	%fd456, %fd454, %fd455;
	fma.rn.f64 	%fd457, %fd456, 0dBFE62E42FEFA39EF, %fd96;
	fma.rn.f64 	%fd458, %fd456, 0dBC7ABC9E3B39803F, %fd457;
	fma.rn.f64 	%fd459, %fd458, 0d3E5ADE1569CE2BDF, 0d3E928AF3FCA213EA;
	fma.rn.f64 	%fd460, %fd459, %fd458, 0d3EC71DEE62401315;
	fma.rn.f64 	%fd461, %fd460, %fd458, 0d3EFA01997C89EB71;
	fma.rn.f64 	%fd462, %fd461, %fd458, 0d3F2A01A014761F65;
	fma.rn.f64 	%fd463, %fd462, %fd458, 0d3F56C16C1852B7AF;
	fma.rn.f64 	%fd464, %fd463, %fd458, 0d3F81111111122322;
	fma.rn.f64 	%fd465, %fd464, %fd458, 0d3FA55555555502A1;
	fma.rn.f64 	%fd466, %fd465, %fd458, 0d3FC5555555555511;
	fma.rn.f64 	%fd467, %fd466, %fd458, 0d3FE000000000000B;
	fma.rn.f64 	%fd468, %fd467, %fd458, 0d3FF0000000000000;
	fma.rn.f64 	%fd469, %fd468, %fd458, 0d3FF0000000000000;
	{
	.reg .b32 %temp; 
	mov.b64 	{%r73, %temp}, %fd469;
	}
	{
	.reg .b32 %temp; 
	mov.b64 	{%temp, %r74}, %fd469;
	}
	shl.b32 	%r300, %r72, 20;
	add.s32 	%r301, %r300, %r74;
	mov.b64 	%fd1006, {%r73, %r301};
	{
	.reg .b32 %temp; 
	mov.b64 	{%temp, %r302}, %fd96;
	}
	mov.b32 	%f117, %r302;
	abs.f32 	%f50, %f117;
	setp.lt.f32 	%p42, %f50, 0f4086232B;
	@%p42 bra 	$L__BB41_82;
	setp.lt.f64 	%p43, %fd96, 0d0000000000000000;
	add.f64 	%fd470, %fd96, 0d7FF0000000000000;
	selp.f64 	%fd1006, 0d0000000000000000, %fd470, %p43;
	setp.geu.f32 	%p44, %f50, 0f40874800;
	@%p44 bra 	$L__BB41_82;
	shr.u32 	%r303, %r72, 31;
	add.s32 	%r304, %r72, %r303;
	shr.s32 	%r305, %r304, 1;
	shl.b32 	%r306, %r305, 20;
	add.s32 	%r307, %r74, %r306;
	mov.b64 	%fd471, {%r73, %r307};
	sub.s32 	%r308, %r72, %r305;
	shl.b32 	%r309, %r308, 20;
	add.s32 	%r310, %r309, 1072693248;
	mov.b32 	%r311, 0;
	mov.b64 	%fd472, {%r311, %r310};
	mul.f64 	%fd1006, %fd472, %fd471;
$L__BB41_82:
	cvt.rn.f32.f64 	%f51, %fd1006;
	ld.global.f64 	%fd101, [%rd8+28672];
	fma.rn.f64 	%fd473, %fd101, 0d3FF71547652B82FE, 0d4338000000000000;
	{
	.reg .b32 %temp; 
	mov.b64 	{%r75, %temp}, %fd473;
	}
	mov.f64 	%fd474, 0dC338000000000000;
	add.rn.f64 	%fd475, %fd473, %fd474;
	fma.rn.f64 	%fd476, %fd475, 0dBFE62E42FEFA39EF, %fd101;
	fma.rn.f64 	%fd477, %fd475, 0dBC7ABC9E3B39803F, %fd476;
	fma.rn.f64 	%fd478, %fd477, 0d3E5ADE1569CE2BDF, 0d3E928AF3FCA213EA;
	fma.rn.f64 	%fd479, %fd478, %fd477, 0d3EC71DEE62401315;
	fma.rn.f64 	%fd480, %fd479, %fd477, 0d3EFA01997C89EB71;
	fma.rn.f64 	%fd481, %fd480, %fd477, 0d3F2A01A014761F65;
	fma.rn.f64 	%fd482, %fd481, %fd477, 0d3F56C16C1852B7AF;
	fma.rn.f64 	%fd483, %fd482, %fd477, 0d3F81111111122322;
	fma.rn.f64 	%fd484, %fd483, %fd477, 0d3FA55555555502A1;
	fma.rn.f64 	%fd485, %fd484, %fd477, 0d3FC5555555555511;
	fma.rn.f64 	%fd486, %fd485, %fd477, 0d3FE000000000000B;
	fma.rn.f64 	%fd487, %fd486, %fd477, 0d3FF0000000000000;
	fma.rn.f64 	%fd488, %fd487, %fd477, 0d3FF0000000000000;
	{
	.reg .b32 %temp; 
	mov.b64 	{%r76, %temp}, %fd488;
	}
	{
	.reg .b32 %temp; 
	mov.b64 	{%temp, %r77}, %fd488;
	}
	shl.b32 	%r312, %r75, 20;
	add.s32 	%r313, %r312, %r77;
	mov.b64 	%fd1007, {%r76, %r313};
	{
	.reg .b32 %temp; 
	mov.b64 	{%temp, %r314}, %fd101;
	}
	mov.b32 	%f118, %r314;
	abs.f32 	%f52, %f118;
	setp.lt.f32 	%p45, %f52, 0f4086232B;
	@%p45 bra 	$L__BB41_85;
	setp.lt.f64 	%p46, %fd101, 0d0000000000000000;
	add.f64 	%fd489, %fd101, 0d7FF0000000000000;
	selp.f64 	%fd1007, 0d0000000000000000, %fd489, %p46;
	setp.geu.f32 	%p47, %f52, 0f40874800;
	@%p47 bra 	$L__BB41_85;
	shr.u32 	%r315, %r75, 31;
	add.s32 	%r316, %r75, %r315;
	shr.s32 	%r317, %r316, 1;
	shl.b32 	%r318, %r317, 20;
	add.s32 	%r319, %r77, %r318;
	mov.b64 	%fd490, {%r76, %r319};
	sub.s32 	%r320, %r75, %r317;
	shl.b32 	%r321, %r320, 20;
	add.s32 	%r322, %r321, 1072693248;
	mov.b32 	%r323, 0;
	mov.b64 	%fd491, {%r323, %r322};
	mul.f64 	%fd1007, %fd491, %fd490;
$L__BB41_85:
	cvt.rn.f32.f64 	%f53, %fd1007;
	ld.global.f64 	%fd106, [%rd8+30720];
	fma.rn.f64 	%fd492, %fd106, 0d3FF71547652B82FE, 0d4338000000000000;
	{
	.reg .b32 %temp; 
	mov.b64 	{%r78, %temp}, %fd492;
	}
	mov.f64 	%fd493, 0dC338000000000000;
	add.rn.f64 	%fd494, %fd492, %fd493;
	fma.rn.f64 	%fd495, %fd494, 0dBFE62E42FEFA39EF, %fd106;
	fma.rn.f64 	%fd496, %fd494, 0dBC7ABC9E3B39803F, %fd495;
	fma.rn.f64 	%fd497, %fd496, 0d3E5ADE1569CE2BDF, 0d3E928AF3FCA213EA;
	fma.rn.f64 	%fd498, %fd497, %fd496, 0d3EC71DEE62401315;
	fma.rn.f64 	%fd499, %fd498, %fd496, 0d3EFA01997C89EB71;
	fma.rn.f64 	%fd500, %fd499, %fd496, 0d3F2A01A014761F65;
	fma.rn.f64 	%fd501, %fd500, %fd496, 0d3F56C16C1852B7AF;
	fma.rn.f64 	%fd502, %fd501, %fd496, 0d3F81111111122322;
	fma.rn.f64 	%fd503, %fd502, %fd496, 0d3FA55555555502A1;
	fma.rn.f64 	%fd504, %fd503, %fd496, 0d3FC5555555555511;
	fma.rn.f64 	%fd505, %fd504, %fd496, 0d3FE000000000000B;
	fma.rn.f64 	%fd506, %fd505, %fd496, 0d3FF0000000000000;
	fma.rn.f64 	%fd507, %fd506, %fd496, 0d3FF0000000000000;
	{
	.reg .b32 %temp; 
	mov.b64 	{%r79, %temp}, %fd507;
	}
	{
	.reg .b32 %temp; 
	mov.b64 	{%temp, %r80}, %fd507;
	}
	shl.b32 	%r324, %r78, 20;
	add.s32 	%r325, %r324, %r80;
	mov.b64 	%fd1008, {%r79, %r325};
	{
	.reg .b32 %temp; 
	mov.b64 	{%temp, %r326}, %fd106;
	}
	mov.b32 	%f119, %r326;
	abs.f32 	%f54, %f119;
	setp.lt.f32 	%p48, %f54, 0f4086232B;
	@%p48 bra 	$L__BB41_88;
	setp.lt.f64 	%p49, %fd106, 0d0000000000000000;
	add.f64 	%fd508, %fd106, 0d7FF0000000000000;
	selp.f64 	%fd1008, 0d0000000000000000, %fd508, %p49;
	setp.geu.f32 	%p50, %f54, 0f40874800;
	@%p50 bra 	$L__BB41_88;
	shr.u32 	%r327, %r78, 31;
	add.s32 	%r328, %r78, %r327;
	shr.s32 	%r329, %r328, 1;
	shl.b32 	%r330, %r329, 20;
	add.s32 	%r331, %r80, %r330;
	mov.b64 	%fd509, {%r79, %r331};
	sub.s32 	%r332, %r78, %r329;
	shl.b32 	%r333, %r332, 20;
	add.s32 	%r334, %r333, 1072693248;
	mov.b32 	%r335, 0;
	mov.b64 	%fd510, {%r335, %r334};
	mul.f64 	%fd1008, %fd510, %fd509;
$L__BB41_88:
	cvt.rn.f32.f64 	%f120, %fd1008;
	add.f32 	%f121, %f25, %f27;
	add.f32 	%f122, %f29, %f31;
	add.f32 	%f123, %f33, %f35;
	add.f32 	%f124, %f37, %f39;
	add.f32 	%f125, %f41, %f43;
	add.f32 	%f126, %f45, %f47;
	add.f32 	%f127, %f49, %f51;
	add.f32 	%f128, %f53, %f120;
	add.f32 	%f129, %f121, %f122;
	add.f32 	%f130, %f123, %f124;
	add.f32 	%f131, %f125, %f126;
	add.f32 	%f132, %f127, %f128;
	add.f32 	%f133, %f129, %f130;
	add.f32 	%f134, %f131, %f132;
	add.f32 	%f286, %f133, %f134;
	add.s64 	%rd9, %rd18, -4096;
	setp.lt.u64 	%p51, %rd9, 4096;
	mov.b64 	%rd37, 4096;
	@%p51 bra 	$L__BB41_140;
	mov.b64 	%rd37, 4096;
$L__BB41_90:
	shl.b64 	%rd23, %rd37, 3;
	add.s64 	%rd11, %rd8, %rd23;
	ld.global.f64 	%fd111, [%rd11];
	fma.rn.f64 	%fd511, %fd111, 0d3FF71547652B82FE, 0d4338000000000000;
	{
	.reg .b32 %temp; 
	mov.b64 	{%r81, %temp}, %fd511;
	}
	mov.f64 	%fd512, 0dC338000000000000;
	add.rn.f64 	%fd513, %fd511, %fd512;
	fma.rn.f64 	%fd514, %fd513, 0dBFE62E42FEFA39EF, %fd111;
	fma.rn.f64 	%fd515, %fd513, 0dBC7ABC9E3B39803F, %fd514;
	fma.rn.f64 	%fd516, %fd515, 0d3E5ADE1569CE2BDF, 0d3E928AF3FCA213EA;
	fma.rn.f64 	%fd517, %fd516, %fd515, 0d3EC71DEE62401315;
	fma.rn.f64 	%fd518, %fd517, %fd515, 0d3EFA01997C89EB71;
	fma.rn.f64 	%fd519, %fd518, %fd515, 0d3F2A01A014761F65;
	fma.rn.f64 	%fd520, %fd519, %fd515, 0d3F56C16C1852B7AF;
	fma.rn.f64 	%fd521, %fd520, %fd515, 0d3F81111111122322;
	fma.rn.f64 	%fd522, %fd521, %fd515, 0d3FA55555555502A1;
	fma.rn.f64 	%fd523, %fd522, %fd515, 0d3FC5555555555511;
	fma.rn.f64 	%fd524, %fd523, %fd515, 0d3FE000000000000B;
	fma.rn.f64 	%fd525, %fd524, %fd515, 0d3FF0000000000000;
	fma.rn.f64 	%fd526, %fd525, %fd515, 0d3FF0000000000000;
	{
	.reg .b32 %temp; 
	mov.b64 	{%r82, %temp}, %fd526;
	}
	{
	.reg .b32 %temp; 
	mov.b64 	{%temp, %r83}, %fd526;
	}
	shl.b32 	%r336, %r81, 20;
	add.s32 	%r337, %r336, %r83;
	mov.b64 	%fd1009, {%r82, %r337};
	{
	.reg .b32 %temp; 
	mov.b64 	{%temp, %r338}, %fd111;
	}
	mov.b32 	%f135, %r338;
	abs.f32 	%f57, %f135;
	setp.lt.f32 	%p52, %f57, 0f4086232B;
	@%p52 bra 	$L__BB41_93;
	setp.lt.f64 	%p53, %fd111, 0d0000000000000000;
	add.f64 	%fd527, %fd111, 0d7FF0000000000000;
	selp.f64 	%fd1009, 0d0000000000000000, %fd527, %p53;
	setp.geu.f32 	%p54, %f57, 0f40874800;
	@%p54 bra 	$L__BB41_93;
	shr.u32 	%r339, %r81, 31;
	add.s32 	%r340, %r81, %r339;
	shr.s32 	%r341, %r340, 1;
	shl.b32 	%r342, %r341, 20;
	add.s32 	%r343, %r83, %r342;
	mov.b64 	%fd528, {%r82, %r343};
	sub.s32 	%r344, %r81, %r341;
	shl.b32 	%r345, %r344, 20;
	add.s32 	%r346, %r345, 1072693248;
	mov.b32 	%r347, 0;
	mov.b64 	%fd529, {%r347, %r346};
	mul.f64 	%fd1009, %fd529, %fd528;
$L__BB41_93:
	cvt.rn.f32.f64 	%f58, %fd1009;
	ld.global.f64 	%fd116, [%rd11+2048];
	fma.rn.f64 	%fd530, %fd116, 0d3FF71547652B82FE, 0d4338000000000000;
	{
	.reg .b32 %temp; 
	mov.b64 	{%r84, %temp}, %fd530;
	}
	mov.f64 	%fd531, 0dC338000000000000;
	add.rn.f64 	%fd532, %fd530, %fd531;
	fma.rn.f64 	%fd533, %fd532, 0dBFE62E42FEFA39EF, %fd116;
	fma.rn.f64 	%fd534, %fd532, 0dBC7ABC9E3B39803F, %fd533;
	fma.rn.f64 	%fd535, %fd534, 0d3E5ADE1569CE2BDF, 0d3E928AF3FCA213EA;
	fma.rn.f64 	%fd536, %fd535, %fd534, 0d3EC71DEE62401315;
	fma.rn.f64 	%fd537, %fd536, %fd534, 0d3EFA01997C89EB71;
	fma.rn.f64 	%fd538, %fd537, %fd534, 0d3F2A01A014761F65;
	fma.rn.f64 	%fd539, %fd538, %fd534, 0d3F56C16C1852B7AF;
	fma.rn.f64 	%fd540, %fd539, %fd534, 0d3F81111111122322;
	fma.rn.f64 	%fd541, %fd540, %fd534, 0d3FA55555555502A1;
	fma.rn.f64 	%fd542, %fd541, %fd534, 0d3FC5555555555511;
	fma.rn.f64 	%fd543, %fd542, %fd534, 0d3FE000000000000B;
	fma.rn.f64 	%fd544, %fd543, %fd534, 0d3FF0000000000000;
	fma.rn.f64 	%fd545, %fd544, %fd534, 0d3FF0000000000000;
	{
	.reg .b32 %temp; 
	mov.b64 	{%r85, %temp}, %fd545;
	}
	{
	.reg .b32 %temp; 
	mov.b64 	{%temp, %r86}, %fd545;
	}
	shl.b32 	%r348, %r84, 20;
	add.s32 	%r349, %r348, %r86;
	mov.b64 	%fd1010, {%r85, %r349};
	{
	.reg .b32 %temp; 
	mov.b64 	{%temp, %r350}, %fd116;
	}
	mov.b32 	%f136, %r350;
	abs.f32 	%f59, %f136;
	setp.lt.f32 	%p55, %f59, 0f4086232B;
	@%p55 bra 	$L__BB41_96;
	setp.lt.f64 	%p56, %fd116, 0d0000000000000000;
	add.f64 	%fd546, %fd116, 0d7FF0000000000000;
	selp.f64 	%fd1010, 0d0000000000000000, %fd546, %p56;
	setp.geu.f32 	%p57, %f59, 0f40874800;
	@%p57 bra 	$L__BB41_96;
	shr.u32 	%r351, %r84, 31;
	add.s32 	%r352, %r84, %r351;
	shr.s32 	%r353, %r352, 1;
	shl.b32 	%r354, %r353, 20;
	add.s32 	%r355, %r86, %r354;
	mov.b64 	%fd547, {%r85, %r355};
	sub.s32 	%r356, %r84, %r353;
	shl.b32 	%r357, %r356, 20;
	add.s32 	%r358, %r357, 1072693248;
	mov.b32 	%r359, 0;
	mov.b64 	%fd548, {%r359, %r358};
	mul.f64 	%fd1010, %fd548, %fd547;
$L__BB41_96:
	cvt.rn.f32.f64 	%f60, %fd1010;
	ld.global.f64 	%fd121, [%rd11+4096];
	fma.rn.f64 	%fd549, %fd121, 0d3FF71547652B82FE, 0d4338000000000000;
	{
	.reg .b32 %temp; 
	mov.b64 	{%r87, %temp}, %fd549;
	}
	mov.f64 	%fd550, 0dC338000000000000;
	add.rn.f64 	%fd551, %fd549, %fd550;
	fma.rn.f64 	%fd552, %fd551, 0dBFE62E42FEFA39EF, %fd121;
	fma.rn.f64 	%fd553, %fd551, 0dBC7ABC9E3B39803F, %fd552;
	fma.rn.f64 	%fd554, %fd553, 0d3E5ADE1569CE2BDF, 0d3E928AF3FCA213EA;
	fma.rn.f64 	%fd555, %fd554, %fd553, 0d3EC71DEE62401315;
	fma.rn.f64 	%fd556, %fd555, %fd553, 0d3EFA01997C89EB71;
	fma.rn.f64 	%fd557, %fd556, %fd553, 0d3F2A01A014761F65;
	fma.rn.f64 	%fd558, %fd557, %fd553, 0d3F56C16C1852B7AF;
	fma.rn.f64 	%fd559, %fd558, %fd553, 0d3F81111111122322;
	fma.rn.f64 	%fd560, %fd559, %fd553, 0d3FA55555555502A1;
	fma.rn.f64 	%fd561, %fd560, %fd553, 0d3FC5555555555511;
	fma.rn.f64 	%fd562, %fd561, %fd553, 0d3FE000000000000B;
	fma.rn.f64 	%fd563, %fd562, %fd553, 0d3FF0000000000000;
	fma.rn.f64 	%fd564, %fd563, %fd553, 0d3FF0000000000000;
	{
	.reg .b32 %temp; 
	mov.b64 	{%r88, %temp}, %fd564;
	}
	{
	.reg .b32 %temp; 
	mov.b64 	{%temp, %r89}, %fd564;
	}
	shl.b32 	%r360, %r87, 20;
	add.s32 	%r361, %r360, %r89;
	mov.b64 	%fd1011, {%r88, %r361};
	{
	.reg .b32 %temp; 
	mov.b64 	{%temp, %r362}, %fd121;
	}
	mov.b32 	%f137, %r362;
	abs.f32 	%f61, %f137;
	setp.lt.f32 	%p58, %f61, 0f4086232B;
	@%p58 bra 	$L__BB41_99;
	setp.lt.f64 	%p59, %fd121, 0d0000000000000000;
	add.f64 	%fd565, %fd121, 0d7FF0000000000000;
	selp.f64 	%fd1011, 0d0000000000000000, %fd565, %p59;
	setp.geu.f32 	%p60, %f61, 0f40874800;
	@%p60 bra 	$L__BB41_99;
	shr.u32 	%r363, %r87, 31;
	add.s32 	%r364, %r87, %r363;
	shr.s32 	%r365, %r364, 1;
	shl.b32 	%r366, %r365, 20;
	add.s32 	%r367, %r89, %r366;
	mov.b64 	%fd566, {%r88, %r367};
	sub.s32 	%r368, %r87, %r365;
	shl.b32 	%r369, %r368, 20;
	add.s32 	%r370, %r369, 1072693248;
	mov.b32 	%r371, 0;
	mov.b64 	%fd567, {%r371, %r370};
	mul.f64 	%fd1011, %fd567, %fd566;
$L__BB41_99:
	cvt.rn.f32.f64 	%f62, %fd1011;
	ld.global.f64 	%fd126, [%rd11+6144];
	fma.rn.f64 	%fd568, %fd126, 0d3FF71547652B82FE, 0d4338000000000000;
	{
	.reg .b32 %temp; 
	mov.b64 	{%r90, %temp}, %fd568;
	}
	mov.f64 	%fd569, 0dC338000000000000;
	add.rn.f64 	%fd570, %fd568, %fd569;
	fma.rn.f64 	%fd571, %fd570, 0dBFE62E42FEFA39EF, %fd126;
	fma.rn.f64 	%fd572, %fd570, 0dBC7ABC9E3B39803F, %fd571;
	fma.rn.f64 	%fd573, %fd572, 0d3E5ADE1569CE2BDF, 0d3E928AF3FCA213EA;
	fma.rn.f64 	%fd574, %fd573, %fd572, 0d3EC71DEE62401315;
	fma.rn.f64 	%fd575, %fd574, %fd572, 0d3EFA01997C89EB71;
	fma.rn.f64 	%fd576, %fd575, %fd572, 0d3F2A01A014761F65;
	fma.rn.f64 	%fd577, %fd576, %fd572, 0d3F56C16C1852B7AF;
	fma.rn.f64 	%fd578, %fd577, %fd572, 0d3F81111111122322;
	fma.rn.f64 	%fd579, %fd578, %fd572, 0d3FA55555555502A1;
	fma.rn.f64 	%fd580, %fd579, %fd572, 0d3FC5555555555511;
	fma.rn.f64 	%fd581, %fd580, %fd572, 0d3FE000000000000B;
	fma.rn.f64 	%fd582, %fd581, %fd572, 0d3FF0000000000000;
	fma.rn.f64 	%fd583, %fd582, %fd572, 0d3FF0000000000000;
	{
	.reg .b32 %temp; 
	mov.b64 	{%r91, %temp}, %fd583;
	}
	{
	.reg .b32 %temp; 
	mov.b64 	{%temp, %r92}, %fd583;
	}
	shl.b32 	%r372, %r90, 20;
	add.s32 	%r373, %r372, %r92;
	mov.b64 	%fd1012, {%r91, %r373};
	{
	.reg .b32 %temp; 
	mov.b64 	{%temp, %r374}, %fd126;
	}
	mov.b32 	%f138, %r374;
	abs.f32 	%f63, %f138;
	setp.lt.f32 	%p61, %f63, 0f4086232B;
	@%p61 bra 	$L__BB41_102;
	setp.lt.f64 	%p62, %fd126, 0d0000000000000000;
	add.f64 	%fd584, %fd126, 0d7FF0000000000000;
	selp.f64 	%fd1012, 0d0000000000000000, %fd584, %p62;
	setp.geu.f32 	%p63, %f63, 0f40874800;
	@%p63 bra 	$L__BB41_102;
	shr.u32 	%r375, %r90, 31;
	add.s32 	%r376, %r90, %r375;
	shr.s32 	%r377, %r376, 1;
	shl.b32 	%r378, %r377, 20;
	add.s32 	%r379, %r92, %r378;
	mov.b64 	%fd585, {%r91, %r379};
	sub.s32 	%r380, %r90, %r377;
	shl.b32 	%r381, %r380, 20;
	add.s32 	%r382, %r381, 1072693248;
	mov.b32 	%r383, 0;
	mov.b64 	%fd586, {%r383, %r382};
	mul.f64 	%fd1012, %fd586, %fd585;
$L__BB41_102:
	cvt.rn.f32.f64 	%f64, %fd1012;
	ld.global.f64 	%fd131, [%rd11+8192];
	fma.rn.f64 	%fd587, %fd131, 0d3FF71547652B82FE, 0d4338000000000000;
	{
	.reg .b32 %temp; 
	mov.b64 	{%r93, %temp}, %fd587;
	}
	mov.f64 	%fd588, 0dC338000000000000;
	add.rn.f64 	%fd589, %fd587, %fd588;
	fma.rn.f64 	%fd590, %fd589, 0dBFE62E42FEFA39EF, %fd131;
	fma.rn.f64 	%fd591, %fd589, 0dBC7ABC9E3B39803F, %fd590;
	fma.rn.f64 	%fd592, %fd591, 0d3E5ADE1569CE2BDF, 0d3E928AF3FCA213EA;
	fma.rn.f64 	%fd593, %fd592, %fd591, 0d3EC71DEE62401315;
	fma.rn.f64 	%fd594, %fd593, %fd591, 0d3EFA01997C89EB71;
	fma.rn.f64 	%fd595, %fd594, %fd591, 0d3F2A01A014761F65;
	fma.rn.f64 	%fd596, %fd595, %fd591, 0d3F56C16C1852B7AF;
	fma.rn.f64 	%fd597, %fd596, %fd591, 0d3F81111111122322;
	fma.rn.f64 	%fd598, %fd597, %fd591, 0d3FA55555555502A1;
	fma.rn.f64 	%fd599, %fd598, %fd591, 0d3FC5555555555511;
	fma.rn.f64 	%fd600, %fd599, %fd591, 0d3FE000000000000B;
	fma.rn.f64 	%fd601, %fd600, %fd591, 0d3FF0000000000000;
	fma.rn.f64 	%fd602, %fd601, %fd591, 0d3FF0000000000000;
	{
	.reg .b32 %temp; 
	mov.b64 	{%r94, %temp}, %fd602;
	}
	{
	.reg .b32 %temp; 
	mov.b64 	{%temp, %r95}, %fd602;
	}
	shl.b32 	%r384, %r93, 20;
	add.s32 	%r385, %r384, %r95;
	mov.b64 	%fd1013, {%r94, %r385};
	{
	.reg .b32 %temp; 
	mov.b64 	{%temp, %r386}, %fd131;
	}
	mov.b32 	%f139, %r386;
	abs.f32 	%f65, %f139;
	setp.lt.f32 	%p64, %f65, 0f4086232B;
	@%p64 bra 	$L__BB41_105;
	setp.lt.f64 	%p65, %fd131, 0d0000000000000000;
	add.f64 	%fd603, %fd131, 0d7FF0000000000000;
	selp.f64 	%fd1013, 0d0000000000000000, %fd603, %p65;
	setp.geu.f32 	%p66, %f65, 0f40874800;
	@%p66 bra 	$L__BB41_105;
	shr.u32 	%r387, %r93, 31;
	add.s32 	%r388, %r93, %r387;
	shr.s32 	%r389, %r388, 1;
	shl.b32 	%r390, %r389, 20;
	add.s32 	%r391, %r95, %r390;
	mov.b64 	%fd604, {%r94, %r391};
	sub.s32 	%r392, %r93, %r389;
	shl.b32 	%r393, %r392, 20;
	add.s32 	%r394, %r393, 1072693248;
	mov.b32 	%r395, 0;
	mov.b64 	%fd605, {%r395, %r394};
	mul.f64 	%fd1013, %fd605, %fd604;
$L__BB41_105:
	cvt.rn.f32.f64 	%f66, %fd1013;
	ld.global.f64 	%fd136, [%rd11+10240];
	fma.rn.f64 	%fd606, %fd136, 0d3FF71547652B82FE, 0d4338000000000000;
	{
	.reg .b32 %temp; 
	mov.b64 	{%r96, %temp}, %fd606;
	}
	mov.f64 	%fd607, 0dC338000000000000;
	add.rn.f64 	%fd608, %fd606, %fd607;
	fma.rn.f64 	%fd609, %fd608, 0dBFE62E42FEFA39EF, %fd136;
	fma.rn.f64 	%fd610, %fd608, 0dBC7ABC9E3B39803F, %fd609;
	fma.rn.f64 	%fd611, %fd610, 0d3E5ADE1569CE2BDF, 0d3E928AF3FCA213EA;
	fma.rn.f64 	%fd612, %fd611, %fd610, 0d3EC71DEE62401315;
	fma.rn.f64 	%fd613, %fd612, %fd610, 0d3EFA01997C89EB71;
	fma.rn.f64 	%fd614, %fd613, %fd610, 0d3F2A01A014761F65;
	fma.rn.f64 	%fd615, %fd614, %fd610, 0d3F56C16C1852B7AF;
	fma.rn.f64 	%fd616, %fd615, %fd610, 0d3F81111111122322;
	fma.rn.f64 	%fd617, %fd616, %fd610, 0d3FA55555555502A1;
	fma.rn.f64 	%fd618, %fd617, %fd610, 0d3FC5555555555511;
	fma.rn.f64 	%fd619, %fd618, %fd610, 0d3FE000000000000B;
	fma.rn.f64 	%fd620, %fd619, %fd610, 0d3FF0000000000000;
	fma.rn.f64 	%fd621, %fd620, %fd610, 0d3FF0000000000000;
	{
	.reg .b32 %temp; 
	mov.b64 	{%r97, %temp}, %fd621;
	}
	{
	.reg .b32 %temp; 
	mov.b64 	{%temp, %r98}, %fd621;
	}
	shl.b32 	%r396, %r96, 20;
	add.s32 	%r397, %r396, %r98;
	mov.b64 	%fd1014, {%r97, %r397};
	{
	.reg .b32 %temp; 
	mov.b64 	{%temp, %r398}, %fd136;
	}
	mov.b32 	%f140, %r398;
	abs.f32 	%f67, %f140;
	setp.lt.f32 	%p67, %f67, 0f4086232B;
	@%p67 bra 	$L__BB41_108;
	setp.lt.f64 	%p68, %fd136, 0d0000000000000000;
	add.f64 	%fd622, %fd136, 0d7FF0000000000000;
	selp.f64 	%fd1014, 0d0000000000000000, %fd622, %p68;
	setp.geu.f32 	%p69, %f67, 0f40874800;
	@%p69 bra 	$L__BB41_108;
	shr.u32 	%r399, %r96, 31;
	add.s32 	%r400, %r96, %r399;
	shr.s32 	%r401, %r400, 1;
	shl.b32 	%r402, %r401, 20;
	add.s32 	%r403, %r98, %r402;
	mov.b64 	%fd623, {%r97, %r403};
	sub.s32 	%r404, %r96, %r401;
	shl.b32 	%r405, %r404, 20;
	add.s32 	%r406, %r405, 1072693248;
	mov.b32 	%r407, 0;
	mov.b64 	%fd624, {%r407, %r406};
	mul.f64 	%fd1014, %fd624, %fd623;
$L__BB41_108:
	cvt.rn.f32.f64 	%f68, %fd1014;
	ld.global.f64 	%fd141, [%rd11+12288];
	fma.rn.f64 	%fd625, %fd141, 0d3FF71547652B82FE, 0d4338000000000000;
	{
	.reg .b32 %temp; 
	mov.b64 	{%r99, %temp}, %fd625;
	}
	mov.f64 	%fd626, 0dC338000000000000;
	add.rn.f64 	%fd627, %fd625, %fd626;
	fma.rn.f64 	%fd628, %fd627, 0dBFE62E42FEFA39EF, %fd141;
	fma.rn.f64 	%fd629, %fd627, 0dBC7ABC9E3B39803F, %fd628;
	fma.rn.f64 	%fd630, %fd629, 0d3E5ADE1569CE2BDF, 0d3E928AF3FCA213EA;
	fma.rn.f64 	%fd631, %fd630, %fd629, 0d3EC71DEE62401315;
	fma.rn.f64 	%fd632, %fd631, %fd629, 0d3EFA01997C89EB71;
	fma.rn.f64 	%fd633, %fd632, %fd629, 0d3F2A01A014761F65;
	fma.rn.f64 	%fd634, %fd633, %fd629, 0d3F56C16C1852B7AF;
	fma.rn.f64 	%fd635, %fd634, %fd629, 0d3F81111111122322;
	fma.rn.f64 	%fd636, %fd635, %fd629, 0d3FA55555555502A1;
	fma.rn.f64 	%fd637, %fd636, %fd629, 0d3FC5555555555511;
	fma.rn.f64 	%fd638, %fd637, %fd629, 0d3FE000000000000B;
	fma.rn.f64 	%fd639, %fd638, %fd629, 0d3FF0000000000000;
	fma.rn.f64 	%fd640, %fd639, %fd629, 0d3FF0000000000000;
	{
	.reg .b32 %temp; 
	mov.b64 	{%r100, %temp}, %fd640;
	}
	{
	.reg .b32 %temp; 
	mov.b64 	{%temp, %r101}, %fd640;
	}
	shl.b32 	%r408, %r99, 20;
	add.s32 	%r409, %r408, %r101;
	mov.b64 	%fd1015, {%r100, %r409};
	{
	.reg .b32 %temp; 
	mov.b64 	{%temp, %r410}, %fd141;
	}
	mov.b32 	%f141, %r410;
	abs.f32 	%f69, %f141;
	setp.lt.f32 	%p70, %f69, 0f4086232B;
	@%p70 bra 	$L__BB41_111;
	setp.lt.f64 	%p71, %fd141, 0d0000000000000000;
	add.f64 	%fd641, %fd141, 0d7FF0000000000000;
	selp.f64 	%fd1015, 0d0000000000000000, %fd641, %p71;
	setp.geu.f32 	%p72, %f69, 0f40874800;
	@%p72 bra 	$L__BB41_111;
	shr.u32 	%r411, %r99, 31;
	add.s32 	%r412, %r99, %r411;
	shr.s32 	%r413, %r412, 1;
	shl.b32 	%r414, %r413, 20;
	add.s32 	%r415, %r101, %r414;
	mov.b64 	%fd642, {%r100, %r415};
	sub.s32 	%r416, %r99, %r413;
	shl.b32 	%r417, %r416, 20;
	add.s32 	%r418, %r417, 1072693248;
	mov.b32 	%r419, 0;
	mov.b64 	%fd643, {%r419, %r418};
	mul.f64 	%fd1015, %fd643, %fd642;
$L__BB41_111:
	cvt.rn.f32.f64 	%f70, %fd1015;
	ld.global.f64 	%fd146, [%rd11+14336];
	fma.rn.f64 	%fd644, %fd146, 0d3FF71547652B82FE, 0d4338000000000000;
	{
	.reg .b32 %temp; 
	mov.b64 	{%r102, %temp}, %fd644;
	}
	mov.f64 	%fd645, 0dC338000000000000;
	add.rn.f64 	%fd646, %fd644, %fd645;
	fma.rn.f64 	%fd647, %fd646, 0dBFE62E42FEFA39EF, %fd146;
	fma.rn.f64 	%fd648, %fd646, 0dBC7ABC9E3B39803F, %fd647;
	fma.rn.f64 	%fd649, %fd648, 0d3E5ADE1569CE2BDF, 0d3E928AF3FCA213EA;
	fma.rn.f64 	%fd650, %fd649, %fd648, 0d3EC71DEE62401315;
	fma.rn.f64 	%fd651, %fd650, %fd648, 0d3EFA01997C89EB71;
	fma.rn.f64 	%fd652, %fd651, %fd648, 0d3F2A01A014761F65;
	fma.rn.f64 	%fd653, %fd652, %fd648, 0d3F56C16C1852B7AF;
	fma.rn.f64 	%fd654, %fd653, %fd648, 0d3F81111111122322;
	fma.rn.f64 	%fd655, %fd654, %fd648, 0d3FA55555555502A1;
	fma.rn.f64 	%fd656, %fd655, %fd648, 0d3FC5555555555511;
	fma.rn.f64 	%fd657, %fd656, %fd648, 0d3FE000000000000B;
	fma.rn.f64 	%fd658, %fd657, %fd648, 0d3FF0000000000000;
	fma.rn.f64 	%fd659, %fd658, %fd648, 0d3FF0000000000000;
	{
	.reg .b32 %temp; 
	mov.b64 	{%r103, %temp}, %fd659;
	}
	{
	.reg .b32 %temp; 
	mov.b64 	{%temp, %r104}, %fd659;
	}
	shl.b32 	%r420, %r102, 20;
	add.s32 	%r421, %r420, %r104;
	mov.b64 	%fd1016, {%r103, %r421};
	{
	.reg .b32 %temp; 
	mov.b64 	{%temp, %r422}, %fd146;
	}
	mov.b32 	%f142, %r422;
	abs.f32 	%f71, %f142;
	setp.lt.f32 	%p73, %f71, 0f4086232B;
	@%p73 bra 	$L__BB41_114;
	setp.lt.f64 	%p74, %fd146, 0d0000000000000000;
	add.f64 	%fd660, %fd146, 0d7FF0000000000000;
	selp.f64 	%fd1016, 0d0000000000000000, %fd660, %p74;
	setp.geu.f32 	%p75, %f71, 0f40874800;
	@%p75 bra 	$L__BB41_114;
	shr.u32 	%r423, %r102, 31;
	add.s32 	%r424, %r102, %r423;
	shr.s32 	%r425, %r424, 1;
	shl.b32 	%r426, %r425, 20;
	add.s32 	%r427, %r104, %r426;
	mov.b64 	%fd661, {%r103, %r427};
	sub.s32 	%r428, %r102, %r425;
	shl.b32 	%r429, %r428, 20;
	add.s32 	%r430, %r429, 1072693248;
	mov.b32 	%r431, 0;
	mov.b64 	%fd662, {%r431, %r430};
	mul.f64 	%fd1016, %fd662, %fd661;
$L__BB41_114:
	cvt.rn.f32.f64 	%f72, %fd1016;
	ld.global.f64 	%fd151, [%rd11+16384];
	fma.rn.f64 	%fd663, %fd151, 0d3FF71547652B82FE, 0d4338000000000000;
	{
	.reg .b32 %temp; 
	mov.b64 	{%r105, %temp}, %fd663;
	}
	mov.f64 	%fd664, 0dC338000000000000;
	add.rn.f64 	%fd665, %fd663, %fd664;
	fma.rn.f64 	%fd666, %fd665, 0dBFE62E42FEFA39EF, %fd151;
	fma.rn.f64 	%fd667, %fd665, 0dBC7ABC9E3B39803F, %fd666;
	fma.rn.f64 	%fd668, %fd667, 0d3E5ADE1569CE2BDF, 0d3E928AF3FCA213EA;
	fma.rn.f64 	%fd669, %fd668, %fd667, 0d3EC71DEE62401315;
	fma.rn.f64 	%fd670, %fd669, %fd667, 0d3EFA01997C89EB71;
	fma.rn.f64 	%fd671, %fd670, %fd667, 0d3F2A01A014761F65;
	fma.rn.f64 	%fd672, %fd671, %fd667, 0d3F56C16C1852B7AF;
	fma.rn.f64 	%fd673, %fd672, %fd667, 0d3F81111111122322;
	fma.rn.f64 	%fd674, %fd673, %fd667, 0d3FA55555555502A1;
	fma.rn.f64 	%fd675, %fd674, %fd667, 0d3FC5555555555511;
	fma.rn.f64 	%fd676, %fd675, %fd667, 0d3FE000000000000B;
	fma.rn.f64 	%fd677, %fd676, %fd667, 0d3FF0000000000000;
	fma.rn.f64 	%fd678, %fd677, %fd667, 0d3FF0000000000000;
	{
	.reg .b32 %temp; 
	mov.b64 	{%r106, %temp}, %fd678;
	}
	{
	.reg .b32 %temp; 
	mov.b64 	{%temp, %r107}, %fd678;
	}
	shl.b32 	%r432, %r105, 20;
	add.s32 	%r433, %r432, %r107;
	mov.b64 	%fd1017, {%r106, %r433};
	{
	.reg .b32 %temp; 
	mov.b64 	{%temp, %r434}, %fd151;
	}
	mov.b32 	%f143, %r434;
	abs.f32 	%f73, %f143;
	setp.lt.f32 	%p76, %f73, 0f4086232B;
	@%p76 bra 	$L__BB41_117;
	setp.lt.f64 	%p77, %fd151, 0d0000000000000000;
	add.f64 	%fd679, %fd151, 0d7FF0000000000000;
	selp.f64 	%fd1017, 0d0000000000000000, %fd679, %p77;
	setp.geu.f32 	%p78, %f73, 0f40874800;
	@%p78 bra 	$L__BB41_117;
	shr.u32 	%r435, %r105, 31;
	add.s32 	%r436, %r105, %r435;
	shr.s32 	%r437, %r436, 1;
	shl.b32 	%r438, %r437, 20;
	add.s32 	%r439, %r107, %r438;
	mov.b64 	%fd680, {%r106, %r439};
	sub.s32 	%r440, %r105, %r437;
	shl.b32 	%r441, %r440, 20;
	add.s32 	%r442, %r441, 1072693248;
	mov.b32 	%r443, 0;
	mov.b64 	%fd681, {%r443, %r442};
	mul.f64 	%fd1017, %fd681, %fd680;
$L__BB41_117:
	cvt.rn.f32.f64 	%f74, %fd1017;
	ld.global.f64 	%fd156, [%rd11+18432];
	fma.rn.f64 	%fd682, %fd156, 0d3FF71547652B82FE, 0d4338000000000000;
	{
	.reg .b32 %temp; 
	mov.b64 	{%r108, %temp}, %fd682;
	}
	mov.f64 	%fd683, 0dC338000000000000;
	add.rn.f64 	%fd684, %fd682, %fd683;
	fma.rn.f64 	%fd685, %fd684, 0dBFE62E42FEFA39EF, %fd156;
	fma.rn.f64 	%fd686, %fd684, 0dBC7ABC9E3B39803F, %fd685;
	fma.rn.f64 	%fd687, %fd686, 0d3E5ADE1569CE2BDF, 0d3E928AF3FCA213EA;
	fma.rn.f64 	%fd688, %fd687, %fd686, 0d3EC71DEE62401315;
	fma.rn.f64 	%fd689, %fd688, %fd686, 0d3EFA01997C89EB71;
	fma.rn.f64 	%fd690, %fd689, %fd686, 0d3F2A01A014761F65;
	fma.rn.f64 	%fd691, %fd690, %fd686, 0d3F56C16C1852B7AF;
	fma.rn.f64 	%fd692, %fd691, %fd686, 0d3F81111111122322;
	fma.rn.f64 	%fd693, %fd692, %fd686, 0d3FA55555555502A1;
	fma.rn.f64 	%fd694, %fd693, %fd686, 0d3FC5555555555511;
	fma.rn.f64 	%fd695, %fd694, %fd686, 0d3FE000000000000B;
	fma.rn.f64 	%fd696, %fd695, %fd686, 0d3FF0000000000000;
	fma.rn.f64 	%fd697, %fd696, %fd686, 0d3FF0000000000000;
	{
	.reg .b32 %temp; 
	mov.b64 	{%r109, %temp}, %fd697;
	}
	{
	.reg .b32 %temp; 
	mov.b64 	{%temp, %r110}, %fd697;
	}
	shl.b32 	%r444, %r108, 20;
	add.s32 	%r445, %r444, %r110;
	mov.b64 	%fd1018, {%r109, %r445};
	{
	.reg .b32 %temp; 
	mov.b64 	{%temp, %r446}, %fd156;
	}
	mov.b32 	%f144, %r446;
	abs.f32 	%f75, %f144;
	setp.lt.f32 	%p79, %f75, 0f4086232B;
	@%p79 bra 	$L__BB41_120;
	setp.lt.f64 	%p80, %fd156, 0d0000000000000000;
	add.f64 	%fd698, %fd156, 0d7FF0000000000000;
	selp.f64 	%fd1018, 0d0000000000000000, %fd698, %p80;
	setp.geu.f32 	%p81, %f75, 0f40874800;
	@%p81 bra 	$L__BB41_120;
	shr.u32 	%r447, %r108, 31;
	add.s32 	%r448, %r108, %r447;
	shr.s32 	%r449, %r448, 1;
	shl.b32 	%r450, %r449, 20;
	add.s32 	%r451, %r110, %r450;
	mov.b64 	%fd699, {%r109, %r451};
	sub.s32 	%r452, %r108, %r449;
	shl.b32 	%r453, %r452, 20;
	add.s32 	%r454, %r453, 1072693248;
	mov.b32 	%r455, 0;
	mov.b64 	%fd700, {%r455, %r454};
	mul.f64 	%fd1018, %fd700, %fd699;
$L__BB41_120:
	cvt.rn.f32.f64 	%f76, %fd1018;
	ld.global.f64 	%fd161, [%rd11+20480];
	fma.rn.f64 	%fd701, %fd161, 0d3FF71547652B82FE, 0d4338000000000000;
	{
	.reg .b32 %temp; 
	mov.b64 	{%r111, %temp}, %fd701;
	}
	mov.f64 	%fd702, 0dC338000000000000;
	add.rn.f64 	%fd703, %fd701, %fd702;
	fma.rn.f64 	%fd704, %fd703, 0dBFE62E42FEFA39EF, %fd161;
	fma.rn.f64 	%fd705, %fd703, 0dBC7ABC9E3B39803F, %fd704;
	fma.rn.f64 	%fd706, %fd705, 0d3E5ADE1569CE2BDF, 0d3E928AF3FCA213EA;
	fma.rn.f64 	%fd707, %fd706, %fd705, 0d3EC71DEE62401315;
	fma.rn.f64 	%fd708, %fd707, %fd705, 0d3EFA01997C89EB71;
	fma.rn.f64 	%fd709, %fd708, %fd705, 0d3F2A01A014761F65;
	fma.rn.f64 	%fd710, %fd709, %fd705, 0d3F56C16C1852B7AF;
	fma.rn.f64 	%fd711, %fd710, %fd705, 0d3F81111111122322;
	fma.rn.f64 	%fd712, %fd711, %fd705, 0d3FA55555555502A1;
	fma.rn.f64 	%fd713, %fd712, %fd705, 0d3FC5555555555511;
	fma.rn.f64 	%fd714, %fd713, %fd705, 0d3FE000000000000B;
	fma.rn.f64 	%fd715, %fd714, %fd705, 0d3FF0000000000000;
	fma.rn.f64 	%fd716, %fd715, %fd705, 0d3FF0000000000000;
	{
	.reg .b32 %temp; 
	mov.b64 	{%r112, %temp}, %fd716;
	}
	{
	.reg .b32 %temp; 
	mov.b64 	{%temp, %r113}, %fd716;
	}
	shl.b32 	%r456, %r111, 20;
	add.s32 	%r457, %r456, %r113;
	mov.b64 	%fd1019, {%r112, %r457};
	{
	.reg .b32 %temp; 
	mov.b64 	{%temp, %r458}, %fd161;
	}
	mov.b32 	%f145, %r458;
	abs.f32 	%f77, %f145;
	setp.lt.f32 	%p82, %f77, 0f4086232B;
	@%p82 bra 	$L__BB41_123;
	setp.lt.f64 	%p83, %fd161, 0d0000000000000000;
	add.f64 	%fd717, %fd161, 0d7FF0000000000000;
	selp.f64 	%fd1019, 0d0000000000000000, %fd717, %p83;
	setp.geu.f32 	%p84, %f77, 0f40874800;
	@%p84 bra 	$L__BB41_123;
	shr.u32 	%r459, %r111, 31;
	add.s32 	%r460, %r111, %r459;
	shr.s32 	%r461, %r460, 1;
	shl.b32 	%r462, %r461, 20;
	add.s32 	%r463, %r113, %r462;
	mov.b64 	%fd718, {%r112, %r463};
	sub.s32 	%r464, %r111, %r461;
	shl.b32 	%r465, %r464, 20;
	add.s32 	%r466, %r465, 1072693248;
	mov.b32 	%r467, 0;
	mov.b64 	%fd719, {%r467, %r466};
	mul.f64 	%fd1019, %fd719, %fd718;
$L__BB41_123:
	cvt.rn.f32.f64 	%f78, %fd1019;
	ld.global.f64 	%fd166, [%rd11+22528];
	fma.rn.f64 	%fd720, %fd166, 0d3FF71547652B82FE, 0d4338000000000000;
	{
	.reg .b32 %temp; 
	mov.b64 	{%r114, %temp}, %fd720;
	}
	mov.f64 	%fd721, 0dC338000000000000;
	add.rn.f64 	%fd722, %fd720, %fd721;
	fma.rn.f64 	%fd723, %fd722, 0dBFE62E42FEFA39EF, %fd166;
	fma.rn.f64 	%fd724, %fd722, 0dBC7ABC9E3B39803F, %fd723;
	fma.rn.f64 	%fd725, %fd724, 0d3E5ADE1569CE2BDF, 0d3E928AF3FCA213EA;
	fma.rn.f64 	%fd726, %fd725, %fd724, 0d3EC71DEE62401315;
	fma.rn.f64 	%fd727, %fd726, %fd724, 0d3EFA01997C89EB71;
	fma.rn.f64 	%fd728, %fd727, %fd724, 0d3F2A01A014761F65;
	fma.rn.f64 	%fd729, %fd728, %fd724, 0d3F56C16C1852B7AF;
	fma.rn.f64 	%fd730, %fd729, %fd724, 0d3F81111111122322;
	fma.rn.f64 	%fd731, %fd730, %fd724, 0d3FA55555555502A1;
	fma.rn.f64 	%fd732, %fd731, %fd724, 0d3FC5555555555511;
	fma.rn.f64 	%fd733, %fd732, %fd724, 0d3FE000000000000B;
	fma.rn.f64 	%fd734, %fd733, %fd724, 0d3FF0000000000000;
	fma.rn.f64 	%fd735, %fd734, %fd724, 0d3FF0000000000000;
	{
	.reg .b32 %temp; 
	mov.b64 	{%r115, %temp}, %fd735;
	}
	{
	.reg .b32 %temp; 
	mov.b64 	{%temp, %r116}, %fd735;
	}
	shl.b32 	%r468, %r114, 20;
	add.s32 	%r469, %r468, %r116;
	mov.b64 	%fd1020, {%r115, %r469};
	{
	.reg .b32 %temp; 
	mov.b64 	{%temp, %r470}, %fd166;
	}
	mov.b32 	%f146, %r470;
	abs.f32 	%f79, %f146;
	setp.lt.f32 	%p85, %f79, 0f4086232B;
	@%p85 bra 	$L__BB41_126;
	setp.lt.f64 	%p86, %fd166, 0d0000000000000000;
	add.f64 	%fd736, %fd166, 0d7FF0000000000000;
	selp.f64 	%fd1020, 0d0000000000000000, %fd736, %p86;
	setp.geu.f32 	%p87, %f79, 0f40874800;
	@%p87 bra 	$L__BB41_126;
	shr.u32 	%r471, %r114, 31;
	add.s32 	%r472, %r114, %r471;
	shr.s32 	%r473, %r472, 1;
	shl.b32 	%r474, %r473, 20;
	add.s32 	%r475, %r116, %r474;
	mov.b64 	%fd737, {%r115, %r475};
	sub.s32 	%r476, %r114, %r473;
	shl.b32 	%r477, %r476, 20;
	add.s32 	%r478, %r477, 1072693248;
	mov.b32 	%r479, 0;
	mov.b64 	%fd738, {%r479, %r478};
	mul.f64 	%fd1020, %fd738, %fd737;
$L__BB41_126:
	cvt.rn.f32.f64 	%f80, %fd1020;
	ld.global.f64 	%fd171, [%rd11+24576];
	fma.rn.f64 	%fd739, %fd171, 0d3FF71547652B82FE, 0d4338000000000000;
	{
	.reg .b32 %temp; 
	mov.b64 	{%r117, %temp}, %fd739;
	}
	mov.f64 	%fd740, 0dC338000000000000;
	add.rn.f64 	%fd741, %fd739, %fd740;
	fma.rn.f64 	%fd742, %fd741, 0dBFE62E42FEFA39EF, %fd171;
	fma.rn.f64 	%fd743, %fd741, 0dBC7ABC9E3B39803F, %fd742;
	fma.rn.f64 	%fd744, %fd743, 0d3E5ADE1569CE2BDF, 0d3E928AF3FCA213EA;
	fma.rn.f64 	%fd745, %fd744, %fd743, 0d3EC71DEE62401315;
	fma.rn.f64 	%fd746, %fd745, %fd743, 0d3EFA01997C89EB71;
	fma.rn.f64 	%fd747, %fd746, %fd743, 0d3F2A01A014761F65;
	fma.rn.f64 	%fd748, %fd747, %fd743, 0d3F56C16C1852B7AF;
	fma.rn.f64 	%fd749, %fd748, %fd743, 0d3F81111111122322;
	fma.rn.f64 	%fd750, %fd749, %fd743, 0d3FA55555555502A1;
	fma.rn.f64 	%fd751, %fd750, %fd743, 0d3FC5555555555511;
	fma.rn.f64 	%fd752, %fd751, %fd743, 0d3FE000000000000B;
	fma.rn.f64 	%fd753, %fd752, %fd743, 0d3FF0000000000000;
	fma.rn.f64 	%fd754, %fd753, %fd743, 0d3FF0000000000000;
	{
	.reg .b32 %temp; 
	mov.b64 	{%r118, %temp}, %fd754;
	}
	{
	.reg .b32 %temp; 
	mov.b64 	{%temp, %r119}, %fd754;
	}
	shl.b32 	%r480, %r117, 20;
	add.s32 	%r481, %r480, %r119;
	mov.b64 	%fd1021, {%r118, %r481};
	{
	.reg .b32 %temp; 
	mov.b64 	{%temp, %r482}, %fd171;
	}
	mov.b32 	%f147, %r482;
	abs.f32 	%f81, %f147;
	setp.lt.f32 	%p88, %f81, 0f4086232B;
	@%p88 bra 	$L__BB41_129;
	setp.lt.f64 	%p89, %fd171, 0d0000000000000000;
	add.f64 	%fd755, %fd171, 0d7FF0000000000000;
	selp.f64 	%fd1021, 0d0000000000000000, %fd755, %p89;
	setp.geu.f32 	%p90, %f81, 0f40874800;
	@%p90 bra 	$L__BB41_129;
	shr.u32 	%r483, %r117, 31;
	add.s32 	%r484, %r117, %r483;
	shr.s32 	%r485, %r484, 1;
	shl.b32 	%r486, %r485, 20;
	add.s32 	%r487, %r119, %r486;
	mov.b64 	%fd756, {%r118, %r487};
	sub.s32 	%r488, %r117, %r485;
	shl.b32 	%r489, %r488, 20;
	add.s32 	%r490, %r489, 1072693248;
	mov.b32 	%r491, 0;
	mov.b64 	%fd757, {%r491, %r490};
	mul.f64 	%fd1021, %fd757, %fd756;
$L__BB41_129:
	cvt.rn.f32.f64 	%f82, %fd1021;
	ld.global.f64 	%fd176, [%rd11+26624];
	fma.rn.f64 	%fd758, %fd176, 0d3FF71547652B82FE, 0d4338000000000000;
	{
	.reg .b32 %temp; 
	mov.b64 	{%r120, %temp}, %fd758;
	}
	mov.f64 	%fd759, 0dC338000000000000;
	add.rn.f64 	%fd760, %fd758, %fd759;
	fma.rn.f64 	%fd761, %fd760, 0dBFE62E42FEFA39EF, %fd176;
	fma.rn.f64 	%fd762, %fd760, 0dBC7ABC9E3B39803F, %fd761;
	fma.rn.f64 	%fd763, %fd762, 0d3E5ADE1569CE2BDF, 0d3E928AF3FCA213EA;
	fma.rn.f64 	%fd764, %fd763, %fd762, 0d3EC71DEE62401315;
	fma.rn.f64 	%fd765, %fd764, %fd762, 0d3EFA01997C89EB71;
	fma.rn.f64 	%fd766, %fd765, %fd762, 0d3F2A01A014761F65;
	fma.rn.f64 	%fd767, %fd766, %fd762, 0d3F56C16C1852B7AF;
	fma.rn.f64 	%fd768, %fd767, %fd762, 0d3F81111111122322;
	fma.rn.f64 	%fd769, %fd768, %fd762, 0d3FA55555555502A1;
	fma.rn.f64 	%fd770, %fd769, %fd762, 0d3FC5555555555511;
	fma.rn.f64 	%fd771, %fd770, %fd762, 0d3FE000000000000B;
	fma.rn.f64 	%fd772, %fd771, %fd762, 0d3FF0000000000000;
	fma.rn.f64 	%fd773, %fd772, %fd762, 0d3FF0000000000000;
	{
	.reg .b32 %temp; 
	mov.b64 	{%r121, %temp}, %fd773;
	}
	{
	.reg .b32 %temp; 
	mov.b64 	{%temp, %r122}, %fd773;
	}
	shl.b32 	%r492, %r120, 20;
	add.s32 	%r493, %r492, %r122;
	mov.b64 	%fd1022, {%r121, %r493};
	{
	.reg .b32 %temp; 
	mov.b64 	{%temp, %r494}, %fd176;
	}
	mov.b32 	%f148, %r494;
	abs.f32 	%f83, %f148;
	setp.lt.f32 	%p91, %f83, 0f4086232B;
	@%p91 bra 	$L__BB41_132;
	setp.lt.f64 	%p92, %fd176, 0d0000000000000000;
	add.f64 	%fd774, %fd176, 0d7FF0000000000000;
	selp.f64 	%fd1022, 0d0000000000000000, %fd774, %p92;
	setp.geu.f32 	%p93, %f83, 0f40874800;
	@%p93 bra 	$L__BB41_132;
	shr.u32 	%r495, %r120, 31;
	add.s32 	%r496, %r120, %r495;
	shr.s32 	%r497, %r496, 1;
	shl.b32 	%r498, %r497, 20;
	add.s32 	%r499, %r122, %r498;
	mov.b64 	%fd775, {%r121, %r499};
	sub.s32 	%r500, %r120, %r497;
	shl.b32 	%r501, %r500, 20;
	add.s32 	%r502, %r501, 1072693248;
	mov.b32 	%r503, 0;
	mov.b64 	%fd776, {%r503, %r502};
	mul.f64 	%fd1022, %fd776, %fd775;
$L__BB41_132:
	cvt.rn.f32.f64 	%f84, %fd1022;
	ld.global.f64 	%fd181, [%rd11+28672];
	fma.rn.f64 	%fd777, %fd181, 0d3FF71547652B82FE, 0d4338000000000000;
	{
	.reg .b32 %temp; 
	mov.b64 	{%r123, %temp}, %fd777;
	}
	mov.f64 	%fd778, 0dC338000000000000;
	add.rn.f64 	%fd779, %fd777, %fd778;
	fma.rn.f64 	%fd780, %fd779, 0dBFE62E42FEFA39EF, %fd181;
	fma.rn.f64 	%fd781, %fd779, 0dBC7ABC9E3B39803F, %fd780;
	fma.rn.f64 	%fd782, %fd781, 0d3E5ADE1569CE2BDF, 0d3E928AF3FCA213EA;
	fma.rn.f64 	%fd783, %fd782, %fd781, 0d3EC71DEE62401315;
	fma.rn.f64 	%fd784, %fd783, %fd781, 0d3EFA01997C89EB71;
	fma.rn.f64 	%fd785, %fd784, %fd781, 0d3F2A01A014761F65;
	fma.rn.f64 	%fd786, %fd785, %fd781, 0d3F56C16C1852B7AF;
	fma.rn.f64 	%fd787, %fd786, %fd781, 0d3F81111111122322;
	fma.rn.f64 	%fd788, %fd787, %fd781, 0d3FA55555555502A1;
	fma.rn.f64 	%fd789, %fd788, %fd781, 0d3FC5555555555511;
	fma.rn.f64 	%fd790, %fd789, %fd781, 0d3FE000000000000B;
	fma.rn.f64 	%fd791, %fd790, %fd781, 0d3FF0000000000000;
	fma.rn.f64 	%fd792, %fd791, %fd781, 0d3FF0000000000000;
	{
	.reg .b32 %temp; 
	mov.b64 	{%r124, %temp}, %fd792;
	}
	{
	.reg .b32 %temp; 
	mov.b64 	{%temp, %r125}, %fd792;
	}
	shl.b32 	%r504, %r123, 20;
	add.s32 	%r505, %r504, %r125;
	mov.b64 	%fd1023, {%r124, %r505};
	{
	.reg .b32 %temp; 
	mov.b64 	{%temp, %r506}, %fd181;
	}
	mov.b32 	%f149, %r506;
	abs.f32 	%f85, %f149;
	setp.lt.f32 	%p94, %f85, 0f4086232B;
	@%p94 bra 	$L__BB41_135;
	setp.lt.f64 	%p95, %fd181, 0d0000000000000000;
	add.f64 	%fd793, %fd181, 0d7FF0000000000000;
	selp.f64 	%fd1023, 0d0000000000000000, %fd793, %p95;
	setp.geu.f32 	%p96, %f85, 0f40874800;
	@%p96 bra 	$L__BB41_135;
	shr.u32 	%r507, %r123, 31;
	add.s32 	%r508, %r123, %r507;
	shr.s32 	%r509, %r508, 1;
	shl.b32 	%r510, %r509, 20;
	add.s32 	%r511, %r125, %r510;
	mov.b64 	%fd794, {%r124, %r511};
	sub.s32 	%r512, %r123, %r509;
	shl.b32 	%r513, %r512, 20;
	add.s32 	%r514, %r513, 1072693248;
	mov.b32 	%r515, 0;
	mov.b64 	%fd795, {%r515, %r514};
	mul.f64 	%fd1023, %fd795, %fd794;
$L__BB41_135:
	cvt.rn.f32.f64 	%f86, %fd1023;
	ld.global.f64 	%fd186, [%rd11+30720];
	fma.rn.f64 	%fd796, %fd186, 0d3FF71547652B82FE, 0d4338000000000000;
	{
	.reg .b32 %temp; 
	mov.b64 	{%r126, %temp}, %fd796;
	}
	mov.f64 	%fd797, 0dC338000000000000;
	add.rn.f64 	%fd798, %fd796, %fd797;
	fma.rn.f64 	%fd799, %fd798, 0dBFE62E42FEFA39EF, %fd186;
	fma.rn.f64 	%fd800, %fd798, 0dBC7ABC9E3B39803F, %fd799;
	fma.rn.f64 	%fd801, %fd800, 0d3E5ADE1569CE2BDF, 0d3E928AF3FCA213EA;
	fma.rn.f64 	%fd802, %fd801, %fd800, 0d3EC71DEE62401315;
	fma.rn.f64 	%fd803, %fd802, %fd800, 0d3EFA01997C89EB71;
	fma.rn.f64 	%fd804, %fd803, %fd800, 0d3F2A01A014761F65;
	fma.rn.f64 	%fd805, %fd804, %fd800, 0d3F56C16C1852B7AF;
	fma.rn.f64 	%fd806, %fd805, %fd800, 0d3F81111111122322;
	fma.rn.f64 	%fd807, %fd806, %fd800, 0d3FA55555555502A1;
	fma.rn.f64 	%fd808, %fd807, %fd800, 0d3FC5555555555511;
	fma.rn.f64 	%fd809, %fd808, %fd800, 0d3FE000000000000B;
	fma.rn.f64 	%fd810, %fd809, %fd800, 0d3FF0000000000000;
	fma.rn.f64 	%fd811, %fd810, %fd800, 0d3FF0000000000000;
	{
	.reg .b32 %temp; 
	mov.b64 	{%r127, %temp}, %fd811;
	}
	{
	.reg .b32 %temp; 
	mov.b64 	{%temp, %r128}, %fd811;
	}
	shl.b32 	%r516, %r126, 20;
	add.s32 	%r517, %r516, %r128;
	mov.b64 	%fd1024, {%r127, %r517};
	{
	.reg .b32 %temp; 
	mov.b64 	{%temp, %r518}, %fd186;
	}
	mov.b32 	%f150, %r518;
	abs.f32 	%f87, %f150;
	setp.lt.f32 	%p97, %f87, 0f4086232B;
	@%p97 bra 	$L__BB41_138;
	setp.lt.f64 	%p98, %fd186, 0d0000000000000000;
	add.f64 	%fd812, %fd186, 0d7FF0000000000000;
	selp.f64 	%fd1024, 0d0000000000000000, %fd812, %p98;
	setp.geu.f32 	%p99, %f87, 0f40874800;
	@%p99 bra 	$L__BB41_138;
	shr.u32 	%r519, %r126, 31;
	add.s32 	%r520, %r126, %r519;
	shr.s32 	%r521, %r520, 1;
	shl.b32 	%r522, %r521, 20;
	add.s32 	%r523, %r128, %r522;
	mov.b64 	%fd813, {%r127, %r523};
	sub.s32 	%r524, %r126, %r521;
	shl.b32 	%r525, %r524, 20;
	add.s32 	%r526, %r525, 1072693248;
	mov.b32 	%r527, 0;
	mov.b64 	%fd814, {%r527, %r526};
	mul.f64 	%fd1024, %fd814, %fd813;
$L__BB41_138:
	cvt.rn.f32.f64 	%f151, %fd1024;
	add.f32 	%f152, %f286, %f58;
	add.f32 	%f153, %f60, %f62;
	add.f32 	%f154, %f64, %f66;
	add.f32 	%f155, %f68, %f70;
	add.f32 	%f156, %f72, %f74;
	add.f32 	%f157, %f76, %f78;
	add.f32 	%f158, %f80, %f82;
	add.f32 	%f159, %f84, %f86;
	add.f32 	%f160, %f152, %f153;
	add.f32 	%f161, %f154, %f155;
	add.f32 	%f162, %f156, %f157;
	add.f32 	%f163, %f158, %f159;
	add.f32 	%f164, %f160, %f161;
	add.f32 	%f165, %f162, %f163;
	add.f32 	%f166, %f164, %f165;
	add.f32 	%f286, %f166, %f151;
	sub.s64 	%rd24, %rd18, %rd37;
	setp.lt.u64 	%p100, %rd24, 4096;
	@%p100 bra 	$L__BB41_156;
	add.s64 	%rd37, %rd37, 4096;
	setp.le.u64 	%p101, %rd37, %rd9;
	@%p101 bra 	$L__BB41_90;
$L__BB41_140:
	setp.le.u64 	%p102, %rd18, %rd37;
	@%p102 bra 	$L__BB41_156;
	cvt.u32.u64 	%r528, %rd37;
	cvt.u32.u64 	%r529, %rd18;
	sub.s32 	%r129, %r529, %r528;
	setp.ge.s32 	%p103, %r32, %r129;
	@%p103 bra 	$L__BB41_156;
	not.b32 	%r531, %r32;
	add.s32 	%r532, %r531, %r529;
	sub.s32 	%r130, %r532, %r528;
	and.b32  	%r534, %r130, 256;
	setp.ne.s32 	%p104, %r534, 0;
	mov.u32 	%r754, %r32;
	@%p104 bra 	$L__BB41_147;
	shl.b64 	%rd25, %rd37, 3;
	add.s64 	%rd26, %rd8, %rd25;
	ld.global.f64 	%fd191, [%rd26];
	fma.rn.f64 	%fd815, %fd191, 0d3FF71547652B82FE, 0d4338000000000000;
	{
	.reg .b32 %temp; 
	mov.b64 	{%r131, %temp}, %fd815;
	}
	mov.f64 	%fd816, 0dC338000000000000;
	add.rn.f64 	%fd817, %fd815, %fd816;
	fma.rn.f64 	%fd818, %fd817, 0dBFE62E42FEFA39EF, %fd191;
	fma.rn.f64 	%fd819, %fd817, 0dBC7ABC9E3B39803F, %fd818;
	fma.rn.f64 	%fd820, %fd819, 0d3E5ADE1569CE2BDF, 0d3E928AF3FCA213EA;
	fma.rn.f64 	%fd821, %fd820, %fd819, 0d3EC71DEE62401315;
	fma.rn.f64 	%fd822, %fd821, %fd819, 0d3EFA01997C89EB71;
	fma.rn.f64 	%fd823, %fd822, %fd819, 0d3F2A01A014761F65;
	fma.rn.f64 	%fd824, %fd823, %fd819, 0d3F56C16C1852B7AF;
	fma.rn.f64 	%fd825, %fd824, %fd819, 0d3F81111111122322;
	fma.rn.f64 	%fd826, %fd825, %fd819, 0d3FA55555555502A1;
	fma.rn.f64 	%fd827, %fd826, %fd819, 0d3FC5555555555511;
	fma.rn.f64 	%fd828, %fd827, %fd819, 0d3FE000000000000B;
	fma.rn.f64 	%fd829, %fd828, %fd819, 0d3FF0000000000000;
	fma.rn.f64 	%fd830, %fd829, %fd819, 0d3FF0000000000000;
	{
	.reg .b32 %temp; 
	mov.b64 	{%r132, %temp}, %fd830;
	}
	{
	.reg .b32 %temp; 
	mov.b64 	{%temp, %r133}, %fd830;
	}
	shl.b32 	%r535, %r131, 20;
	add.s32 	%r536, %r535, %r133;
	mov.b64 	%fd1025, {%r132, %r536};
	{
	.reg .b32 %temp; 
	mov.b64 	{%temp, %r537}, %fd191;
	}
	mov.b32 	%f168, %r537;
	abs.f32 	%f90, %f168;
	setp.lt.f32 	%p105, %f90, 0f4086232B;
	@%p105 bra 	$L__BB41_146;
	setp.lt.f64 	%p106, %fd191, 0d0000000000000000;
	add.f64 	%fd831, %fd191, 0d7FF0000000000000;
	selp.f64 	%fd1025, 0d0000000000000000, %fd831, %p106;
	setp.geu.f32 	%p107, %f90, 0f40874800;
	@%p107 bra 	$L__BB41_146;
	shr.u32 	%r538, %r131, 31;
	add.s32 	%r539, %r131, %r538;
	shr.s32 	%r540, %r539, 1;
	shl.b32 	%r541, %r540, 20;
	add.s32 	%r542, %r133, %r541;
	mov.b64 	%fd832, {%r132, %r542};
	sub.s32 	%r543, %r131, %r540;
	shl.b32 	%r544, %r543, 20;
	add.s32 	%r545, %r544, 1072693248;
	mov.b32 	%r546, 0;
	mov.b64 	%fd833, {%r546, %r545};
	mul.f64 	%fd1025, %fd833, %fd832;
$L__BB41_146:
	cvt.rn.f32.f64 	%f169, %fd1025;
	add.f32 	%f286, %f286, %f169;
	add.s32 	%r754, %r32, 256;
$L__BB41_147:
	setp.lt.u32 	%p108, %r130, 256;
	@%p108 bra 	$L__BB41_156;
	cvt.u64.u32 	%rd27, %r754;
	add.s64 	%rd28, %rd37, %rd27;
	shl.b64 	%rd29, %rd28, 3;
	add.s64 	%rd30, %rd29, %rd2;
	add.s64 	%rd38, %rd30, 2048;
$L__BB41_149:
	ld.global.f64 	%fd196, [%rd38+-2048];
	fma.rn.f64 	%fd834, %fd196, 0d3FF71547652B82FE, 0d4338000000000000;
	{
	.reg .b32 %temp; 
	mov.b64 	{%r137, %temp}, %fd834;
	}
	mov.f64 	%fd835, 0dC338000000000000;
	add.rn.f64 	%fd836, %fd834, %fd835;
	fma.rn.f64 	%fd837, %fd836, 0dBFE62E42FEFA39EF, %fd196;
	fma.rn.f64 	%fd838, %fd836, 0dBC7ABC9E3B39803F, %fd837;
	fma.rn.f64 	%fd839, %fd838, 0d3E5ADE1569CE2BDF, 0d3E928AF3FCA213EA;
	fma.rn.f64 	%fd840, %fd839, %fd838, 0d3EC71DEE62401315;
	fma.rn.f64 	%fd841, %fd840, %fd838, 0d3EFA01997C89EB71;
	fma.rn.f64 	%fd842, %fd841, %fd838, 0d3F2A01A014761F65;
	fma.rn.f64 	%fd843, %fd842, %fd838, 0d3F56C16C1852B7AF;
	fma.rn.f64 	%fd844, %fd843, %fd838, 0d3F81111111122322;
	fma.rn.f64 	%fd845, %fd844, %fd838, 0d3FA55555555502A1;
	fma.rn.f64 	%fd846, %fd845, %fd838, 0d3FC5555555555511;
	fma.rn.f64 	%fd847, %fd846, %fd838, 0d3FE000000000000B;
	fma.rn.f64 	%fd848, %fd847, %fd838, 0d3FF0000000000000;
	fma.rn.f64 	%fd849, %fd848, %fd838, 0d3FF0000000000000;
	{
	.reg .b32 %temp; 
	mov.b64 	{%r138, %temp}, %fd849;
	}
	{
	.reg .b32 %temp; 
	mov.b64 	{%temp, %r139}, %fd849;
	}
	shl.b32 	%r547, %r137, 20;
	add.s32 	%r548, %r547, %r139;
	mov.b64 	%fd1026, {%r138, %r548};
	{
	.reg .b32 %temp; 
	mov.b64 	{%temp, %r549}, %fd196;
	}
	mov.b32 	%f170, %r549;
	abs.f32 	%f95, %f170;
	setp.lt.f32 	%p109, %f95, 0f4086232B;
	@%p109 bra 	$L__BB41_152;
	setp.lt.f64 	%p110, %fd196, 0d0000000000000000;
	add.f64 	%fd850, %fd196, 0d7FF0000000000000;
	selp.f64 	%fd1026, 0d0000000000000000, %fd850, %p110;
	setp.geu.f32 	%p111, %f95, 0f40874800;
	@%p111 bra 	$L__BB41_152;
	shr.u32 	%r550, %r137, 31;
	add.s32 	%r551, %r137, %r550;
	shr.s32 	%r552, %r551, 1;
	shl.b32 	%r553, %r552, 20;
	add.s32 	%r554, %r139, %r553;
	mov.b64 	%fd851, {%r138, %r554};
	sub.s32 	%r555, %r137, %r552;
	shl.b32 	%r556, %r555, 20;
	add.s32 	%r557, %r556, 1072693248;
	mov.b32 	%r558, 0;
	mov.b64 	%fd852, {%r558, %r557};
	mul.f64 	%fd1026, %fd852, %fd851;
$L__BB41_152:
	cvt.rn.f32.f64 	%f171, %fd1026;
	add.f32 	%f96, %f286, %f171;
	ld.global.f64 	%fd201, [%rd38];
	fma.rn.f64 	%fd853, %fd201, 0d3FF71547652B82FE, 0d4338000000000000;
	{
	.reg .b32 %temp; 
	mov.b64 	{%r140, %temp}, %fd853;
	}
	mov.f64 	%fd854, 0dC338000000000000;
	add.rn.f64 	%fd855, %fd853, %fd854;
	fma.rn.f64 	%fd856, %fd855, 0dBFE62E42FEFA39EF, %fd201;
	fma.rn.f64 	%fd857, %fd855, 0dBC7ABC9E3B39803F, %fd856;
	fma.rn.f64 	%fd858, %fd857, 0d3E5ADE1569CE2BDF, 0d3E928AF3FCA213EA;
	fma.rn.f64 	%fd859, %fd858, %fd857, 0d3EC71DEE62401315;
	fma.rn.f64 	%fd860, %fd859, %fd857, 0d3EFA01997C89EB71;
	fma.rn.f64 	%fd861, %fd860, %fd857, 0d3F2A01A014761F65;
	fma.rn.f64 	%fd862, %fd861, %fd857, 0d3F56C16C1852B7AF;
	fma.rn.f64 	%fd863, %fd862, %fd857, 0d3F81111111122322;
	fma.rn.f64 	%fd864, %fd863, %fd857, 0d3FA55555555502A1;
	fma.rn.f64 	%fd865, %fd864, %fd857, 0d3FC5555555555511;
	fma.rn.f64 	%fd866, %fd865, %fd857, 0d3FE000000000000B;
	fma.rn.f64 	%fd867, %fd866, %fd857, 0d3FF0000000000000;
	fma.rn.f64 	%fd868, %fd867, %fd857, 0d3FF0000000000000;
	{
	.reg .b32 %temp; 
	mov.b64 	{%r141, %temp}, %fd868;
	}
	{
	.reg .b32 %temp; 
	mov.b64 	{%temp, %r142}, %fd868;
	}
	shl.b32 	%r559, %r140, 20;
	add.s32 	%r560, %r559, %r142;
	mov.b64 	%fd1027, {%r141, %r560};
	{
	.reg .b32 %temp; 
	mov.b64 	{%temp, %r561}, %fd201;
	}
	mov.b32 	%f172, %r561;
	abs.f32 	%f97, %f172;
	setp.lt.f32 	%p112, %f97, 0f4086232B;
	@%p112 bra 	$L__BB41_155;
	setp.lt.f64 	%p113, %fd201, 0d0000000000000000;
	add.f64 	%fd869, %fd201, 0d7FF0000000000000;
	selp.f64 	%fd1027, 0d0000000000000000, %fd869, %p113;
	setp.geu.f32 	%p114, %f97, 0f40874800;
	@%p114 bra 	$L__BB41_155;
	shr.u32 	%r562, %r140, 31;
	add.s32 	%r563, %r140, %r562;
	shr.s32 	%r564, %r563, 1;
	shl.b32 	%r565, %r564, 20;
	add.s32 	%r566, %r142, %r565;
	mov.b64 	%fd870, {%r141, %r566};
	sub.s32 	%r567, %r140, %r564;
	shl.b32 	%r568, %r567, 20;
	add.s32 	%r569, %r568, 1072693248;
	mov.b32 	%r570, 0;
	mov.b64 	%fd871, {%r570, %r569};
	mul.f64 	%fd1027, %fd871, %fd870;
$L__BB41_155:
	cvt.rn.f32.f64 	%f173, %fd1027;
	add.f32 	%f286, %f96, %f173;
	add.s32 	%r754, %r754, 512;
	add.s64 	%rd38, %rd38, 4096;
	setp.lt.s32 	%p115, %r754, %r129;
	@%p115 bra 	$L__BB41_149;
$L__BB41_156:
	// begin inline asm
	mov.u32 %r571, %laneid;
	// end inline asm
	mov.b32 	%r573, %f286;
	mov.b32 	%r574, 1;
	mov.b32 	%r595, 31;
	mov.b32 	%r596, -1;
	// begin inline asm
	shfl.sync.down.b32 %r572, %r573, %r574, %r595, %r596;
	// end inline asm
	setp.gt.s32 	%p116, %r571, 30;
	mov.b32 	%f174, %r572;
	add.f32 	%f175, %f286, %f174;
	selp.f32 	%f176, %f286, %f175, %p116;
	mov.b32 	%r578, %f176;
	mov.b32 	%r579, 2;
	// begin inline asm
	shfl.sync.down.b32 %r577, %r578, %r579, %r595, %r596;
	// end inline asm
	setp.gt.s32 	%p117, %r571, 29;
	mov.b32 	%f177, %r577;
	add.f32 	%f178, %f176, %f177;
	selp.f32 	%f179, %f176, %f178, %p117;
	mov.b32 	%r583, %f179;
	mov.b32 	%r584, 4;
	// begin inline asm
	shfl.sync.down.b32 %r582, %r583, %r584, %r595, %r596;
	// end inline asm
	setp.gt.s32 	%p118, %r571, 27;
	mov.b32 	%f180, %r582;
	add.f32 	%f181, %f179, %f180;
	selp.f32 	%f182, %f179, %f181, %p118;
	mov.b32 	%r588, %f182;
	mov.b32 	%r589, 8;
	// begin inline asm
	shfl.sync.down.b32 %r587, %r588, %r589, %r595, %r596;
	// end inline asm
	setp.gt.s32 	%p119, %r571, 23;
	mov.b32 	%f183, %r587;
	add.f32 	%f184, %f182, %f183;
	selp.f32 	%f185, %f182, %f184, %p119;
	mov.b32 	%r593, %f185;
	mov.b32 	%r594, 16;
	// begin inline asm
	shfl.sync.down.b32 %r592, %r593, %r594, %r595, %r596;
	// end inline asm
	setp.gt.s32 	%p120, %r571, 15;
	mov.b32 	%f186, %r592;
	add.f32 	%f100, %f185, %f186;
	selp.f32 	%f287, %f185, %f100, %p120;
	setp.ne.s32 	%p121, %r571, 0;
	@%p121 bra 	$L__BB41_158;
	shr.u32 	%r597, %r32, 3;
	and.b32  	%r598, %r597, 124;
	mov.u32 	%r599, _ZZN3cub18CUB_300001_SM_10006detail6reduce28DeviceReduceSingleTileKernelINS2_10policy_hubIfyN4cuda3std3__44plusIfEEE10Policy1000EN6thrust24THRUST_300001_SM_1000_NS6detail15normal_iteratorINSD_10device_ptrIdEEEEPdyS9_df3ExpEEvT0_T1_T2_T3_T4_T6_E12temp_storage;
	add.s32 	%r600, %r599, %r598;
	st.shared.f32 	[%r600+8], %f100;
$L__BB41_158:
	bar.sync 	0;
	setp.ne.s32 	%p122, %r32, 0;
	@%p122 bra 	$L__BB41_160;
	ld.shared.f32 	%f187, [_ZZN3cub18CUB_300001_SM_10006detail6reduce28DeviceReduceSingleTileKernelINS2_10policy_hubIfyN4cuda3std3__44plusIfEEE10Policy1000EN6thrust24THRUST_300001_SM_1000_NS6detail15normal_iteratorINSD_10device_ptrIdEEEEPdyS9_df3ExpEEvT0_T1_T2_T3_T4_T6_E12temp_storage+12];
	add.f32 	%f188, %f287, %f187;
	ld.shared.f32 	%f189, [_ZZN3cub18CUB_300001_SM_10006detail6reduce28DeviceReduceSingleTileKernelINS2_10policy_hubIfyN4cuda3std3__44plusIfEEE10Policy1000EN6thrust24THRUST_300001_SM_1000_NS6detail15normal_iteratorINSD_10device_ptrIdEEEEPdyS9_df3ExpEEvT0_T1_T2_T3_T4_T6_E12temp_storage+16];
	add.f32 	%f190, %f188, %f189;
	ld.shared.f32 	%f191, [_ZZN3cub18CUB_300001_SM_10006detail6reduce28DeviceReduceSingleTileKernelINS2_10policy_hubIfyN4cuda3std3__44plusIfEEE10Policy1000EN6thrust24THRUST_300001_SM_1000_NS6detail15normal_iteratorINSD_10device_ptrIdEEEEPdyS9_df3ExpEEvT0_T1_T2_T3_T4_T6_E12temp_storage+20];
	add.f32 	%f192, %f190, %f191;
	ld.shared.f32 	%f193, [_ZZN3cub18CUB_300001_SM_10006detail6reduce28DeviceReduceSingleTileKernelINS2_10policy_hubIfyN4cuda3std3__44plusIfEEE10Policy1000EN6thrust24THRUST_300001_SM_1000_NS6detail15normal_iteratorINSD_10device_ptrIdEEEEPdyS9_df3ExpEEvT0_T1_T2_T3_T4_T6_E12temp_storage+24];
	add.f32 	%f194, %f192, %f193;
	ld.shared.f32 	%f195, [_ZZN3cub18CUB_300001_SM_10006detail6reduce28DeviceReduceSingleTileKernelINS2_10policy_hubIfyN4cuda3std3__44plusIfEEE10Policy1000EN6thrust24THRUST_300001_SM_1000_NS6detail15normal_iteratorINSD_10device_ptrIdEEEEPdyS9_df3ExpEEvT0_T1_T2_T3_T4_T6_E12temp_storage+28];
	add.f32 	%f196, %f194, %f195;
	ld.shared.f32 	%f197, [_ZZN3cub18CUB_300001_SM_10006detail6reduce28DeviceReduceSingleTileKernelINS2_10policy_hubIfyN4cuda3std3__44plusIfEEE10Policy1000EN6thrust24THRUST_300001_SM_1000_NS6detail15normal_iteratorINSD_10device_ptrIdEEEEPdyS9_df3ExpEEvT0_T1_T2_T3_T4_T6_E12temp_storage+32];
	add.f32 	%f198, %f196, %f197;
	ld.shared.f32 	%f199, [_ZZN3cub18CUB_300001_SM_10006detail6reduce28DeviceReduceSingleTileKernelINS2_10policy_hubIfyN4cuda3std3__44plusIfEEE10Policy1000EN6thrust24THRUST_300001_SM_1000_NS6detail15normal_iteratorINSD_10device_ptrIdEEEEPdyS9_df3ExpEEvT0_T1_T2_T3_T4_T6_E12temp_storage+36];
	add.f32 	%f287, %f198, %f199;
$L__BB41_160:
	mov.u32 	%r746, %tid.x;
	setp.ne.s32 	%p170, %r746, 0;
	@%p170 bra 	$L__BB41_162;
	cvt.rn.f32.f64 	%f273, %fd206;
	add.f32 	%f274, %f287, %f273;
	cvt.f64.f32 	%fd986, %f274;
	st.global.f64 	[%rd1], %fd986;
$L__BB41_162:
	ret;

}
	// .globl	_ZN3cub18CUB_300001_SM_10006detail6reduce18DeviceReduceKernelINS2_10policy_hubIfyN4cuda3std3__44plusIfEEE10Policy1000EN6thrust24THRUST_300001_SM_1000_NS6detail15normal_iteratorINSD_10device_ptrIdEEEEyS9_f3ExpEEvT0_PT3_T1_NS0_13GridEvenShareISN_EET2_T4_
.visible .entry _ZN3cub18CUB_300001_SM_10006detail6reduce18DeviceReduceKernelINS2_10policy_hubIfyN4cuda3std3__44plusIfEEE10Policy1000EN6thrust24THRUST_300001_SM_1000_NS6detail15normal_iteratorINSD_10device_ptrIdEEEEyS9_f3ExpEEvT0_PT3_T1_NS0_13GridEvenShareISN_EET2_T4_(
	.param .align 8 .b8 _ZN3cub18CUB_300001_SM_10006detail6reduce18DeviceReduceKernelINS2_10policy_hubIfyN4cuda3std3__44plusIfEEE10Policy1000EN6thrust24THRUST_300001_SM_1000_NS6detail15normal_iteratorINSD_10device_ptrIdEEEEyS9_f3ExpEEvT0_PT3_T1_NS0_13GridEvenShareISN_EET2_T4__param_0[8],
	.param .u64 .ptr .align 1 _ZN3cub18CUB_300001_SM_10006detail6reduce18DeviceReduceKernelINS2_10policy_hubIfyN4cuda3std3__44plusIfEEE10Policy1000EN6thrust24THRUST_300001_SM_1000_NS6detail15normal_iteratorINSD_10device_ptrIdEEEEyS9_f3ExpEEvT0_PT3_T1_NS0_13GridEvenShareISN_EET2_T4__param_1,
	.param .u64 _ZN3cub18CUB_300001_SM_10006detail6reduce18DeviceReduceKernelINS2_10policy_hubIfyN4cuda3std3__44plusIfEEE10Policy1000EN6thrust24THRUST_300001_SM_1000_NS6detail15normal_iteratorINSD_10device_ptrIdEEEEyS9_f3ExpEEvT0_PT3_T1_NS0_13GridEvenShareISN_EET2_T4__param_2,
	.param .align 8 .b8 _ZN3cub18CUB_300001_SM_10006detail6reduce18DeviceReduceKernelINS2_10policy_hubIfyN4cuda3std3__44plusIfEEE10Policy1000EN6thrust24THRUST_300001_SM_1000_NS6detail15normal_iteratorINSD_10device_ptrIdEEEEyS9_f3ExpEEvT0_PT3_T1_NS0_13GridEvenShareISN_EET2_T4__param_3[72],
	.param .align 1 .b8 _ZN3cub18CUB_300001_SM_10006detail6reduce18DeviceReduceKernelINS2_10policy_hubIfyN4cuda3std3__44plusIfEEE10Policy1000EN6thrust24THRUST_300001_SM_1000_NS6detail15normal_iteratorINSD_10device_ptrIdEEEEyS9_f3ExpEEvT0_PT3_T1_NS0_13GridEvenShareISN_EET2_T4__param_4[1],
	.param .align 1 .b8 _ZN3cub18CUB_300001_SM_10006detail6reduce18DeviceReduceKernelINS2_10policy_hubIfyN4cuda3std3__44plusIfEEE10Policy1000EN6thrust24THRUST_300001_SM_1000_NS6detail15normal_iteratorINSD_10device_ptrIdEEEEyS9_f3ExpEEvT0_PT3_T1_NS0_13GridEvenShareISN_EET2_T4__param_5[1]
)
.maxntid 256
{
	.reg .pred 	%p<163>;
	.reg .b32 	%r<740>;
	.reg .b32 	%f<274>;
	.reg .b64 	%rd<61>;
	.reg .b64 	%fd<976>;
	// demoted variable
	.shared .align 4 .b8 _ZZN3cub18CUB_300001_SM_10006detail6reduce18DeviceReduceKernelINS2_10policy_hubIfyN4cuda3std3__44plusIfEEE10Policy1000EN6thrust24THRUST_300001_SM_1000_NS6detail15normal_iteratorINSD_10device_ptrIdEEEEyS9_f3ExpEEvT0_PT3_T1_NS0_13GridEvenShareISN_EET2_T4_E12temp_storage[44];
	ld.param.u32 	%r140, [_ZN3cub18CUB_300001_SM_10006detail6reduce18DeviceReduceKernelINS2_10policy_hubIfyN4cuda3std3__44plusIfEEE10Policy1000EN6thrust24THRUST_300001_SM_1000_NS6detail15normal_iteratorINSD_10device_ptrIdEEEEyS9_f3ExpEEvT0_PT3_T1_NS0_13GridEvenShareISN_EET2_T4__param_3+40];
	ld.param.u64 	%rd25, [_ZN3cub18CUB_300001_SM_10006detail6reduce18DeviceReduceKernelINS2_10policy_hubIfyN4cuda3std3__44plusIfEEE10Policy1000EN6thrust24THRUST_300001_SM_1000_NS6detail15normal_iteratorINSD_10device_ptrIdEEEEyS9_f3ExpEEvT0_PT3_T1_NS0_13GridEvenShareISN_EET2_T4__param_3+32];
	ld.param.u64 	%rd29, [_ZN3cub18CUB_300001_SM_10006detail6reduce18DeviceReduceKernelINS2_10policy_hubIfyN4cuda3std3__44plusIfEEE10Policy1000EN6thrust24THRUST_300001_SM_1000_NS6detail15normal_iteratorINSD_10device_ptrIdEEEEyS9_f3ExpEEvT0_PT3_T1_NS0_13GridEvenShareISN_EET2_T4__param_0];
	cvta.to.global.u64 	%rd2, %rd29;
	mov.u32 	%r1, %ctaid.x;
	shl.b32 	%r141, %r1, 12;
	cvt.u64.u32 	%rd3, %r141;
	sub.s64 	%rd4, %rd25, %rd3;
	setp.gt.u64 	%p1, %rd4, 4095;
	@%p1 bra 	$L__BB42_30;
	cvt.u32.u64 	%r610, %rd3;
	cvt.u32.u64 	%r2, %rd25;
	sub.s32 	%r3, %r2, %r610;
	mov.u32 	%r4, %tid.x;
	setp.ge.s32 	%p122, %r4, %r3;
	mov.f32 	%f267, 0f00000000;
	mov.u32 	%r735, %r4;
	@%p122 bra 	$L__BB42_6;
	add.s32 	%r612, %r610, %r4;
	mul.wide.u32 	%rd43, %r612, 8;
	add.s64 	%rd44, %rd2, %rd43;
	ld.global.f64 	%fd1, [%rd44];
	fma.rn.f64 	%fd861, %fd1, 0d3FF71547652B82FE, 0d4338000000000000;
	{
	.reg .b32 %temp; 
	mov.b64 	{%r5, %temp}, %fd861;
	}
	mov.f64 	%fd862, 0dC338000000000000;
	add.rn.f64 	%fd863, %fd861, %fd862;
	fma.rn.f64 	%fd864, %fd863, 0dBFE62E42FEFA39EF, %fd1;
	fma.rn.f64 	%fd865, %fd863, 0dBC7ABC9E3B39803F, %fd864;
	fma.rn.f64 	%fd866, %fd865, 0d3E5ADE1569CE2BDF, 0d3E928AF3FCA213EA;
	fma.rn.f64 	%fd867, %fd866, %fd865, 0d3EC71DEE62401315;
	fma.rn.f64 	%fd868, %fd867, %fd865, 0d3EFA01997C89EB71;
	fma.rn.f64 	%fd869, %fd868, %fd865, 0d3F2A01A014761F65;
	fma.rn.f64 	%fd870, %fd869, %fd865, 0d3F56C16C1852B7AF;
	fma.rn.f64 	%fd871, %fd870, %fd865, 0d3F81111111122322;
	fma.rn.f64 	%fd872, %fd871, %fd865, 0d3FA55555555502A1;
	fma.rn.f64 	%fd873, %fd872, %fd865, 0d3FC5555555555511;
	fma.rn.f64 	%fd874, %fd873, %fd865, 0d3FE000000000000B;
	fma.rn.f64 	%fd875, %fd874, %fd865, 0d3FF0000000000000;
	fma.rn.f64 	%fd876, %fd875, %fd865, 0d3FF0000000000000;
	{
	.reg .b32 %temp; 
	mov.b64 	{%r6, %temp}, %fd876;
	}
	{
	.reg .b32 %temp; 
	mov.b64 	{%temp, %r7}, %fd876;
	}
	shl.b32 	%r613, %r5, 20;
	add.s32 	%r614, %r613, %r7;
	mov.b64 	%fd937, {%r6, %r614};
	{
	.reg .b32 %temp; 
	mov.b64 	{%temp, %r615}, %fd1;
	}
	mov.b32 	%f195, %r615;
	abs.f32 	%f1, %f195;
	setp.lt.f32 	%p123, %f1, 0f4086232B;
	@%p123 bra 	$L__BB42_5;
	setp.lt.f64 	%p124, %fd1, 0d0000000000000000;
	add.f64 	%fd877, %fd1, 0d7FF0000000000000;
	selp.f64 	%fd937, 0d0000000000000000, %fd877, %p124;
	setp.geu.f32 	%p125, %f1, 0f40874800;
	@%p125 bra 	$L__BB42_5;
	shr.u32 	%r616, %r5, 31;
	add.s32 	%r617, %r5, %r616;
	shr.s32 	%r618, %r617, 1;
	shl.b32 	%r619, %r618, 20;
	add.s32 	%r620, %r7, %r619;
	mov.b64 	%fd878, {%r6, %r620};
	sub.s32 	%r621, %r5, %r618;
	shl.b32 	%r622, %r621, 20;
	add.s32 	%r623, %r622, 1072693248;
	mov.b32 	%r624, 0;
	mov.b64 	%fd879, {%r624, %r623};
	mul.f64 	%fd937, %fd879, %fd878;
$L__BB42_5:
	cvt.rn.f32.f64 	%f267, %fd937;
	add.s32 	%r735, %r4, 256;
$L__BB42_6:
	setp.ge.s32 	%p126, %r735, %r3;
	@%p126 bra 	$L__BB42_21;
	not.b32 	%r625, %r735;
	add.s32 	%r10, %r625, %r2;
	and.b32  	%r626, %r10, 256;
	setp.ne.s32 	%p127, %r626, 0;
	@%p127 bra 	$L__BB42_12;
	cvt.u64.u32 	%rd45, %r735;
	add.s64 	%rd46, %rd45, %rd3;
	shl.b64 	%rd47, %rd46, 3;
	add.s64 	%rd48, %rd2, %rd47;
	ld.global.f64 	%fd6, [%rd48];
	fma.rn.f64 	%fd880, %fd6, 0d3FF71547652B82FE, 0d4338000000000000;
	{
	.reg .b32 %temp; 
	mov.b64 	{%r11, %temp}, %fd880;
	}
	mov.f64 	%fd881, 0dC338000000000000;
	add.rn.f64 	%fd882, %fd880, %fd881;
	fma.rn.f64 	%fd883, %fd882, 0dBFE62E42FEFA39EF, %fd6;
	fma.rn.f64 	%fd884, %fd882, 0dBC7ABC9E3B39803F, %fd883;
	fma.rn.f64 	%fd885, %fd884, 0d3E5ADE1569CE2BDF, 0d3E928AF3FCA213EA;
	fma.rn.f64 	%fd886, %fd885, %fd884, 0d3EC71DEE62401315;
	fma.rn.f64 	%fd887, %fd886, %fd884, 0d3EFA01997C89EB71;
	fma.rn.f64 	%fd888, %fd887, %fd884, 0d3F2A01A014761F65;
	fma.rn.f64 	%fd889, %fd888, %fd884, 0d3F56C16C1852B7AF;
	fma.rn.f64 	%fd890, %fd889, %fd884, 0d3F81111111122322;
	fma.rn.f64 	%fd891, %fd890, %fd884, 0d3FA55555555502A1;
	fma.rn.f64 	%fd892, %fd891, %fd884, 0d3FC5555555555511;
	fma.rn.f64 	%fd893, %fd892, %fd884, 0d3FE000000000000B;
	fma.rn.f64 	%fd894, %fd893, %fd884, 0d3FF0000000000000;
	fma.rn.f64 	%fd895, %fd894, %fd884, 0d3FF0000000000000;
	{
	.reg .b32 %temp; 
	mov.b64 	{%r12, %temp}, %fd895;
	}
	{
	.reg .b32 %temp; 
	mov.b64 	{%temp, %r13}, %fd895;
	}
	shl.b32 	%r627, %r11, 20;
	add.s32 	%r628, %r627, %r13;
	mov.b64 	%fd938, {%r12, %r628};
	{
	.reg .b32 %temp; 
	mov.b64 	{%temp, %r629}, %fd6;
	}
	mov.b32 	%f197, %r629;
	abs.f32 	%f4, %f197;
	setp.lt.f32 	%p128, %f4, 0f4086232B;
	@%p128 bra 	$L__BB42_11;
	setp.lt.f64 	%p129, %fd6, 0d0000000000000000;
	add.f64 	%fd896, %fd6, 0d7FF0000000000000;
	selp.f64 	%fd938, 0d0000000000000000, %fd896, %p129;
	setp.geu.f32 	%p130, %f4, 0f40874800;
	@%p130 bra 	$L__BB42_11;
	shr.u32 	%r630, %r11, 31;
	add.s32 	%r631, %r11, %r630;
	shr.s32 	%r632, %r631, 1;
	shl.b32 	%r633, %r632, 20;
	add.s32 	%r634, %r13, %r633;
	mov.b64 	%fd897, {%r12, %r634};
	sub.s32 	%r635, %r11, %r632;
	shl.b32 	%r636, %r635, 20;
	add.s32 	%r637, %r636, 1072693248;
	mov.b32 	%r638, 0;
	mov.b64 	%fd898, {%r638, %r637};
	mul.f64 	%fd938, %fd898, %fd897;
$L__BB42_11:
	cvt.rn.f32.f64 	%f198, %fd938;
	add.f32 	%f267, %f267, %f198;
	add.s32 	%r735, %r735, 256;
$L__BB42_12:
	sub.s32 	%r640, %r10, %r610;
	setp.lt.u32 	%p131, %r640, 256;
	@%p131 bra 	$L__BB42_21;
	mul.wide.u32 	%rd49, %r1, 32768;
	mul.wide.u32 	%rd50, %r735, 8;
	or.b64  	%rd51, %rd49, %rd50;
	add.s64 	%rd52, %rd51, %rd2;
	add.s64 	%rd57, %rd52, 2048;
$L__BB42_14:
	ld.global.f64 	%fd11, [%rd57+-2048];
	fma.rn.f64 	%fd899, %fd11, 0d3FF71547652B82FE, 0d4338000000000000;
	{
	.reg .b32 %temp; 
	mov.b64 	{%r17, %temp}, %fd899;
	}
	mov.f64 	%fd900, 0dC338000000000000;
	add.rn.f64 	%fd901, %fd899, %fd900;
	fma.rn.f64 	%fd902, %fd901, 0dBFE62E42FEFA39EF, %fd11;
	fma.rn.f64 	%fd903, %fd901, 0dBC7ABC9E3B39803F, %fd902;
	fma.rn.f64 	%fd904, %fd903, 0d3E5ADE1569CE2BDF, 0d3E928AF3FCA213EA;
	fma.rn.f64 	%fd905, %fd904, %fd903, 0d3EC71DEE62401315;
	fma.rn.f64 	%fd906, %fd905, %fd903, 0d3EFA01997C89EB71;
	fma.rn.f64 	%fd907, %fd906, %fd903, 0d3F2A01A014761F65;
	fma.rn.f64 	%fd908, %fd907, %fd903, 0d3F56C16C1852B7AF;
	fma.rn.f64 	%fd909, %fd908, %fd903, 0d3F81111111122322;
	fma.rn.f64 	%fd910, %fd909, %fd903, 0d3FA55555555502A1;
	fma.rn.f64 	%fd911, %fd910, %fd903, 0d3FC5555555555511;
	fma.rn.f64 	%fd912, %fd911, %fd903, 0d3FE000000000000B;
	fma.rn.f64 	%fd913, %fd912, %fd903, 0d3FF0000000000000;
	fma.rn.f64 	%fd914, %fd913, %fd903, 0d3FF0000000000000;
	{
	.reg .b32 %temp; 
	mov.b64 	{%r18, %temp}, %fd914;
	}
	{
	.reg .b32 %temp; 
	mov.b64 	{%temp, %r19}, %fd914;
	}
	shl.b32 	%r641, %r17, 20;
	add.s32 	%r642, %r641, %r19;
	mov.b64 	%fd939, {%r18, %r642};
	{
	.reg .b32 %temp; 
	mov.b64 	{%temp, %r643}, %fd11;
	}
	mov.b32 	%f199, %r643;
	abs.f32 	%f9, %f199;
	setp.lt.f32 	%p132, %f9, 0f4086232B;
	@%p132 bra 	$L__BB42_17;
	setp.lt.f64 	%p133, %fd11, 0d0000000000000000;
	add.f64 	%fd915, %fd11, 0d7FF0000000000000;
	selp.f64 	%fd939, 0d0000000000000000, %fd915, %p133;
	setp.geu.f32 	%p134, %f9, 0f40874800;
	@%p134 bra 	$L__BB42_17;
	shr.u32 	%r644, %r17, 31;
	add.s32 	%r645, %r17, %r644;
	shr.s32 	%r646, %r645, 1;
	shl.b32 	%r647, %r646, 20;
	add.s32 	%r648, %r19, %r647;
	mov.b64 	%fd916, {%r18, %r648};
	sub.s32 	%r649, %r17, %r646;
	shl.b32 	%r650, %r649, 20;
	add.s32 	%r651, %r650, 1072693248;
	mov.b32 	%r652, 0;
	mov.b64 	%fd917, {%r652, %r651};
	mul.f64 	%fd939, %fd917, %fd916;
$L__BB42_17:
	cvt.rn.f32.f64 	%f200, %fd939;
	add.f32 	%f10, %f267, %f200;
	ld.global.f64 	%fd16, [%rd57];
	fma.rn.f64 	%fd918, %fd16, 0d3FF71547652B82FE, 0d4338000000000000;
	{
	.reg .b32 %temp; 
	mov.b64 	{%r20, %temp}, %fd918;
	}
	mov.f64 	%fd919, 0dC338000000000000;
	add.rn.f64 	%fd920, %fd918, %fd919;
	fma.rn.f64 	%fd921, %fd920, 0dBFE62E42FEFA39EF, %fd16;
	fma.rn.f64 	%fd922, %fd920, 0dBC7ABC9E3B39803F, %fd921;
	fma.rn.f64 	%fd923, %fd922, 0d3E5ADE1569CE2BDF, 0d3E928AF3FCA213EA;
	fma.rn.f64 	%fd924, %fd923, %fd922, 0d3EC71DEE62401315;
	fma.rn.f64 	%fd925, %fd924, %fd922, 0d3EFA01997C89EB71;
	fma.rn.f64 	%fd926, %fd925, %fd922, 0d3F2A01A014761F65;
	fma.rn.f64 	%fd927, %fd926, %fd922, 0d3F56C16C1852B7AF;
	fma.rn.f64 	%fd928, %fd927, %fd922, 0d3F81111111122322;
	fma.rn.f64 	%fd929, %fd928, %fd922, 0d3FA55555555502A1;
	fma.rn.f64 	%fd930, %fd929, %fd922, 0d3FC5555555555511;
	fma.rn.f64 	%fd931, %fd930, %fd922, 0d3FE000000000000B;
	fma.rn.f64 	%fd932, %fd931, %fd922, 0d3FF0000000000000;
	fma.rn.f64 	%fd933, %fd932, %fd922, 0d3FF0000000000000;
	{
	.reg .b32 %temp; 
	mov.b64 	{%r21, %temp}, %fd933;
	}
	{
	.reg .b32 %temp; 
	mov.b64 	{%temp, %r22}, %fd933;
	}
	shl.b32 	%r653, %r20, 20;
	add.s32 	%r654, %r653, %r22;
	mov.b64 	%fd940, {%r21, %r654};
	{
	.reg .b32 %temp; 
	mov.b64 	{%temp, %r655}, %fd16;
	}
	mov.b32 	%f201, %r655;
	abs.f32 	%f11, %f201;
	setp.lt.f32 	%p135, %f11, 0f4086232B;
	@%p135 bra 	$L__BB42_20;
	setp.lt.f64 	%p136, %fd16, 0d0000000000000000;
	add.f64 	%fd934, %fd16, 0d7FF0000000000000;
	selp.f64 	%fd940, 0d0000000000000000, %fd934, %p136;
	setp.geu.f32 	%p137, %f11, 0f40874800;
	@%p137 bra 	$L__BB42_20;
	shr.u32 	%r656, %r20, 31;
	add.s32 	%r657, %r20, %r656;
	shr.s32 	%r658, %r657, 1;
	shl.b32 	%r659, %r658, 20;
	add.s32 	%r660, %r22, %r659;
	mov.b64 	%fd935, {%r21, %r660};
	sub.s32 	%r661, %r20, %r658;
	shl.b32 	%r662, %r661, 20;
	add.s32 	%r663, %r662, 1072693248;
	mov.b32 	%r664, 0;
	mov.b64 	%fd936, {%r664, %r663};
	mul.f64 	%fd940, %fd936, %fd935;
$L__BB42_20:
	cvt.rn.f32.f64 	%f202, %fd940;
	add.f32 	%f267, %f10, %f202;
	add.s32 	%r735, %r735, 512;
	add.s64 	%rd57, %rd57, 4096;
	setp.lt.s32 	%p138, %r735, %r3;
	@%p138 bra 	$L__BB42_14;
$L__BB42_21:
	setp.lt.s32 	%p139, %r3, 256;
	@%p139 bra 	$L__BB42_26;
	// begin inline asm
	mov.u32 %r703, %laneid;
	// end inline asm
	mov.b32 	%r705, %f267;
	mov.b32 	%r706, 1;
	mov.b32 	%r727, 31;
	mov.b32 	%r728, -1;
	// begin inline asm
	shfl.sync.down.b32 %r704, %r705, %r706, %r727, %r728;
	// end inline asm
	setp.gt.s32 	%p155, %r703, 30;
	mov.b32 	%f237, %r704;
	add.f32 	%f238, %f267, %f237;
	selp.f32 	%f239, %f267, %f238, %p155;
	mov.b32 	%r710, %f239;
	mov.b32 	%r711, 2;
	// begin inline asm
	shfl.sync.down.b32 %r709, %r710, %r711, %r727, %r728;
	// end inline asm
	setp.gt.s32 	%p156, %r703, 29;
	mov.b32 	%f240, %r709;
	add.f32 	%f241, %f239, %f240;
	selp.f32 	%f242, %f239, %f241, %p156;
	mov.b32 	%r715, %f242;
	mov.b32 	%r716, 4;
	// begin inline asm
	shfl.sync.down.b32 %r714, %r715, %r716, %r727, %r728;
	// end inline asm
	setp.gt.s32 	%p157, %r703, 27;
	mov.b32 	%f243, %r714;
	add.f32 	%f244, %f242, %f243;
	selp.f32 	%f245, %f242, %f244, %p157;
	mov.b32 	%r720, %f245;
	mov.b32 	%r721, 8;
	// begin inline asm
	shfl.sync.down.b32 %r719, %r720, %r721, %r727, %r728;
	// end inline asm
	setp.gt.s32 	%p158, %r703, 23;
	mov.b32 	%f246, %r719;
	add.f32 	%f247, %f245, %f246;
	selp.f32 	%f248, %f245, %f247, %p158;
	mov.b32 	%r725, %f248;
	mov.b32 	%r726, 16;
	// begin inline asm
	shfl.sync.down.b32 %r724, %r725, %r726, %r727, %r728;
	// end inline asm
	setp.gt.s32 	%p159, %r703, 15;
	mov.b32 	%f249, %r724;
	add.f32 	%f14, %f248, %f249;
	selp.f32 	%f273, %f248, %f14, %p159;
	setp.ne.s32 	%p160, %r703, 0;
	@%p160 bra 	$L__BB42_24;
	shr.u32 	%r729, %r4, 3;
	and.b32  	%r730, %r729, 124;
	mov.u32 	%r731, _ZZN3cub18CUB_300001_SM_10006detail6reduce18DeviceReduceKernelINS2_10policy_hubIfyN4cuda3std3__44plusIfEEE10Policy1000EN6thrust24THRUST_300001_SM_1000_NS6detail15normal_iteratorINSD_10device_ptrIdEEEEyS9_f3ExpEEvT0_PT3_T1_NS0_13GridEvenShareISN_EET2_T4_E12temp_storage;
	add.s32 	%r732, %r731, %r730;
	st.shared.f32 	[%r732+8], %f14;
$L__BB42_24:
	bar.sync 	0;
	setp.ne.s32 	%p161, %r4, 0;
	@%p161 bra 	$L__BB42_150;
	ld.shared.f32 	%f250, [_ZZN3cub18CUB_300001_SM_10006detail6reduce18DeviceReduceKernelINS2_10policy_hubIfyN4cuda3std3__44plusIfEEE10Policy1000EN6thrust24THRUST_300001_SM_1000_NS6detail15normal_iteratorINSD_10device_ptrIdEEEEyS9_f3ExpEEvT0_PT3_T1_NS0_13GridEvenShareISN_EET2_T4_E12temp_storage+12];
	add.f32 	%f251, %f273, %f250;
	ld.shared.f32 	%f252, [_ZZN3cub18CUB_300001_SM_10006detail6reduce18DeviceReduceKernelINS2_10policy_hubIfyN4cuda3std3__44plusIfEEE10Policy1000EN6thrust24THRUST_300001_SM_1000_NS6detail15normal_iteratorINSD_10device_ptrIdEEEEyS9_f3ExpEEvT0_PT3_T1_NS0_13GridEvenShareISN_EET2_T4_E12temp_storage+16];
	add.f32 	%f253, %f251, %f252;
	ld.shared.f32 	%f254, [_ZZN3cub18CUB_300001_SM_10006detail6reduce18DeviceReduceKernelINS2_10policy_hubIfyN4cuda3std3__44plusIfEEE10Policy1000EN6thrust24THRUST_300001_SM_1000_NS6detail15normal_iteratorINSD_10device_ptrIdEEEEyS9_f3ExpEEvT0_PT3_T1_NS0_13GridEvenShareISN_EET2_T4_E12temp_storage+20];
	add.f32 	%f255, %f253, %f254;
	ld.shared.f32 	%f256, [_ZZN3cub18CUB_300001_SM_10006detail6reduce18DeviceReduceKernelINS2_10policy_hubIfyN4cuda3std3__44plusIfEEE10Policy1000EN6thrust24THRUST_300001_SM_1000_NS6detail15normal_iteratorINSD_10device_ptrIdEEEEyS9_f3ExpEEvT0_PT3_T1_NS0_13GridEvenShareISN_EET2_T4_E12temp_storage+24];
	add.f32 	%f257, %f255, %f256;
	ld.shared.f32 	%f258, [_ZZN3cub18CUB_300001_SM_10006detail6reduce18DeviceReduceKernelINS2_10policy_hubIfyN4cuda3std3__44plusIfEEE10Policy1000EN6thrust24THRUST_300001_SM_1000_NS6detail15normal_iteratorINSD_10device_ptrIdEEEEyS9_f3ExpEEvT0_PT3_T1_NS0_13GridEvenShareISN_EET2_T4_E12temp_storage+28];
	add.f32 	%f259, %f257, %f258;
	ld.shared.f32 	%f260, [_ZZN3cub18CUB_300001_SM_10006detail6reduce18DeviceReduceKernelINS2_10policy_hubIfyN4cuda3std3__44plusIfEEE10Policy1000EN6thrust24THRUST_300001_SM_1000_NS6detail15normal_iteratorINSD_10device_ptrIdEEEEyS9_f3ExpEEvT0_PT3_T1_NS0_13GridEvenShareISN_EET2_T4_E12temp_storage+32];
	add.f32 	%f261, %f259, %f260;
	ld.shared.f32 	%f262, [_ZZN3cub18CUB_300001_SM_10006detail6reduce18DeviceReduceKernelINS2_10policy_hubIfyN4cuda3std3__44plusIfEEE10Policy1000EN6thrust24THRUST_300001_SM_1000_NS6detail15normal_iteratorINSD_10device_ptrIdEEEEyS9_f3ExpEEvT0_PT3_T1_NS0_13GridEvenShareISN_EET2_T4_E12temp_storage+36];
	add.f32 	%f273, %f261, %f262;
	bra.uni 	$L__BB42_150;
$L__BB42_26:
	// begin inline asm
	mov.u32 %r665, %laneid;
	// end inline asm
	and.b32  	%r691, %r4, 992;
	add.s32 	%r692, %r691, 32;
	setp.gt.s32 	%p140, %r692, %r3;
	not.b32 	%r693, %r691;
	add.s32 	%r694, %r3, %r693;
	selp.b32 	%r689, %r694, 31, %p140;
	mov.b32 	%r667, %f267;
	mov.b32 	%r668, 1;
	mov.b32 	%r690, -1;
	// begin inline asm
	shfl.sync.down.b32 %r666, %r667, %r668, %r689, %r690;
	// end inline asm
	setp.lt.s32 	%p141, %r665, %r689;
	mov.b32 	%f203, %r666;
	add.f32 	%f204, %f267, %f203;
	selp.f32 	%f205, %f204, %f267, %p141;
	mov.b32 	%r672, %f205;
	mov.b32 	%r673, 2;
	// begin inline asm
	shfl.sync.down.b32 %r671, %r672, %r673, %r689, %r690;
	// end inline asm
	add.s32 	%r695, %r665, 2;
	setp.gt.s32 	%p142, %r695, %r689;
	mov.b32 	%f206, %r671;
	add.f32 	%f207, %f205, %f206;
	selp.f32 	%f208, %f205, %f207, %p142;
	mov.b32 	%r677, %f208;
	mov.b32 	%r678, 4;
	// begin inline asm
	shfl.sync.down.b32 %r676, %r677, %r678, %r689, %r690;
	// end inline asm
	add.s32 	%r696, %r665, 4;
	setp.gt.s32 	%p143, %r696, %r689;
	mov.b32 	%f209, %r676;
	add.f32 	%f210, %f208, %f209;
	selp.f32 	%f211, %f208, %f210, %p143;
	mov.b32 	%r682, %f211;
	mov.b32 	%r683, 8;
	// begin inline asm
	shfl.sync.down.b32 %r681, %r682, %r683, %r689, %r690;
	// end inline asm
	add.s32 	%r697, %r665, 8;
	setp.gt.s32 	%p144, %r697, %r689;
	mov.b32 	%f212, %r681;
	add.f32 	%f213, %f211, %f212;
	selp.f32 	%f214, %f211, %f213, %p144;
	mov.b32 	%r687, %f214;
	mov.b32 	%r688, 16;
	// begin inline asm
	shfl.sync.down.b32 %r686, %r687, %r688, %r689, %r690;
	// end inline asm
	add.s32 	%r698, %r665, 16;
	setp.gt.s32 	%p145, %r698, %r689;
	mov.b32 	%f215, %r686;
	add.f32 	%f216, %f214, %f215;
	selp.f32 	%f273, %f214, %f216, %p145;
	setp.ne.s32 	%p146, %r665, 0;
	@%p146 bra 	$L__BB42_28;
	shr.u32 	%r699, %r4, 3;
	and.b32  	%r700, %r699, 124;
	mov.u32 	%r701, _ZZN3cub18CUB_300001_SM_10006detail6reduce18DeviceReduceKernelINS2_10policy_hubIfyN4cuda3std3__44plusIfEEE10Policy1000EN6thrust24THRUST_300001_SM_1000_NS6detail15normal_iteratorINSD_10device_ptrIdEEEEyS9_f3ExpEEvT0_PT3_T1_NS0_13GridEvenShareISN_EET2_T4_E12temp_storage;
	add.s32 	%r702, %r701, %r700;
	st.shared.f32 	[%r702+8], %f273;
$L__BB42_28:
	bar.sync 	0;
	setp.ne.s32 	%p147, %r4, 0;
	@%p147 bra 	$L__BB42_150;
	setp.gt.s32 	%p148, %r3, 32;
	ld.shared.f32 	%f217, [_ZZN3cub18CUB_300001_SM_10006detail6reduce18DeviceReduceKernelINS2_10policy_hubIfyN4cuda3std3__44plusIfEEE10Policy1000EN6thrust24THRUST_300001_SM_1000_NS6detail15normal_iteratorINSD_10device_ptrIdEEEEyS9_f3ExpEEvT0_PT3_T1_NS0_13GridEvenShareISN_EET2_T4_E12temp_storage+12];
	add.f32 	%f218, %f273, %f217;
	selp.f32 	%f219, %f218, %f273, %p148;
	setp.gt.s32 	%p149, %r3, 64;
	ld.shared.f32 	%f220, [_ZZN3cub18CUB_300001_SM_10006detail6reduce18DeviceReduceKernelINS2_10policy_hubIfyN4cuda3std3__44plusIfEEE10Policy1000EN6thrust24THRUST_300001_SM_1000_NS6detail15normal_iteratorINSD_10device_ptrIdEEEEyS9_f3ExpEEvT0_PT3_T1_NS0_13GridEvenShareISN_EET2_T4_E12temp_storage+16];
	add.f32 	%f221, %f220, %f219;
	selp.f32 	%f222, %f221, %f219, %p149;
	setp.gt.s32 	%p150, %r3, 96;
	ld.shared.f32 	%f223, [_ZZN3cub18CUB_300001_SM_10006detail6reduce18DeviceReduceKernelINS2_10policy_hubIfyN4cuda3std3__44plusIfEEE10Policy1000EN6thrust24THRUST_300001_SM_1000_NS6detail15normal_iteratorINSD_10device_ptrIdEEEEyS9_f3ExpEEvT0_PT3_T1_NS0_13GridEvenShareISN_EET2_T4_E12temp_storage+20];
	add.f32 	%f224, %f223, %f222;
	selp.f32 	%f225, %f224, %f222, %p150;
	setp.gt.s32 	%p151, %r3, 128;
	ld.shared.f32 	%f226, [_ZZN3cub18CUB_300001_SM_10006detail6reduce18DeviceReduceKernelINS2_10policy_hubIfyN4cuda3std3__44plusIfEEE10Policy1000EN6thrust24THRUST_300001_SM_1000_NS6detail15normal_iteratorINSD_10device_ptrIdEEEEyS9_f3ExpEEvT0_PT3_T1_NS0_13GridEvenShareISN_EET2_T4_E12temp_storage+24];
	add.f32 	%f227, %f226, %f225;
	selp.f32 	%f228, %f227, %f225, %p151;
	setp.gt.s32 	%p152, %r3, 160;
	ld.shared.f32 	%f229, [_ZZN3cub18CUB_300001_SM_10006detail6reduce18DeviceReduceKernelINS2_10policy_hubIfyN4cuda3std3__44plusIfEEE10Policy1000EN6thrust24THRUST_300001_SM_1000_NS6detail15normal_iteratorINSD_10device_ptrIdEEEEyS9_f3ExpEEvT0_PT3_T1_NS0_13GridEvenShareISN_EET2_T4_E12temp_storage+28];
	add.f32 	%f230, %f229, %f228;
	selp.f32 	%f231, %f230, %f228, %p152;
	setp.gt.s32 	%p153, %r3, 192;
	ld.shared.f32 	%f232, [_ZZN3cub18CUB_300001_SM_10006detail6reduce18DeviceReduceKernelINS2_10policy_hubIfyN4cuda3std3__44plusIfEEE10Policy1000EN6thrust24THRUST_300001_SM_1000_NS6detail15normal_iteratorINSD_10device_ptrIdEEEEyS9_f3ExpEEvT0_PT3_T1_NS0_13GridEvenShareISN_EET2_T4_E12temp_storage+32];
	add.f32 	%f233, %f232, %f231;
	selp.f32 	%f234, %f233, %f231, %p153;
	setp.gt.s32 	%p154, %r3, 224;
	ld.shared.f32 	%f235, [_ZZN3cub18CUB_300001_SM_10006detail6reduce18DeviceReduceKernelINS2_10policy_hubIfyN4cuda3std3__44plusIfEEE10Policy1000EN6thrust24THRUST_300001_SM_1000_NS6detail15normal_iteratorINSD_10device_ptrIdEEEEyS9_f3ExpEEvT0_PT3_T1_NS0_13GridEvenShareISN_EET2_T4_E12temp_storage+36];
	add.f32 	%f236, %f235, %f234;
	selp.f32 	%f273, %f236, %f234, %p154;
	bra.uni 	$L__BB42_150;
$L__BB42_30:
	cvt.u32.u64 	%r142, %rd3;
	mov.u32 	%r24, %tid.x;
	add.s32 	%r143, %r24, %r142;
	mul.wide.u32 	%rd30, %r143, 8;
	add.s64 	%rd8, %rd2, %rd30;
	ld.global.f64 	%fd21, [%rd8];
	fma.rn.f64 	%fd196, %fd21, 0d3FF71547652B82FE, 0d4338000000000000;
	{
	.reg .b32 %temp; 
	mov.b64 	{%r25, %temp}, %fd196;
	}
	mov.f64 	%fd197, 0dC338000000000000;
	add.rn.f64 	%fd198, %fd196, %fd197;
	fma.rn.f64 	%fd199, %fd198, 0dBFE62E42FEFA39EF, %fd21;
	fma.rn.f64 	%fd200, %fd198, 0dBC7ABC9E3B39803F, %fd199;
	fma.rn.f64 	%fd201, %fd200, 0d3E5ADE1569CE2BDF, 0d3E928AF3FCA213EA;
	fma.rn.f64 	%fd202, %fd201, %fd200, 0d3EC71DEE62401315;
	fma.rn.f64 	%fd203, %fd202, %fd200, 0d3EFA01997C89EB71;
	fma.rn.f64 	%fd204, %fd203, %fd200, 0d3F2A01A014761F65;
	fma.rn.f64 	%fd205, %fd204, %fd200, 0d3F56C16C1852B7AF;
	fma.rn.f64 	%fd206, %fd205, %fd200, 0d3F81111111122322;
	fma.rn.f64 	%fd207, %fd206, %fd200, 0d3FA55555555502A1;
	fma.rn.f64 	%fd208, %fd207, %fd200, 0d3FC5555555555511;
	fma.rn.f64 	%fd209, %fd208, %fd200, 0d3FE000000000000B;
	fma.rn.f64 	%fd210, %fd209, %fd200, 0d3FF0000000000000;
	fma.rn.f64 	%fd211, %fd210, %fd200, 0d3FF0000000000000;
	{
	.reg .b32 %temp; 
	mov.b64 	{%r26, %temp}, %fd211;
	}
	{
	.reg .b32 %temp; 
	mov.b64 	{%temp, %r27}, %fd211;
	}
	shl.b32 	%r144, %r25, 20;
	add.s32 	%r145, %r144, %r27;
	mov.b64 	%fd941, {%r26, %r145};
	{
	.reg .b32 %temp; 
	mov.b64 	{%temp, %r146}, %fd21;
	}
	mov.b32 	%f98, %r146;
	abs.f32 	%f19, %f98;
	setp.lt.f32 	%p2, %f19, 0f4086232B;
	@%p2 bra 	$L__BB42_33;
	setp.lt.f64 	%p3, %fd21, 0d0000000000000000;
	add.f64 	%fd212, %fd21, 0d7FF0000000000000;
	selp.f64 	%fd941, 0d0000000000000000, %fd212, %p3;
	setp.geu.f32 	%p4, %f19, 0f40874800;
	@%p4 bra 	$L__BB42_33;
	shr.u32 	%r147, %r25, 31;
	add.s32 	%r148, %r25, %r147;
	shr.s32 	%r149, %r148, 1;
	shl.b32 	%r150, %r149, 20;
	add.s32 	%r151, %r27, %r150;
	mov.b64 	%fd213, {%r26, %r151};
	sub.s32 	%r152, %r25, %r149;
	shl.b32 	%r153, %r152, 20;
	add.s32 	%r154, %r153, 1072693248;
	mov.b32 	%r155, 0;
	mov.b64 	%fd214, {%r155, %r154};
	mul.f64 	%fd941, %fd214, %fd213;
$L__BB42_33:
	cvt.rn.f32.f64 	%f20, %fd941;
	ld.global.f64 	%fd26, [%rd8+2048];
	fma.rn.f64 	%fd215, %fd26, 0d3FF71547652B82FE, 0d4338000000000000;
	{
	.reg .b32 %temp; 
	mov.b64 	{%r28, %temp}, %fd215;
	}
	mov.f64 	%fd216, 0dC338000000000000;
	add.rn.f64 	%fd217, %fd215, %fd216;
	fma.rn.f64 	%fd218, %fd217, 0dBFE62E42FEFA39EF, %fd26;
	fma.rn.f64 	%fd219, %fd217, 0dBC7ABC9E3B39803F, %fd218;
	fma.rn.f64 	%fd220, %fd219, 0d3E5ADE1569CE2BDF, 0d3E928AF3FCA213EA;
	fma.rn.f64 	%fd221, %fd220, %fd219, 0d3EC71DEE62401315;
	fma.rn.f64 	%fd222, %fd221, %fd219, 0d3EFA01997C89EB71;
	fma.rn.f64 	%fd223, %fd222, %fd219, 0d3F2A01A014761F65;
	fma.rn.f64 	%fd224, %fd223, %fd219, 0d3F56C16C1852B7AF;
	fma.rn.f64 	%fd225, %fd224, %fd219, 0d3F81111111122322;
	fma.rn.f64 	%fd226, %fd225, %fd219, 0d3FA55555555502A1;
	fma.rn.f64 	%fd227, %fd226, %fd219, 0d3FC5555555555511;
	fma.rn.f64 	%fd228, %fd227, %fd219, 0d3FE000000000000B;
	fma.rn.f64 	%fd229, %fd228, %fd219, 0d3FF0000000000000;
	fma.rn.f64 	%fd230, %fd229, %fd219, 0d3FF0000000000000;
	{
	.reg .b32 %temp; 
	mov.b64 	{%r29, %temp}, %fd230;
	}
	{
	.reg .b32 %temp; 
	mov.b64 	{%temp, %r30}, %fd230;
	}
	shl.b32 	%r156, %r28, 20;
	add.s32 	%r157, %r156, %r30;
	mov.b64 	%fd942, {%r29, %r157};
	{
	.reg .b32 %temp; 
	mov.b64 	{%temp, %r158}, %fd26;
	}
	mov.b32 	%f99, %r158;
	abs.f32 	%f21, %f99;
	setp.lt.f32 	%p5, %f21, 0f4086232B;
	@%p5 bra 	$L__BB42_36;
	setp.lt.f64 	%p6, %fd26, 0d0000000000000000;
	add.f64 	%fd231, %fd26, 0d7FF0000000000000;
	selp.f64 	%fd942, 0d0000000000000000, %fd231, %p6;
	setp.geu.f32 	%p7, %f21, 0f40874800;
	@%p7 bra 	$L__BB42_36;
	shr.u32 	%r159, %r28, 31;
	add.s32 	%r160, %r28, %r159;
	shr.s32 	%r161, %r160, 1;
	shl.b32 	%r162, %r161, 20;
	add.s32 	%r163, %r30, %r162;
	mov.b64 	%fd232, {%r29, %r163};
	sub.s32 	%r164, %r28, %r161;
	shl.b32 	%r165, %r164, 20;
	add.s32 	%r166, %r165, 1072693248;
	mov.b32 	%r167, 0;
	mov.b64 	%fd233, {%r167, %r166};
	mul.f64 	%fd942, %fd233, %fd232;
$L__BB42_36:
	cvt.rn.f32.f64 	%f22, %fd942;
	ld.global.f64 	%fd31, [%rd8+4096];
	fma.rn.f64 	%fd234, %fd31, 0d3FF71547652B82FE, 0d4338000000000000;
	{
	.reg .b32 %temp; 
	mov.b64 	{%r31, %temp}, %fd234;
	}
	mov.f64 	%fd235, 0dC338000000000000;
	add.rn.f64 	%fd236, %fd234, %fd235;
	fma.rn.f64 	%fd237, %fd236, 0dBFE62E42FEFA39EF, %fd31;
	fma.rn.f64 	%fd238, %fd236, 0dBC7ABC9E3B39803F, %fd237;
	fma.rn.f64 	%fd239, %fd238, 0d3E5ADE1569CE2BDF, 0d3E928AF3FCA213EA;
	fma.rn.f64 	%fd240, %fd239, %fd238, 0d3EC71DEE62401315;
	fma.rn.f64 	%fd241, %fd240, %fd238, 0d3EFA01997C89EB71;
	fma.rn.f64 	%fd242, %fd241, %fd238, 0d3F2A01A014761F65;
	fma.rn.f64 	%fd243, %fd242, %fd238, 0d3F56C16C1852B7AF;
	fma.rn.f64 	%fd244, %fd243, %fd238, 0d3F81111111122322;
	fma.rn.f64 	%fd245, %fd244, %fd238, 0d3FA55555555502A1;
	fma.rn.f64 	%fd246, %fd245, %fd238, 0d3FC5555555555511;
	fma.rn.f64 	%fd247, %fd246, %fd238, 0d3FE000000000000B;
	fma.rn.f64 	%fd248, %fd247, %fd238, 0d3FF0000000000000;
	fma.rn.f64 	%fd249, %fd248, %fd238, 0d3FF0000000000000;
	{
	.reg .b32 %temp; 
	mov.b64 	{%r32, %temp}, %fd249;
	}
	{
	.reg .b32 %temp; 
	mov.b64 	{%temp, %r33}, %fd249;
	}
	shl.b32 	%r168, %r31, 20;
	add.s32 	%r169, %r168, %r33;
	mov.b64 	%fd943, {%r32, %r169};
	{
	.reg .b32 %temp; 
	mov.b64 	{%temp, %r170}, %fd31;
	}
	mov.b32 	%f100, %r170;
	abs.f32 	%f23, %f100;
	setp.lt.f32 	%p8, %f23, 0f4086232B;
	@%p8 bra 	$L__BB42_39;
	setp.lt.f64 	%p9, %fd31, 0d0000000000000000;
	add.f64 	%fd250, %fd31, 0d7FF0000000000000;
	selp.f64 	%fd943, 0d0000000000000000, %fd250, %p9;
	setp.geu.f32 	%p10, %f23, 0f40874800;
	@%p10 bra 	$L__BB42_39;
	shr.u32 	%r171, %r31, 31;
	add.s32 	%r172, %r31, %r171;
	shr.s32 	%r173, %r172, 1;
	shl.b32 	%r174, %r173, 20;
	add.s32 	%r175, %r33, %r174;
	mov.b64 	%fd251, {%r32, %r175};
	sub.s32 	%r176, %r31, %r173;
	shl.b32 	%r177, %r176, 20;
	add.s32 	%r178, %r177, 1072693248;
	mov.b32 	%r179, 0;
	mov.b64 	%fd252, {%r179, %r178};
	mul.f64 	%fd943, %fd252, %fd251;
$L__BB42_39:
	cvt.rn.f32.f64 	%f24, %fd943;
	ld.global.f64 	%fd36, [%rd8+6144];
	fma.rn.f64 	%fd253, %fd36, 0d3FF71547652B82FE, 0d4338000000000000;
	{
	.reg .b32 %temp; 
	mov.b64 	{%r34, %temp}, %fd253;
	}
	mov.f64 	%fd254, 0dC338000000000000;
	add.rn.f64 	%fd255, %fd253, %fd254;
	fma.rn.f64 	%fd256, %fd255, 0dBFE62E42FEFA39EF, %fd36;
	fma.rn.f64 	%fd257, %fd255, 0dBC7ABC9E3B39803F, %fd256;
	fma.rn.f64 	%fd258, %fd257, 0d3E5ADE1569CE2BDF, 0d3E928AF3FCA213EA;
	fma.rn.f64 	%fd259, %fd258, %fd257, 0d3EC71DEE62401315;
	fma.rn.f64 	%fd260, %fd259, %fd257, 0d3EFA01997C89EB71;
	fma.rn.f64 	%fd261, %fd260, %fd257, 0d3F2A01A014761F65;
	fma.rn.f64 	%fd262, %fd261, %fd257, 0d3F56C16C1852B7AF;
	fma.rn.f64 	%fd263, %fd262, %fd257, 0d3F81111111122322;
	fma.rn.f64 	%fd264, %fd263, %fd257, 0d3FA55555555502A1;
	fma.rn.f64 	%fd265, %fd264, %fd257, 0d3FC5555555555511;
	fma.rn.f64 	%fd266, %fd265, %fd257, 0d3FE000000000000B;
	fma.rn.f64 	%fd267, %fd266, %fd257, 0d3FF0000000000000;
	fma.rn.f64 	%fd268, %fd267, %fd257, 0d3FF0000000000000;
	{
	.reg .b32 %temp; 
	mov.b64 	{%r35, %temp}, %fd268;
	}
	{
	.reg .b32 %temp; 
	mov.b64 	{%temp, %r36}, %fd268;
	}
	shl.b32 	%r180, %r34, 20;
	add.s32 	%r181, %r180, %r36;
	mov.b64 	%fd944, {%r35, %r181};
	{
	.reg .b32 %temp; 
	mov.b64 	{%temp, %r182}, %fd36;
	}
	mov.b32 	%f101, %r182;
	abs.f32 	%f25, %f101;
	setp.lt.f32 	%p11, %f25, 0f4086232B;
	@%p11 bra 	$L__BB42_42;
	setp.lt.f64 	%p12, %fd36, 0d0000000000000000;
	add.f64 	%fd269, %fd36, 0d7FF0000000000000;
	selp.f64 	%fd944, 0d0000000000000000, %fd269, %p12;
	setp.geu.f32 	%p13, %f25, 0f40874800;
	@%p13 bra 	$L__BB42_42;
	shr.u32 	%r183, %r34, 31;
	add.s32 	%r184, %r34, %r183;
	shr.s32 	%r185, %r184, 1;
	shl.b32 	%r186, %r185, 20;
	add.s32 	%r187, %r36, %r186;
	mov.b64 	%fd270, {%r35, %r187};
	sub.s32 	%r188, %r34, %r185;
	shl.b32 	%r189, %r188, 20;
	add.s32 	%r190, %r189, 1072693248;
	mov.b32 	%r191, 0;
	mov.b64 	%fd271, {%r191, %r190};
	mul.f64 	%fd944, %fd271, %fd270;
$L__BB42_42:
	cvt.rn.f32.f64 	%f26, %fd944;
	ld.global.f64 	%fd41, [%rd8+8192];
	fma.rn.f64 	%fd272, %fd41, 0d3FF71547652B82FE, 0d4338000000000000;
	{
	.reg .b32 %temp; 
	mov.b64 	{%r37, %temp}, %fd272;
	}
	mov.f64 	%fd273, 0dC338000000000000;
	add.rn.f64 	%fd274, %fd272, %fd273;
	fma.rn.f64 	%fd275, %fd274, 0dBFE62E42FEFA39EF, %fd41;
	fma.rn.f64 	%fd276, %fd274, 0dBC7ABC9E3B39803F, %fd275;
	fma.rn.f64 	%fd277, %fd276, 0d3E5ADE1569CE2BDF, 0d3E928AF3FCA213EA;
	fma.rn.f64 	%fd278, %fd277, %fd276, 0d3EC71DEE62401315;
	fma.rn.f64 	%fd279, %fd278, %fd276, 0d3EFA01997C89EB71;
	fma.rn.f64 	%fd280, %fd279, %fd276, 0d3F2A01A014761F65;
	fma.rn.f64 	%fd281, %fd280, %fd276, 0d3F56C16C1852B7AF;
	fma.rn.f64 	%fd282, %fd281, %fd276, 0d3F81111111122322;
	fma.rn.f64 	%fd283, %fd282, %fd276, 0d3FA55555555502A1;
	fma.rn.f64 	%fd284, %fd283, %fd276, 0d3FC5555555555511;
	fma.rn.f64 	%fd285, %fd284, %fd276, 0d3FE000000000000B;
	fma.rn.f64 	%fd286, %fd285, %fd276, 0d3FF0000000000000;
	fma.rn.f64 	%fd287, %fd286, %fd276, 0d3FF0000000000000;
	{
	.reg .b32 %temp; 
	mov.b64 	{%r38, %temp}, %fd287;
	}
	{
	.reg .b32 %temp; 
	mov.b64 	{%temp, %r39}, %fd287;
	}
	shl.b32 	%r192, %r37, 20;
	add.s32 	%r193, %r192, %r39;
	mov.b64 	%fd945, {%r38, %r193};
	{
	.reg .b32 %temp; 
	mov.b64 	{%temp, %r194}, %fd41;
	}
	mov.b32 	%f102, %r194;
	abs.f32 	%f27, %f102;
	setp.lt.f32 	%p14, %f27, 0f4086232B;
	@%p14 bra 	$L__BB42_45;
	setp.lt.f64 	%p15, %fd41, 0d0000000000000000;
	add.f64 	%fd288, %fd41, 0d7FF0000000000000;
	selp.f64 	%fd945, 0d0000000000000000, %fd288, %p15;
	setp.geu.f32 	%p16, %f27, 0f40874800;
	@%p16 bra 	$L__BB42_45;
	shr.u32 	%r195, %r37, 31;
	add.s32 	%r196, %r37, %r195;
	shr.s32 	%r197, %r196, 1;
	shl.b32 	%r198, %r197, 20;
	add.s32 	%r199, %r39, %r198;
	mov.b64 	%fd289, {%r38, %r199};
	sub.s32 	%r200, %r37, %r197;
	shl.b32 	%r201, %r200, 20;
	add.s32 	%r202, %r201, 1072693248;
	mov.b32 	%r203, 0;
	mov.b64 	%fd290, {%r203, %r202};
	mul.f64 	%fd945, %fd290, %fd289;
$L__BB42_45:
	cvt.rn.f32.f64 	%f28, %fd945;
	ld.global.f64 	%fd46, [%rd8+10240];
	fma.rn.f64 	%fd291, %fd46, 0d3FF71547652B82FE, 0d4338000000000000;
	{
	.reg .b32 %temp; 
	mov.b64 	{%r40, %temp}, %fd291;
	}
	mov.f64 	%fd292, 0dC338000000000000;
	add.rn.f64 	%fd293, %fd291, %fd292;
	fma.rn.f64 	%fd294, %fd293, 0dBFE62E42FEFA39EF, %fd46;
	fma.rn.f64 	%fd295, %fd293, 0dBC7ABC9E3B39803F, %fd294;
	fma.rn.f64 	%fd296, %fd295, 0d3E5ADE1569CE2BDF, 0d3E928AF3FCA213EA;
	fma.rn.f64 	%fd297, %fd296, %fd295, 0d3EC71DEE62401315;
	fma.rn.f64 	%fd298, %fd297, %fd295, 0d3EFA01997C89EB71;
	fma.rn.f64 	%fd299, %fd298, %fd295, 0d3F2A01A014761F65;
	fma.rn.f64 	%fd300, %fd299, %fd295, 0d3F56C16C1852B7AF;
	fma.rn.f64 	%fd301, %fd300, %fd295, 0d3F81111111122322;
	fma.rn.f64 	%fd302, %fd301, %fd295, 0d3FA55555555502A1;
	fma.rn.f64 	%fd303, %fd302, %fd295, 0d3FC5555555555511;
	fma.rn.f64 	%fd304, %fd303, %fd295, 0d3FE000000000000B;
	fma.rn.f64 	%fd305, %fd304, %fd295, 0d3FF0000000000000;
	fma.rn.f64 	%fd306, %fd305, %fd295, 0d3FF0000000000000;
	{
	.reg .b32 %temp; 
	mov.b64 	{%r41, %temp}, %fd306;
	}
	{
	.reg .b32 %temp; 
	mov.b64 	{%temp, %r42}, %fd306;
	}
	shl.b32 	%r204, %r40, 20;
	add.s32 	%r205, %r204, %r42;
	mov.b64 	%fd946, {%r41, %r205};
	{
	.reg .b32 %temp; 
	mov.b64 	{%temp, %r206}, %fd46;
	}
	mov.b32 	%f103, %r206;
	abs.f32 	%f29, %f103;
	setp.lt.f32 	%p17, %f29, 0f4086232B;
	@%p17 bra 	$L__BB42_48;
	setp.lt.f64 	%p18, %fd46, 0d0000000000000000;
	add.f64 	%fd307, %fd46, 0d7FF0000000000000;
	selp.f64 	%fd946, 0d0000000000000000, %fd307, %p18;
	setp.geu.f32 	%p19, %f29, 0f40874800;
	@%p19 bra 	$L__BB42_48;
	shr.u32 	%r207, %r40, 31;
	add.s32 	%r208, %r40, %r207;
	shr.s32 	%r209, %r208, 1;
	shl.b32 	%r210, %r209, 20;
	add.s32 	%r211, %r42, %r210;
	mov.b64 	%fd308, {%r41, %r211};
	sub.s32 	%r212, %r40, %r209;
	shl.b32 	%r213, %r212, 20;
	add.s32 	%r214, %r213, 1072693248;
	mov.b32 	%r215, 0;
	mov.b64 	%fd309, {%r215, %r214};
	mul.f64 	%fd946, %fd309, %fd308;
$L__BB42_48:
	cvt.rn.f32.f64 	%f30, %fd946;
	ld.global.f64 	%fd51, [%rd8+12288];
	fma.rn.f64 	%fd310, %fd51, 0d3FF71547652B82FE, 0d4338000000000000;
	{
	.reg .b32 %temp; 
	mov.b64 	{%r43, %temp}, %fd310;
	}
	mov.f64 	%fd311, 0dC338000000000000;
	add.rn.f64 	%fd312, %fd310, %fd311;
	fma.rn.f64 	%fd313, %fd312, 0dBFE62E42FEFA39EF, %fd51;
	fma.rn.f64 	%fd314, %fd312, 0dBC7ABC9E3B39803F, %fd313;
	fma.rn.f64 	%fd315, %fd314, 0d3E5ADE1569CE2BDF, 0d3E928AF3FCA213EA;
	fma.rn.f64 	%fd316, %fd315, %fd314, 0d3EC71DEE62401315;
	fma.rn.f64 	%fd317, %fd316, %fd314, 0d3EFA01997C89EB71;
	fma.rn.f64 	%fd318, %fd317, %fd314, 0d3F2A01A014761F65;
	fma.rn.f64 	%fd319, %fd318, %fd314, 0d3F56C16C1852B7AF;
	fma.rn.f64 	%fd320, %fd319, %fd314, 0d3F81111111122322;
	fma.rn.f64 	%fd321, %fd320, %fd314, 0d3FA55555555502A1;
	fma.rn.f64 	%fd322, %fd321, %fd314, 0d3FC5555555555511;
	fma.rn.f64 	%fd323, %fd322, %fd314, 0d3FE000000000000B;
	fma.rn.f64 	%fd324, %fd323, %fd314, 0d3FF0000000000000;
	fma.rn.f64 	%fd325, %fd324, %fd314, 0d3FF0000000000000;
	{
	.reg .b32 %temp; 
	mov.b64 	{%r44, %temp}, %fd325;
	}
	{
	.reg .b32 %temp; 
	mov.b64 	{%temp, %r45}, %fd325;
	}
	shl.b32 	%r216, %r43, 20;
	add.s32 	%r217, %r216, %r45;
	mov.b64 	%fd947, {%r44, %r217};
	{
	.reg .b32 %temp; 
	mov.b64 	{%temp, %r218}, %fd51;
	}
	mov.b32 	%f104, %r218;
	abs.f32 	%f31, %f104;
	setp.lt.f32 	%p20, %f31, 0f4086232B;
	@%p20 bra 	$L__BB42_51;
	setp.lt.f64 	%p21, %fd51, 0d0000000000000000;
	add.f64 	%fd326, %fd51, 0d7FF0000000000000;
	selp.f64 	%fd947, 0d0000000000000000, %fd326, %p21;
	setp.geu.f32 	%p22, %f31, 0f40874800;
	@%p22 bra 	$L__BB42_51;
	shr.u32 	%r219, %r43, 31;
	add.s32 	%r220, %r43, %r219;
	shr.s32 	%r221, %r220, 1;
	shl.b32 	%r222, %r221, 20;
	add.s32 	%r223, %r45, %r222;
	mov.b64 	%fd327, {%r44, %r223};
	sub.s32 	%r224, %r43, %r221;
	shl.b32 	%r225, %r224, 20;
	add.s32 	%r226, %r225, 1072693248;
	mov.b32 	%r227, 0;
	mov.b64 	%fd328, {%r227, %r226};
	mul.f64 	%fd947, %fd328, %fd327;
$L__BB42_51:
	cvt.rn.f32.f64 	%f32, %fd947;
	ld.global.f64 	%fd56, [%rd8+14336];
	fma.rn.f64 	%fd329, %fd56, 0d3FF71547652B82FE, 0d4338000000000000;
	{
	.reg .b32 %temp; 
	mov.b64 	{%r46, %temp}, %fd329;
	}
	mov.f64 	%fd330, 0dC338000000000000;
	add.rn.f64 	%fd331, %fd329, %fd330;
	fma.rn.f64 	%fd332, %fd331, 0dBFE62E42FEFA39EF, %fd56;
	fma.rn.f64 	%fd333, %fd331, 0dBC7ABC9E3B39803F, %fd332;
	fma.rn.f64 	%fd334, %fd333, 0d3E5ADE1569CE2BDF, 0d3E928AF3FCA213EA;
	fma.rn.f64 	%fd335, %fd334, %fd333, 0d3EC71DEE62401315;
	fma.rn.f64 	%fd336, %fd335, %fd333, 0d3EFA01997C89EB71;
	fma.rn.f64 	%fd337, %fd336, %fd333, 0d3F2A01A014761F65;
	fma.rn.f64 	%fd338, %fd337, %fd333, 0d3F56C16C1852B7AF;
	fma.rn.f64 	%fd339, %fd338, %fd333, 0d3F81111111122322;
	fma.rn.f64 	%fd340, %fd339, %fd333, 0d3FA55555555502A1;
	fma.rn.f64 	%fd341, %fd340, %fd333, 0d3FC5555555555511;
	fma.rn.f64 	%fd342, %fd341, %fd333, 0d3FE000000000000B;
	fma.rn.f64 	%fd343, %fd342, %fd333, 0d3FF0000000000000;
	fma.rn.f64 	%fd344, %fd343, %fd333, 0d3FF0000000000000;
	{
	.reg .b32 %temp; 
	mov.b64 	{%r47, %temp}, %fd344;
	}
	{
	.reg .b32 %temp; 
	mov.b64 	{%temp, %r48}, %fd344;
	}
	shl.b32 	%r228, %r46, 20;
	add.s32 	%r229, %r228, %r48;
	mov.b64 	%fd948, {%r47, %r229};
	{
	.reg .b32 %temp; 
	mov.b64 	{%temp, %r230}, %fd56;
	}
	mov.b32 	%f105, %r230;
	abs.f32 	%f33, %f105;
	setp.lt.f32 	%p23, %f33, 0f4086232B;
	@%p23 bra 	$L__BB42_54;
	setp.lt.f64 	%p24, %fd56, 0d0000000000000000;
	add.f64 	%fd345, %fd56, 0d7FF0000000000000;
	selp.f64 	%fd948, 0d0000000000000000, %fd345, %p24;
	setp.geu.f32 	%p25, %f33, 0f40874800;
	@%p25 bra 	$L__BB42_54;
	shr.u32 	%r231, %r46, 31;
	add.s32 	%r232, %r46, %r231;
	shr.s32 	%r233, %r232, 1;
	shl.b32 	%r234, %r233, 20;
	add.s32 	%r235, %r48, %r234;
	mov.b64 	%fd346, {%r47, %r235};
	sub.s32 	%r236, %r46, %r233;
	shl.b32 	%r237, %r236, 20;
	add.s32 	%r238, %r237, 1072693248;
	mov.b32 	%r239, 0;
	mov.b64 	%fd347, {%r239, %r238};
	mul.f64 	%fd948, %fd347, %fd346;
$L__BB42_54:
	cvt.rn.f32.f64 	%f34, %fd948;
	ld.global.f64 	%fd61, [%rd8+16384];
	fma.rn.f64 	%fd348, %fd61, 0d3FF71547652B82FE, 0d4338000000000000;
	{
	.reg .b32 %temp; 
	mov.b64 	{%r49, %temp}, %fd348;
	}
	mov.f64 	%fd349, 0dC338000000000000;
	add.rn.f64 	%fd350, %fd348, %fd349;
	fma.rn.f64 	%fd351, %fd350, 0dBFE62E42FEFA39EF, %fd61;
	fma.rn.f64 	%fd352, %fd350, 0dBC7ABC9E3B39803F, %fd351;
	fma.rn.f64 	%fd353, %fd352, 0d3E5ADE1569CE2BDF, 0d3E928AF3FCA213EA;
	fma.rn.f64 	%fd354, %fd353, %fd352, 0d3EC71DEE62401315;
	fma.rn.f64 	%fd355, %fd354, %fd352, 0d3EFA01997C89EB71;
	fma.rn.f64 	%fd356, %fd355, %fd352, 0d3F2A01A014761F65;
	fma.rn.f64 	%fd357, %fd356, %fd352, 0d3F56C16C1852B7AF;
	fma.rn.f64 	%fd358, %fd357, %fd352, 0d3F81111111122322;
	fma.rn.f64 	%fd359, %fd358, %fd352, 0d3FA55555555502A1;
	fma.rn.f64 	%fd360, %fd359, %fd352, 0d3FC5555555555511;
	fma.rn.f64 	%fd361, %fd360, %fd352, 0d3FE000000000000B;
	fma.rn.f64 	%fd362, %fd361, %fd352, 0d3FF0000000000000;
	fma.rn.f64 	%fd363, %fd362, %fd352, 0d3FF0000000000000;
	{
	.reg .b32 %temp; 
	mov.b64 	{%r50, %temp}, %fd363;
	}
	{
	.reg .b32 %temp; 
	mov.b64 	{%temp, %r51}, %fd363;
	}
	shl.b32 	%r240, %r49, 20;
	add.s32 	%r241, %r240, %r51;
	mov.b64 	%fd949, {%r50, %r241};
	{
	.reg .b32 %temp; 
	mov.b64 	{%temp, %r242}, %fd61;
	}
	mov.b32 	%f106, %r242;
	abs.f32 	%f35, %f106;
	setp.lt.f32 	%p26, %f35, 0f4086232B;
	@%p26 bra 	$L__BB42_57;
	setp.lt.f64 	%p27, %fd61, 0d0000000000000000;
	add.f64 	%fd364, %fd61, 0d7FF0000000000000;
	selp.f64 	%fd949, 0d0000000000000000, %fd364, %p27;
	setp.geu.f32 	%p28, %f35, 0f40874800;
	@%p28 bra 	$L__BB42_57;
	shr.u32 	%r243, %r49, 31;
	add.s32 	%r244, %r49, %r243;
	shr.s32 	%r245, %r244, 1;
	shl.b32 	%r246, %r245, 20;
	add.s32 	%r247, %r51, %r246;
	mov.b64 	%fd365, {%r50, %r247};
	sub.s32 	%r248, %r49, %r245;
	shl.b32 	%r249, %r248, 20;
	add.s32 	%r250, %r249, 1072693248;
	mov.b32 	%r251, 0;
	mov.b64 	%fd366, {%r251, %r250};
	mul.f64 	%fd949, %fd366, %fd365;
$L__BB42_57:
	cvt.rn.f32.f64 	%f36, %fd949;
	ld.global.f64 	%fd66, [%rd8+18432];
	fma.rn.f64 	%fd367, %fd66, 0d3FF71547652B82FE, 0d4338000000000000;
	{
	.reg .b32 %temp; 
	mov.b64 	{%r52, %temp}, %fd367;
	}
	mov.f64 	%fd368, 0dC338000000000000;
	add.rn.f64 	%fd369, %fd367, %fd368;
	fma.rn.f64 	%fd370, %fd369, 0dBFE62E42FEFA39EF, %fd66;
	fma.rn.f64 	%fd371, %fd369, 0dBC7ABC9E3B39803F, %fd370;
	fma.rn.f64 	%fd372, %fd371, 0d3E5ADE1569CE2BDF, 0d3E928AF3FCA213EA;
	fma.rn.f64 	%fd373, %fd372, %fd371, 0d3EC71DEE62401315;
	fma.rn.f64 	%fd374, %fd373, %fd371, 0d3EFA01997C89EB71;
	fma.rn.f64 	%fd375, %fd374, %fd371, 0d3F2A01A014761F65;
	fma.rn.f64 	%fd376, %fd375, %fd371, 0d3F56C16C1852B7AF;
	fma.rn.f64 	%fd377, %fd376, %fd371, 0d3F81111111122322;
	fma.rn.f64 	%fd378, %fd377, %fd371, 0d3FA55555555502A1;
	fma.rn.f64 	%fd379, %fd378, %fd371, 0d3FC5555555555511;
	fma.rn.f64 	%fd380, %fd379, %fd371, 0d3FE000000000000B;
	fma.rn.f64 	%fd381, %fd380, %fd371, 0d3FF0000000000000;
	fma.rn.f64 	%fd382, %fd381, %fd371, 0d3FF0000000000000;
	{
	.reg .b32 %temp; 
	mov.b64 	{%r53, %temp}, %fd382;
	}
	{
	.reg .b32 %temp; 
	mov.b64 	{%temp, %r54}, %fd382;
	}
	shl.b32 	%r252, %r52, 20;
	add.s32 	%r253, %r252, %r54;
	mov.b64 	%fd950, {%r53, %r253};
	{
	.reg .b32 %temp; 
	mov.b64 	{%temp, %r254}, %fd66;
	}
	mov.b32 	%f107, %r254;
	abs.f32 	%f37, %f107;
	setp.lt.f32 	%p29, %f37, 0f4086232B;
	@%p29 bra 	$L__BB42_60;
	setp.lt.f64 	%p30, %fd66, 0d0000000000000000;
	add.f64 	%fd383, %fd66, 0d7FF0000000000000;
	selp.f64 	%fd950, 0d0000000000000000, %fd383, %p30;
	setp.geu.f32 	%p31, %f37, 0f40874800;
	@%p31 bra 	$L__BB42_60;
	shr.u32 	%r255, %r52, 31;
	add.s32 	%r256, %r52, %r255;
	shr.s32 	%r257, %r256, 1;
	shl.b32 	%r258, %r257, 20;
	add.s32 	%r259, %r54, %r258;
	mov.b64 	%fd384, {%r53, %r259};
	sub.s32 	%r260, %r52, %r257;
	shl.b32 	%r261, %r260, 20;
	add.s32 	%r262, %r261, 1072693248;
	mov.b32 	%r263, 0;
	mov.b64 	%fd385, {%r263, %r262};
	mul.f64 	%fd950, %fd385, %fd384;
$L__BB42_60:
	cvt.rn.f32.f64 	%f38, %fd950;
	ld.global.f64 	%fd71, [%rd8+20480];
	fma.rn.f64 	%fd386, %fd71, 0d3FF71547652B82FE, 0d4338000000000000;
	{
	.reg .b32 %temp; 
	mov.b64 	{%r55, %temp}, %fd386;
	}
	mov.f64 	%fd387, 0dC338000000000000;
	add.rn.f64 	%fd388, %fd386, %fd387;
	fma.rn.f64 	%fd389, %fd388, 0dBFE62E42FEFA39EF, %fd71;
	fma.rn.f64 	%fd390, %fd388, 0dBC7ABC9E3B39803F, %fd389;
	fma.rn.f64 	%fd391, %fd390, 0d3E5ADE1569CE2BDF, 0d3E928AF3FCA213EA;
	fma.rn.f64 	%fd392, %fd391, %fd390, 0d3EC71DEE62401315;
	fma.rn.f64 	%fd393, %fd392, %fd390, 0d3EFA01997C89EB71;
	fma.rn.f64 	%fd394, %fd393, %fd390, 0d3F2A01A014761F65;
	fma.rn.f64 	%fd395, %fd394, %fd390, 0d3F56C16C1852B7AF;
	fma.rn.f64 	%fd396, %fd395, %fd390, 0d3F81111111122322;
	fma.rn.f64 	%fd397, %fd396, %fd390, 0d3FA55555555502A1;
	fma.rn.f64 	%fd398, %fd397, %fd390, 0d3FC5555555555511;
	fma.rn.f64 	%fd399, %fd398, %fd390, 0d3FE000000000000B;
	fma.rn.f64 	%fd400, %fd399, %fd390, 0d3FF0000000000000;
	fma.rn.f64 	%fd401, %fd400, %fd390, 0d3FF0000000000000;
	{
	.reg .b32 %temp; 
	mov.b64 	{%r56, %temp}, %fd401;
	}
	{
	.reg .b32 %temp; 
	mov.b64 	{%temp, %r57}, %fd401;
	}
	shl.b32 	%r264, %r55, 20;
	add.s32 	%r265, %r264, %r57;
	mov.b64 	%fd951, {%r56, %r265};
	{
	.reg .b32 %temp; 
	mov.b64 	{%temp, %r266}, %fd71;
	}
	mov.b32 	%f108, %r266;
	abs.f32 	%f39, %f108;
	setp.lt.f32 	%p32, %f39, 0f4086232B;
	@%p32 bra 	$L__BB42_63;
	setp.lt.f64 	%p33, %fd71, 0d0000000000000000;
	add.f64 	%fd402, %fd71, 0d7FF0000000000000;
	selp.f64 	%fd951, 0d0000000000000000, %fd402, %p33;
	setp.geu.f32 	%p34, %f39, 0f40874800;
	@%p34 bra 	$L__BB42_63;
	shr.u32 	%r267, %r55, 31;
	add.s32 	%r268, %r55, %r267;
	shr.s32 	%r269, %r268, 1;
	shl.b32 	%r270, %r269, 20;
	add.s32 	%r271, %r57, %r270;
	mov.b64 	%fd403, {%r56, %r271};
	sub.s32 	%r272, %r55, %r269;
	shl.b32 	%r273, %r272, 20;
	add.s32 	%r274, %r273, 1072693248;
	mov.b32 	%r275, 0;
	mov.b64 	%fd404, {%r275, %r274};
	mul.f64 	%fd951, %fd404, %fd403;
$L__BB42_63:
	cvt.rn.f32.f64 	%f40, %fd951;
	ld.global.f64 	%fd76, [%rd8+22528];
	fma.rn.f64 	%fd405, %fd76, 0d3FF71547652B82FE, 0d4338000000000000;
	{
	.reg .b32 %temp; 
	mov.b64 	{%r58, %temp}, %fd405;
	}
	mov.f64 	%fd406, 0dC338000000000000;
	add.rn.f64 	%fd407, %fd405, %fd406;
	fma.rn.f64 	%fd408, %fd407, 0dBFE62E42FEFA39EF, %fd76;
	fma.rn.f64 	%fd409, %fd407, 0dBC7ABC9E3B39803F, %fd408;
	fma.rn.f64 	%fd410, %fd409, 0d3E5ADE1569CE2BDF, 0d3E928AF3FCA213EA;
	fma.rn.f64 	%fd411, %fd410, %fd409, 0d3EC71DEE62401315;
	fma.rn.f64 	%fd412, %fd411, %fd409, 0d3EFA01997C89EB71;
	fma.rn.f64 	%fd413, %fd412, %fd409, 0d3F2A01A014761F65;
	fma.rn.f64 	%fd414, %fd413, %fd409, 0d3F56C16C1852B7AF;
	fma.rn.f64 	%fd415, %fd414, %fd409, 0d3F81111111122322;
	fma.rn.f64 	%fd416, %fd415, %fd409, 0d3FA55555555502A1;
	fma.rn.f64 	%fd417, %fd416, %fd409, 0d3FC5555555555511;
	fma.rn.f64 	%fd418, %fd417, %fd409, 0d3FE000000000000B;
	fma.rn.f64 	%fd419, %fd418, %fd409, 0d3FF0000000000000;
	fma.rn.f64 	%fd420, %fd419, %fd409, 0d3FF0000000000000;
	{
	.reg .b32 %temp; 
	mov.b64 	{%r59, %temp}, %fd420;
	}
	{
	.reg .b32 %temp; 
	mov.b64 	{%temp, %r60}, %fd420;
	}
	shl.b32 	%r276, %r58, 20;
	add.s32 	%r277, %r276, %r60;
	mov.b64 	%fd952, {%r59, %r277};
	{
	.reg .b32 %temp; 
	mov.b64 	{%temp, %r278}, %fd76;
	}
	mov.b32 	%f109, %r278;
	abs.f32 	%f41, %f109;
	setp.lt.f32 	%p35, %f41, 0f4086232B;
	@%p35 bra 	$L__BB42_66;
	setp.lt.f64 	%p36, %fd76, 0d0000000000000000;
	add.f64 	%fd421, %fd76, 0d7FF0000000000000;
	selp.f64 	%fd952, 0d0000000000000000, %fd421, %p36;
	setp.geu.f32 	%p37, %f41, 0f40874800;
	@%p37 bra 	$L__BB42_66;
	shr.u32 	%r279, %r58, 31;
	add.s32 	%r280, %r58, %r279;
	shr.s32 	%r281, %r280, 1;
	shl.b32 	%r282, %r281, 20;
	add.s32 	%r283, %r60, %r282;
	mov.b64 	%fd422, {%r59, %r283};
	sub.s32 	%r284, %r58, %r281;
	shl.b32 	%r285, %r284, 20;
	add.s32 	%r286, %r285, 1072693248;
	mov.b32 	%r287, 0;
	mov.b64 	%fd423, {%r287, %r286};
	mul.f64 	%fd952, %fd423, %fd422;
$L__BB42_66:
	cvt.rn.f32.f64 	%f42, %fd952;
	ld.global.f64 	%fd81, [%rd8+24576];
	fma.rn.f64 	%fd424, %fd81, 0d3FF71547652B82FE, 0d4338000000000000;
	{
	.reg .b32 %temp; 
	mov.b64 	{%r61, %temp}, %fd424;
	}
	mov.f64 	%fd425, 0dC338000000000000;
	add.rn.f64 	%fd426, %fd424, %fd425;
	fma.rn.f64 	%fd427, %fd426, 0dBFE62E42FEFA39EF, %fd81;
	fma.rn.f64 	%fd428, %fd426, 0dBC7ABC9E3B39803F, %fd427;
	fma.rn.f64 	%fd429, %fd428, 0d3E5ADE1569CE2BDF, 0d3E928AF3FCA213EA;
	fma.rn.f64 	%fd430, %fd429, %fd428, 0d3EC71DEE62401315;
	fma.rn.f64 	%fd431, %fd430, %fd428, 0d3EFA01997C89EB71;
	fma.rn.f64 	%fd432, %fd431, %fd428, 0d3F2A01A014761F65;
	fma.rn.f64 	%fd433, %fd432, %fd428, 0d3F56C16C1852B7AF;
	fma.rn.f64 	%fd434, %fd433, %fd428, 0d3F81111111122322;
	fma.rn.f64 	%fd435, %fd434, %fd428, 0d3FA55555555502A1;
	fma.rn.f64 	%fd436, %fd435, %fd428, 0d3FC5555555555511;
	fma.rn.f64 	%fd437, %fd436, %fd428, 0d3FE000000000000B;
	fma.rn.f64 	%fd438, %fd437, %fd428, 0d3FF0000000000000;
	fma.rn.f64 	%fd439, %fd438, %fd428, 0d3FF0000000000000;
	{
	.reg .b32 %temp; 
	mov.b64 	{%r62, %temp}, %fd439;
	}
	{
	.reg .b32 %temp; 
	mov.b64 	{%temp, %r63}, %fd439;
	}
	shl.b32 	%r288, %r61, 20;
	add.s32 	%r289, %r288, %r63;
	mov.b64 	%fd953, {%r62, %r289};
	{
	.reg .b32 %temp; 
	mov.b64 	{%temp, %r290}, %fd81;
	}
	mov.b32 	%f110, %r290;
	abs.f32 	%f43, %f110;
	setp.lt.f32 	%p38, %f43, 0f4086232B;
	@%p38 bra 	$L__BB42_69;
	setp.lt.f64 	%p39, %fd81, 0d0000000000000000;
	add.f64 	%fd440, %fd81, 0d7FF0000000000000;
	selp.f64 	%fd953, 0d0000000000000000, %fd440, %p39;
	setp.geu.f32 	%p40, %f43, 0f40874800;
	@%p40 bra 	$L__BB42_69;
	shr.u32 	%r291, %r61, 31;
	add.s32 	%r292, %r61, %r291;
	shr.s32 	%r293, %r292, 1;
	shl.b32 	%r294, %r293, 20;
	add.s32 	%r295, %r63, %r294;
	mov.b64 	%fd441, {%r62, %r295};
	sub.s32 	%r296, %r61, %r293;
	shl.b32 	%r297, %r296, 20;
	add.s32 	%r298, %r297, 1072693248;
	mov.b32 	%r299, 0;
	mov.b64 	%fd442, {%r299, %r298};
	mul.f64 	%fd953, %fd442, %fd441;
$L__BB42_69:
	cvt.rn.f32.f64 	%f44, %fd953;
	ld.global.f64 	%fd86, [%rd8+26624];
	fma.rn.f64 	%fd443, %fd86, 0d3FF71547652B82FE, 0d4338000000000000;
	{
	.reg .b32 %temp; 
	mov.b64 	{%r64, %temp}, %fd443;
	}
	mov.f64 	%fd444, 0dC338000000000000;
	add.rn.f64 	%fd445, %fd443, %fd444;
	fma.rn.f64 	%fd446, %fd445, 0dBFE62E42FEFA39EF, %fd86;
	fma.rn.f64 	%fd447, %fd445, 0dBC7ABC9E3B39803F, %fd446;
	fma.rn.f64 	%fd448, %fd447, 0d3E5ADE1569CE2BDF, 0d3E928AF3FCA213EA;
	fma.rn.f64 	%fd449, %fd448, %fd447, 0d3EC71DEE62401315;
	fma.rn.f64 	%fd450, %fd449, %fd447, 0d3EFA01997C89EB71;
	fma.rn.f64 	%fd451, %fd450, %fd447, 0d3F2A01A014761F65;
	fma.rn.f64 	%fd452, %fd451, %fd447, 0d3F56C16C1852B7AF;
	fma.rn.f64 	%fd453, %fd452, %fd447, 0d3F81111111122322;
	fma.rn.f64 	%fd454, %fd453, %fd447, 0d3FA55555555502A1;
	fma.rn.f64 	%fd455, %fd454, %fd447, 0d3FC5555555555511;
	fma.rn.f64 	%fd456, %fd455, %fd447, 0d3FE000000000000B;
	fma.rn.f64 	%fd457, %fd456, %fd447, 0d3FF0000000000000;
	fma.rn.f64 	%fd458, %fd457, %fd447, 0d3FF0000000000000;
	{
	.reg .b32 %temp; 
	mov.b64 	{%r65, %temp}, %fd458;
	}
	{
	.reg .b32 %temp; 
	mov.b64 	{%temp, %r66}, %fd458;
	}
	shl.b32 	%r300, %r64, 20;
	add.s32 	%r301, %r300, %r66;
	mov.b64 	%fd954, {%r65, %r301};
	{
	.reg .b32 %temp; 
	mov.b64 	{%temp, %r302}, %fd86;
	}
	mov.b32 	%f111, %r302;
	abs.f32 	%f45, %f111;
	setp.lt.f32 	%p41, %f45, 0f4086232B;
	@%p41 bra 	$L__BB42_72;
	setp.lt.f64 	%p42, %fd86, 0d0000000000000000;
	add.f64 	%fd459, %fd86, 0d7FF0000000000000;
	selp.f64 	%fd954, 0d0000000000000000, %fd459, %p42;
	setp.geu.f32 	%p43, %f45, 0f40874800;
	@%p43 bra 	$L__BB42_72;
	shr.u32 	%r303, %r64, 31;
	add.s32 	%r304, %r64, %r303;
	shr.s32 	%r305, %r304, 1;
	shl.b32 	%r306, %r305, 20;
	add.s32 	%r307, %r66, %r306;
	mov.b64 	%fd460, {%r65, %r307};
	sub.s32 	%r308, %r64, %r305;
	shl.b32 	%r309, %r308, 20;
	add.s32 	%r310, %r309, 1072693248;
	mov.b32 	%r311, 0;
	mov.b64 	%fd461, {%r311, %r310};
	mul.f64 	%fd954, %fd461, %fd460;
$L__BB42_72:
	cvt.rn.f32.f64 	%f46, %fd954;
	ld.global.f64 	%fd91, [%rd8+28672];
	fma.rn.f64 	%fd462, %fd91, 0d3FF71547652B82FE, 0d4338000000000000;
	{
	.reg .b32 %temp; 
	mov.b64 	{%r67, %temp}, %fd462;
	}
	mov.f64 	%fd463, 0dC338000000000000;
	add.rn.f64 	%fd464, %fd462, %fd463;
	fma.rn.f64 	%fd465, %fd464, 0dBFE62E42FEFA39EF, %fd91;
	fma.rn.f64 	%fd466, %fd464, 0dBC7ABC9E3B39803F, %fd465;
	fma.rn.f64 	%fd467, %fd466, 0d3E5ADE1569CE2BDF, 0d3E928AF3FCA213EA;
	fma.rn.f64 	%fd468, %fd467, %fd466, 0d3EC71DEE62401315;
	fma.rn.f64 	%fd469, %fd468, %fd466, 0d3EFA01997C89EB71;
	fma.rn.f64 	%fd470, %fd469, %fd466, 0d3F2A01A014761F65;
	fma.rn.f64 	%fd471, %fd470, %fd466, 0d3F56C16C1852B7AF;
	fma.rn.f64 	%fd472, %fd471, %fd466, 0d3F81111111122322;
	fma.rn.f64 	%fd473, %fd472, %fd466, 0d3FA55555555502A1;
	fma.rn.f64 	%fd474, %fd473, %fd466, 0d3FC5555555555511;
	fma.rn.f64 	%fd475, %fd474, %fd466, 0d3FE000000000000B;
	fma.rn.f64 	%fd476, %fd475, %fd466, 0d3FF0000000000000;
	fma.rn.f64 	%fd477, %fd476, %fd466, 0d3FF0000000000000;
	{
	.reg .b32 %temp; 
	mov.b64 	{%r68, %temp}, %fd477;
	}
	{
	.reg .b32 %temp; 
	mov.b64 	{%temp, %r69}, %fd477;
	}
	shl.b32 	%r312, %r67, 20;
	add.s32 	%r313, %r312, %r69;
	mov.b64 	%fd955, {%r68, %r313};
	{
	.reg .b32 %temp; 
	mov.b64 	{%temp, %r314}, %fd91;
	}
	mov.b32 	%f112, %r314;
	abs.f32 	%f47, %f112;
	setp.lt.f32 	%p44, %f47, 0f4086232B;
	@%p44 bra 	$L__BB42_75;
	setp.lt.f64 	%p45, %fd91, 0d0000000000000000;
	add.f64 	%fd478, %fd91, 0d7FF0000000000000;
	selp.f64 	%fd955, 0d0000000000000000, %fd478, %p45;
	setp.geu.f32 	%p46, %f47, 0f40874800;
	@%p46 bra 	$L__BB42_75;
	shr.u32 	%r315, %r67, 31;
	add.s32 	%r316, %r67, %r315;
	shr.s32 	%r317, %r316, 1;
	shl.b32 	%r318, %r317, 20;
	add.s32 	%r319, %r69, %r318;
	mov.b64 	%fd479, {%r68, %r319};
	sub.s32 	%r320, %r67, %r317;
	shl.b32 	%r321, %r320, 20;
	add.s32 	%r322, %r321, 1072693248;
	mov.b32 	%r323, 0;
	mov.b64 	%fd480, {%r323, %r322};
	mul.f64 	%fd955, %fd480, %fd479;
$L__BB42_75:
	cvt.rn.f32.f64 	%f48, %fd955;
	ld.global.f64 	%fd96, [%rd8+30720];
	fma.rn.f64 	%fd481, %fd96, 0d3FF71547652B82FE, 0d4338000000000000;
	{
	.reg .b32 %temp; 
	mov.b64 	{%r70, %temp}, %fd481;
	}
	mov.f64 	%fd482, 0dC338000000000000;
	add.rn.f64 	%fd483, %fd481, %fd482;
	fma.rn.f64 	%fd484, %fd483, 0dBFE62E42FEFA39EF, %fd96;
	fma.rn.f64 	%fd485, %fd483, 0dBC7ABC9E3B39803F, %fd484;
	fma.rn.f64 	%fd486, %fd485, 0d3E5ADE1569CE2BDF, 0d3E928AF3FCA213EA;
	fma.rn.f64 	%fd487, %fd486, %fd485, 0d3EC71DEE62401315;
	fma.rn.f64 	%fd488, %fd487, %fd485, 0d3EFA01997C89EB71;
	fma.rn.f64 	%fd489, %fd488, %fd485, 0d3F2A01A014761F65;
	fma.rn.f64 	%fd490, %fd489, %fd485, 0d3F56C16C1852B7AF;
	fma.rn.f64 	%fd491, %fd490, %fd485, 0d3F81111111122322;
	fma.rn.f64 	%fd492, %fd491, %fd485, 0d3FA55555555502A1;
	fma.rn.f64 	%fd493, %fd492, %fd485, 0d3FC5555555555511;
	fma.rn.f64 	%fd494, %fd493, %fd485, 0d3FE000000000000B;
	fma.rn.f64 	%fd495, %fd494, %fd485, 0d3FF0000000000000;
	fma.rn.f64 	%fd496, %fd495, %fd485, 0d3FF0000000000000;
	{
	.reg .b32 %temp; 
	mov.b64 	{%r71, %temp}, %fd496;
	}
	{
	.reg .b32 %temp; 
	mov.b64 	{%temp, %r72}, %fd496;
	}
	shl.b32 	%r324, %r70, 20;
	add.s32 	%r325, %r324, %r72;
	mov.b64 	%fd956, {%r71, %r325};
	{
	.reg .b32 %temp; 
	mov.b64 	{%temp, %r326}, %fd96;
	}
	mov.b32 	%f113, %r326;
	abs.f32 	%f49, %f113;
	setp.lt.f32 	%p47, %f49, 0f4086232B;
	@%p47 bra 	$L__BB42_78;
	setp.lt.f64 	%p48, %fd96, 0d0000000000000000;
	add.f64 	%fd497, %fd96, 0d7FF0000000000000;
	selp.f64 	%fd956, 0d0000000000000000, %fd497, %p48;
	setp.geu.f32 	%p49, %f49, 0f40874800;
	@%p49 bra 	$L__BB42_78;
	shr.u32 	%r327, %r70, 31;
	add.s32 	%r328, %r70, %r327;
	shr.s32 	%r329, %r328, 1;
	shl.b32 	%r330, %r329, 20;
	add.s32 	%r331, %r72, %r330;
	mov.b64 	%fd498, {%r71, %r331};
	sub.s32 	%r332, %r70, %r329;
	shl.b32 	%r333, %r332, 20;
	add.s32 	%r334, %r333, 1072693248;
	mov.b32 	%r335, 0;
	mov.b64 	%fd499, {%r335, %r334};
	mul.f64 	%fd956, %fd499, %fd498;
$L__BB42_78:
	cvt.rn.f32.f64 	%f114, %fd956;
	add.f32 	%f115, %f20, %f22;
	add.f32 	%f116, %f24, %f26;
	add.f32 	%f117, %f28, %f30;
	add.f32 	%f118, %f32, %f34;
	add.f32 	%f119, %f36, %f38;
	add.f32 	%f120, %f40, %f42;
	add.f32 	%f121, %f44, %f46;
	add.f32 	%f122, %f48, %f114;
	add.f32 	%f123, %f115, %f116;
	add.f32 	%f124, %f117, %f118;
	add.f32 	%f125, %f119, %f120;
	add.f32 	%f126, %f121, %f122;
	add.f32 	%f127, %f123, %f124;
	add.f32 	%f128, %f125, %f126;
	add.f32 	%f272, %f127, %f128;
	shl.b32 	%r336, %r140, 12;
	cvt.s64.s32 	%rd9, %r336;
	setp.lt.u64 	%p50, %rd4, %rd9;
	@%p50 bra 	$L__BB42_146;
	add.s64 	%rd58, %rd3, %rd9;
	mov.b32 	%r737, 0;
	cvt.u64.u32 	%rd13, %r24;
	mov.u64 	%rd59, %rd3;
$L__BB42_80:
	add.s64 	%rd59, %rd59, %rd9;
	add.s64 	%rd31, %rd25, -4096;
	setp.gt.u64 	%p51, %rd59, %rd31;
	@%p51 bra 	$L__BB42_130;
	add.s64 	%rd32, %rd59, %rd13;
	shl.b64 	%rd33, %rd32, 3;
	add.s64 	%rd16, %rd2, %rd33;
	ld.global.f64 	%fd101, [%rd16];
	fma.rn.f64 	%fd500, %fd101, 0d3FF71547652B82FE, 0d4338000000000000;
	{
	.reg .b32 %temp; 
	mov.b64 	{%r74, %temp}, %fd500;
	}
	mov.f64 	%fd501, 0dC338000000000000;
	add.rn.f64 	%fd502, %fd500, %fd501;
	fma.rn.f64 	%fd503, %fd502, 0dBFE62E42FEFA39EF, %fd101;
	fma.rn.f64 	%fd504, %fd502, 0dBC7ABC9E3B39803F, %fd503;
	fma.rn.f64 	%fd505, %fd504, 0d3E5ADE1569CE2BDF, 0d3E928AF3FCA213EA;
	fma.rn.f64 	%fd506, %fd505, %fd504, 0d3EC71DEE62401315;
	fma.rn.f64 	%fd507, %fd506, %fd504, 0d3EFA01997C89EB71;
	fma.rn.f64 	%fd508, %fd507, %fd504, 0d3F2A01A014761F65;
	fma.rn.f64 	%fd509, %fd508, %fd504, 0d3F56C16C1852B7AF;
	fma.rn.f64 	%fd510, %fd509, %fd504, 0d3F81111111122322;
	fma.rn.f64 	%fd511, %fd510, %fd504, 0d3FA55555555502A1;
	fma.rn.f64 	%fd512, %fd511, %fd504, 0d3FC5555555555511;
	fma.rn.f64 	%fd513, %fd512, %fd504, 0d3FE000000000000B;
	fma.rn.f64 	%fd514, %fd513, %fd504, 0d3FF0000000000000;
	fma.rn.f64 	%fd515, %fd514, %fd504, 0d3FF0000000000000;
	{
	.reg .b32 %temp; 
	mov.b64 	{%r75, %temp}, %fd515;
	}
	{
	.reg .b32 %temp; 
	mov.b64 	{%temp, %r76}, %fd515;
	}
	shl.b32 	%r339, %r74, 20;
	add.s32 	%r340, %r339, %r76;
	mov.b64 	%fd957, {%r75, %r340};
	{
	.reg .b32 %temp; 
	mov.b64 	{%temp, %r341}, %fd101;
	}
	mov.b32 	%f129, %r341;
	abs.f32 	%f52, %f129;
	setp.lt.f32 	%p52, %f52, 0f4086232B;
	@%p52 bra 	$L__BB42_84;
	setp.lt.f64 	%p53, %fd101, 0d0000000000000000;
	add.f64 	%fd516, %fd101, 0d7FF0000000000000;
	selp.f64 	%fd957, 0d0000000000000000, %fd516, %p53;
	setp.geu.f32 	%p54, %f52, 0f40874800;
	@%p54 bra 	$L__BB42_84;
	shr.u32 	%r342, %r74, 31;
	add.s32 	%r343, %r74, %r342;
	shr.s32 	%r344, %r343, 1;
	shl.b32 	%r345, %r344, 20;
	add.s32 	%r346, %r76, %r345;
	mov.b64 	%fd517, {%r75, %r346};
	sub.s32 	%r347, %r74, %r344;
	shl.b32 	%r348, %r347, 20;
	add.s32 	%r349, %r348, 1072693248;
	mov.b32 	%r350, 0;
	mov.b64 	%fd518, {%r350, %r349};
	mul.f64 	%fd957, %fd518, %fd517;
$L__BB42_84:
	cvt.rn.f32.f64 	%f53, %fd957;
	ld.global.f64 	%fd106, [%rd16+2048];
	fma.rn.f64 	%fd519, %fd106, 0d3FF71547652B82FE, 0d4338000000000000;
	{
	.reg .b32 %temp; 
	mov.b64 	{%r77, %temp}, %fd519;
	}
	mov.f64 	%fd520, 0dC338000000000000;
	add.rn.f64 	%fd521, %fd519, %fd520;
	fma.rn.f64 	%fd522, %fd521, 0dBFE62E42FEFA39EF, %fd106;
	fma.rn.f64 	%fd523, %fd521, 0dBC7ABC9E3B39803F, %fd522;
	fma.rn.f64 	%fd524, %fd523, 0d3E5ADE1569CE2BDF, 0d3E928AF3FCA213EA;
	fma.rn.f64 	%fd525, %fd524, %fd523, 0d3EC71DEE62401315;
	fma.rn.f64 	%fd526, %fd525, %fd523, 0d3EFA01997C89EB71;
	fma.rn.f64 	%fd527, %fd526, %fd523, 0d3F2A01A014761F65;
	fma.rn.f64 	%fd528, %fd527, %fd523, 0d3F56C16C1852B7AF;
	fma.rn.f64 	%fd529, %fd528, %fd523, 0d3F81111111122322;
	fma.rn.f64 	%fd530, %fd529, %fd523, 0d3FA55555555502A1;
	fma.rn.f64 	%fd531, %fd530, %fd523, 0d3FC5555555555511;
	fma.rn.f64 	%fd532, %fd531, %fd523, 0d3FE000000000000B;
	fma.rn.f64 	%fd533, %fd532, %fd523, 0d3FF0000000000000;
	fma.rn.f64 	%fd534, %fd533, %fd523, 0d3FF0000000000000;
	{
	.reg .b32 %temp; 
	mov.b64 	{%r78, %temp}, %fd534;
	}
	{
	.reg .b32 %temp; 
	mov.b64 	{%temp, %r79}, %fd534;
	}
	shl.b32 	%r351, %r77, 20;
	add.s32 	%r352, %r351, %r79;
	mov.b64 	%fd958, {%r78, %r352};
	{
	.reg .b32 %temp; 
	mov.b64 	{%temp, %r353}, %fd106;
	}
	mov.b32 	%f130, %r353;
	abs.f32 	%f54, %f130;
	setp.lt.f32 	%p55, %f54, 0f4086232B;
	@%p55 bra 	$L__BB42_87;
	setp.lt.f64 	%p56, %fd106, 0d0000000000000000;
	add.f64 	%fd535, %fd106, 0d7FF0000000000000;
	selp.f64 	%fd958, 0d0000000000000000, %fd535, %p56;
	setp.geu.f32 	%p57, %f54, 0f40874800;
	@%p57 bra 	$L__BB42_87;
	shr.u32 	%r354, %r77, 31;
	add.s32 	%r355, %r77, %r354;
	shr.s32 	%r356, %r355, 1;
	shl.b32 	%r357, %r356, 20;
	add.s32 	%r358, %r79, %r357;
	mov.b64 	%fd536, {%r78, %r358};
	sub.s32 	%r359, %r77, %r356;
	shl.b32 	%r360, %r359, 20;
	add.s32 	%r361, %r360, 1072693248;
	mov.b32 	%r362, 0;
	mov.b64 	%fd537, {%r362, %r361};
	mul.f64 	%fd958, %fd537, %fd536;
$L__BB42_87:
	cvt.rn.f32.f64 	%f55, %fd958;
	ld.global.f64 	%fd111, [%rd16+4096];
	fma.rn.f64 	%fd538, %fd111, 0d3FF71547652B82FE, 0d4338000000000000;
	{
	.reg .b32 %temp; 
	mov.b64 	{%r80, %temp}, %fd538;
	}
	mov.f64 	%fd539, 0dC338000000000000;
	add.rn.f64 	%fd540, %fd538, %fd539;
	fma.rn.f64 	%fd541, %fd540, 0dBFE62E42FEFA39EF, %fd111;
	fma.rn.f64 	%fd542, %fd540, 0dBC7ABC9E3B39803F, %fd541;
	fma.rn.f64 	%fd543, %fd542, 0d3E5ADE1569CE2BDF, 0d3E928AF3FCA213EA;
	fma.rn.f64 	%fd544, %fd543, %fd542, 0d3EC71DEE62401315;
	fma.rn.f64 	%fd545, %fd544, %fd542, 0d3EFA01997C89EB71;
	fma.rn.f64 	%fd546, %fd545, %fd542, 0d3F2A01A014761F65;
	fma.rn.f64 	%fd547, %fd546, %fd542, 0d3F56C16C1852B7AF;
	fma.rn.f64 	%fd548, %fd547, %fd542, 0d3F81111111122322;
	fma.rn.f64 	%fd549, %fd548, %fd542, 0d3FA55555555502A1;
	fma.rn.f64 	%fd550, %fd549, %fd542, 0d3FC5555555555511;
	fma.rn.f64 	%fd551, %fd550, %fd542, 0d3FE000000000000B;
	fma.rn.f64 	%fd552, %fd551, %fd542, 0d3FF0000000000000;
	fma.rn.f64 	%fd553, %fd552, %fd542, 0d3FF0000000000000;
	{
	.reg .b32 %temp; 
	mov.b64 	{%r81, %temp}, %fd553;
	}
	{
	.reg .b32 %temp; 
	mov.b64 	{%temp, %r82}, %fd553;
	}
	shl.b32 	%r363, %r80, 20;
	add.s32 	%r364, %r363, %r82;
	mov.b64 	%fd959, {%r81, %r364};
	{
	.reg .b32 %temp; 
	mov.b64 	{%temp, %r365}, %fd111;
	}
	mov.b32 	%f131, %r365;
	abs.f32 	%f56, %f131;
	setp.lt.f32 	%p58, %f56, 0f4086232B;
	@%p58 bra 	$L__BB42_90;
	setp.lt.f64 	%p59, %fd111, 0d0000000000000000;
	add.f64 	%fd554, %fd111, 0d7FF0000000000000;
	selp.f64 	%fd959, 0d0000000000000000, %fd554, %p59;
	setp.geu.f32 	%p60, %f56, 0f40874800;
	@%p60 bra 	$L__BB42_90;
	shr.u32 	%r366, %r80, 31;
	add.s32 	%r367, %r80, %r366;
	shr.s32 	%r368, %r367, 1;
	shl.b32 	%r369, %r368, 20;
	add.s32 	%r370, %r82, %r369;
	mov.b64 	%fd555, {%r81, %r370};
	sub.s32 	%r371, %r80, %r368;
	shl.b32 	%r372, %r371, 20;
	add.s32 	%r373, %r372, 1072693248;
	mov.b32 	%r374, 0;
	mov.b64 	%fd556, {%r374, %r373};
	mul.f64 	%fd959, %fd556, %fd555;
$L__BB42_90:
	cvt.rn.f32.f64 	%f57, %fd959;
	ld.global.f64 	%fd116, [%rd16+6144];
	fma.rn.f64 	%fd557, %fd116, 0d3FF71547652B82FE, 0d4338000000000000;
	{
	.reg .b32 %temp; 
	mov.b64 	{%r83, %temp}, %fd557;
	}
	mov.f64 	%fd558, 0dC338000000000000;
	add.rn.f64 	%fd559, %fd557, %fd558;
	fma.rn.f64 	%fd560, %fd559, 0dBFE62E42FEFA39EF, %fd116;
	fma.rn.f64 	%fd561, %fd559, 0dBC7ABC9E3B39803F, %fd560;
	fma.rn.f64 	%fd562, %fd561, 0d3E5ADE1569CE2BDF, 0d3E928AF3FCA213EA;
	fma.rn.f64 	%fd563, %fd562, %fd561, 0d3EC71DEE62401315;
	fma.rn.f64 	%fd564, %fd563, %fd561, 0d3EFA01997C89EB71;
	fma.rn.f64 	%fd565, %fd564, %fd561, 0d3F2A01A014761F65;
	fma.rn.f64 	%fd566, %fd565, %fd561, 0d3F56C16C1852B7AF;
	fma.rn.f64 	%fd567, %fd566, %fd561, 0d3F81111111122322;
	fma.rn.f64 	%fd568, %fd567, %fd561, 0d3FA55555555502A1;
	fma.rn.f64 	%fd569, %fd568, %fd561, 0d3FC5555555555511;
	fma.rn.f64 	%fd570, %fd569, %fd561, 0d3FE000000000000B;
	fma.rn.f64 	%fd571, %fd570, %fd561, 0d3FF0000000000000;
	fma.rn.f64 	%fd572, %fd571, %fd561, 0d3FF0000000000000;
	{
	.reg .b32 %temp; 
	mov.b64 	{%r84, %temp}, %fd572;
	}
	{
	.reg .b32 %temp; 
	mov.b64 	{%temp, %r85}, %fd572;
	}
	shl.b32 	%r375, %r83, 20;
	add.s32 	%r376, %r375, %r85;
	mov.b64 	%fd960, {%r84, %r376};
	{
	.reg .b32 %temp; 
	mov.b64 	{%temp, %r377}, %fd116;
	}
	mov.b32 	%f132, %r377;
	abs.f32 	%f58, %f132;
	setp.lt.f32 	%p61, %f58, 0f4086232B;
	@%p61 bra 	$L__BB42_93;
	setp.lt.f64 	%p62, %fd116, 0d0000000000000000;
	add.f64 	%fd573, %fd116, 0d7FF0000000000000;
	selp.f64 	%fd960, 0d0000000000000000, %fd573, %p62;
	setp.geu.f32 	%p63, %f58, 0f40874800;
	@%p63 bra 	$L__BB42_93;
	shr.u32 	%r378, %r83, 31;
	add.s32 	%r379, %r83, %r378;
	shr.s32 	%r380, %r379, 1;
	shl.b32 	%r381, %r380, 20;
	add.s32 	%r382, %r85, %r381;
	mov.b64 	%fd574, {%r84, %r382};
	sub.s32 	%r383, %r83, %r380;
	shl.b32 	%r384, %r383, 20;
	add.s32 	%r385, %r384, 1072693248;
	mov.b32 	%r386, 0;
	mov.b64 	%fd575, {%r386, %r385};
	mul.f64 	%fd960, %fd575, %fd574;
$L__BB42_93:
	cvt.rn.f32.f64 	%f59, %fd960;
	ld.global.f64 	%fd121, [%rd16+8192];
	fma.rn.f64 	%fd576, %fd121, 0d3FF71547652B82FE, 0d4338000000000000;
	{
	.reg .b32 %temp; 
	mov.b64 	{%r86, %temp}, %fd576;
	}
	mov.f64 	%fd577, 0dC338000000000000;
	add.rn.f64 	%fd578, %fd576, %fd577;
	fma.rn.f64 	%fd579, %fd578, 0dBFE62E42FEFA39EF, %fd121;
	fma.rn.f64 	%fd580, %fd578, 0dBC7ABC9E3B39803F, %fd579;
	fma.rn.f64 	%fd581, %fd580, 0d3E5ADE1569CE2BDF, 0d3E928AF3FCA213EA;
	fma.rn.f64 	%fd582, %fd581, %fd580, 0d3EC71DEE62401315;
	fma.rn.f64 	%fd583, %fd582, %fd580, 0d3EFA01997C89EB71;
	fma.rn.f64 	%fd584, %fd583, %fd580, 0d3F2A01A014761F65;
	fma.rn.f64 	%fd585, %fd584, %fd580, 0d3F56C16C1852B7AF;
	fma.rn.f64 	%fd586, %fd585, %fd580, 0d3F81111111122322;
	fma.rn.f64 	%fd587, %fd586, %fd580, 0d3FA55555555502A1;
	fma.rn.f64 	%fd588, %fd587, %fd580, 0d3FC5555555555511;
	fma.rn.f64 	%fd589, %fd588, %fd580, 0d3FE000000000000B;
	fma.rn.f64 	%fd590, %fd589, %fd580, 0d3FF0000000000000;
	fma.rn.f64 	%fd591, %fd590, %fd580, 0d3FF0000000000000;
	{
	.reg .b32 %temp; 
	mov.b64 	{%r87, %temp}, %fd591;
	}
	{
	.reg .b32 %temp; 
	mov.b64 	{%temp, %r88}, %fd591;
	}
	shl.b32 	%r387, %r86, 20;
	add.s32 	%r388, %r387, %r88;
	mov.b64 	%fd961, {%r87, %r388};
	{
	.reg .b32 %temp; 
	mov.b64 	{%temp, %r389}, %fd121;
	}
	mov.b32 	%f133, %r389;
	abs.f32 	%f60, %f133;
	setp.lt.f32 	%p64, %f60, 0f4086232B;
	@%p64 bra 	$L__BB42_96;
	setp.lt.f64 	%p65, %fd121, 0d0000000000000000;
	add.f64 	%fd592, %fd121, 0d7FF0000000000000;
	selp.f64 	%fd961, 0d0000000000000000, %fd592, %p65;
	setp.geu.f32 	%p66, %f60, 0f40874800;
	@%p66 bra 	$L__BB42_96;
	shr.u32 	%r390, %r86, 31;
	add.s32 	%r391, %r86, %r390;
	shr.s32 	%r392, %r391, 1;
	shl.b32 	%r393, %r392, 20;
	add.s32 	%r394, %r88, %r393;
	mov.b64 	%fd593, {%r87, %r394};
	sub.s32 	%r395, %r86, %r392;
	shl.b32 	%r396, %r395, 20;
	add.s32 	%r397, %r396, 1072693248;
	mov.b32 	%r398, 0;
	mov.b64 	%fd594, {%r398, %r397};
	mul.f64 	%fd961, %fd594, %fd593;
$L__BB42_96:
	cvt.rn.f32.f64 	%f61, %fd961;
	ld.global.f64 	%fd126, [%rd16+10240];
	fma.rn.f64 	%fd595, %fd126, 0d3FF71547652B82FE, 0d4338000000000000;
	{
	.reg .b32 %temp; 
	mov.b64 	{%r89, %temp}, %fd595;
	}
	mov.f64 	%fd596, 0dC338000000000000;
	add.rn.f64 	%fd597, %fd595, %fd596;
	fma.rn.f64 	%fd598, %fd597, 0dBFE62E42FEFA39EF, %fd126;
	fma.rn.f64 	%fd599, %fd597, 0dBC7ABC9E3B39803F, %fd598;
	fma.rn.f64 	%fd600, %fd599, 0d3E5ADE1569CE2BDF, 0d3E928AF3FCA213EA;
	fma.rn.f64 	%fd601, %fd600, %fd599, 0d3EC71DEE62401315;
	fma.rn.f64 	%fd602, %fd601, %fd599, 0d3EFA01997C89EB71;
	fma.rn.f64 	%fd603, %fd602, %fd599, 0d3F2A01A014761F65;
	fma.rn.f64 	%fd604, %fd603, %fd599, 0d3F56C16C1852B7AF;
	fma.rn.f64 	%fd605, %fd604, %fd599, 0d3F81111111122322;
	fma.rn.f64 	%fd606, %fd605, %fd599, 0d3FA55555555502A1;
	fma.rn.f64 	%fd607, %fd606, %fd599, 0d3FC5555555555511;
	fma.rn.f64 	%fd608, %fd607, %fd599, 0d3FE000000000000B;
	fma.rn.f64 	%fd609, %fd608, %fd599, 0d3FF0000000000000;
	fma.rn.f64 	%fd610, %fd609, %fd599, 0d3FF0000000000000;
	{
	.reg .b32 %temp; 
	mov.b64 	{%r90, %temp}, %fd610;
	}
	{
	.reg .b32 %temp; 
	mov.b64 	{%temp, %r91}, %fd610;
	}
	shl.b32 	%r399, %r89, 20;
	add.s32 	%r400, %r399, %r91;
	mov.b64 	%fd962, {%r90, %r400};
	{
	.reg .b32 %temp; 
	mov.b64 	{%temp, %r401}, %fd126;
	}
	mov.b32 	%f134, %r401;
	abs.f32 	%f62, %f134;
	setp.lt.f32 	%p67, %f62, 0f4086232B;
	@%p67 bra 	$L__BB42_99;
	setp.lt.f64 	%p68, %fd126, 0d0000000000000000;
	add.f64 	%fd611, %fd126, 0d7FF0000000000000;
	selp.f64 	%fd962, 0d0000000000000000, %fd611, %p68;
	setp.geu.f32 	%p69, %f62, 0f40874800;
	@%p69 bra 	$L__BB42_99;
	shr.u32 	%r402, %r89, 31;
	add.s32 	%r403, %r89, %r402;
	shr.s32 	%r404, %r403, 1;
	shl.b32 	%r405, %r404, 20;
	add.s32 	%r406, %r91, %r405;
	mov.b64 	%fd612, {%r90, %r406};
	sub.s32 	%r407, %r89, %r404;
	shl.b32 	%r408, %r407, 20;
	add.s32 	%r409, %r408, 1072693248;
	mov.b32 	%r410, 0;
	mov.b64 	%fd613, {%r410, %r409};
	mul.f64 	%fd962, %fd613, %fd612;
$L__BB42_99:
	cvt.rn.f32.f64 	%f63, %fd962;
	ld.global.f64 	%fd131, [%rd16+12288];
	fma.rn.f64 	%fd614, %fd131, 0d3FF71547652B82FE, 0d4338000000000000;
	{
	.reg .b32 %temp; 
	mov.b64 	{%r92, %temp}, %fd614;
	}
	mov.f64 	%fd615, 0dC338000000000000;
	add.rn.f64 	%fd616, %fd614, %fd615;
	fma.rn.f64 	%fd617, %fd616, 0dBFE62E42FEFA39EF, %fd131;
	fma.rn.f64 	%fd618, %fd616, 0dBC7ABC9E3B39803F, %fd617;
	fma.rn.f64 	%fd619, %fd618, 0d3E5ADE1569CE2BDF, 0d3E928AF3FCA213EA;
	fma.rn.f64 	%fd620, %fd619, %fd618, 0d3EC71DEE62401315;
	fma.rn.f64 	%fd621, %fd620, %fd618, 0d3EFA01997C89EB71;
	fma.rn.f64 	%fd622, %fd621, %fd618, 0d3F2A01A014761F65;
	fma.rn.f64 	%fd623, %fd622, %fd618, 0d3F56C16C1852B7AF;
	fma.rn.f64 	%fd624, %fd623, %fd618, 0d3F81111111122322;
	fma.rn.f64 	%fd625, %fd624, %fd618, 0d3FA55555555502A1;
	fma.rn.f64 	%fd626, %fd625, %fd618, 0d3FC5555555555511;
	fma.rn.f64 	%fd627, %fd626, %fd618, 0d3FE000000000000B;
	fma.rn.f64 	%fd628, %fd627, %fd618, 0d3FF0000000000000;
	fma.rn.f64 	%fd629, %fd628, %fd618, 0d3FF0000000000000;
	{
	.reg .b32 %temp; 
	mov.b64 	{%r93, %temp}, %fd629;
	}
	{
	.reg .b32 %temp; 
	mov.b64 	{%temp, %r94}, %fd629;
	}
	shl.b32 	%r411, %r92, 20;
	add.s32 	%r412, %r411, %r94;
	mov.b64 	%fd963, {%r93, %r412};
	{
	.reg .b32 %temp; 
	mov.b64 	{%temp, %r413}, %fd131;
	}
	mov.b32 	%f135, %r413;
	abs.f32 	%f64, %f135;
	setp.lt.f32 	%p70, %f64, 0f4086232B;
	@%p70 bra 	$L__BB42_102;
	setp.lt.f64 	%p71, %fd131, 0d0000000000000000;
	add.f64 	%fd630, %fd131, 0d7FF0000000000000;
	selp.f64 	%fd963, 0d0000000000000000, %fd630, %p71;
	setp.geu.f32 	%p72, %f64, 0f40874800;
	@%p72 bra 	$L__BB42_102;
	shr.u32 	%r414, %r92, 31;
	add.s32 	%r415, %r92, %r414;
	shr.s32 	%r416, %r415, 1;
	shl.b32 	%r417, %r416, 20;
	add.s32 	%r418, %r94, %r417;
	mov.b64 	%fd631, {%r93, %r418};
	sub.s32 	%r419, %r92, %r416;
	shl.b32 	%r420, %r419, 20;
	add.s32 	%r421, %r420, 1072693248;
	mov.b32 	%r422, 0;
	mov.b64 	%fd632, {%r422, %r421};
	mul.f64 	%fd963, %fd632, %fd631;
$L__BB42_102:
	cvt.rn.f32.f64 	%f65, %fd963;
	ld.global.f64 	%fd136, [%rd16+14336];
	fma.rn.f64 	%fd633, %fd136, 0d3FF71547652B82FE, 0d4338000000000000;
	{
	.reg .b32 %temp; 
	mov.b64 	{%r95, %temp}, %fd633;
	}
	mov.f64 	%fd634, 0dC338000000000000;
	add.rn.f64 	%fd635, %fd633, %fd634;
	fma.rn.f64 	%fd636, %fd635, 0dBFE62E42FEFA39EF, %fd136;
	fma.rn.f64 	%fd637, %fd635, 0dBC7ABC9E3B39803F, %fd636;
	fma.rn.f64 	%fd638, %fd637, 0d3E5ADE1569CE2BDF, 0d3E928AF3FCA213EA;
	fma.rn.f64 	%fd639, %fd638, %fd637, 0d3EC71DEE62401315;
	fma.rn.f64 	%fd640, %fd639, %fd637, 0d3EFA01997C89EB71;
	fma.rn.f64 	%fd641, %fd640, %fd637, 0d3F2A01A014761F65;
	fma.rn.f64 	%fd642, %fd641, %fd637, 0d3F56C16C1852B7AF;
	fma.rn.f64 	%fd643, %fd642, %fd637, 0d3F81111111122322;
	fma.rn.f64 	%fd644, %fd643, %fd637, 0d3FA55555555502A1;
	fma.rn.f64 	%fd645, %fd644, %fd637, 0d3FC5555555555511;
	fma.rn.f64 	%fd646, %fd645, %fd637, 0d3FE000000000000B;
	fma.rn.f64 	%fd647, %fd646, %fd637, 0d3FF0000000000000;
	fma.rn.f64 	%fd648, %fd647, %fd637, 0d3FF0000000000000;
	{
	.reg .b32 %temp; 
	mov.b64 	{%r96, %temp}, %fd648;
	}
	{
	.reg .b32 %temp; 
	mov.b64 	{%temp, %r97}, %fd648;
	}
	shl.b32 	%r423, %r95, 20;
	add.s32 	%r424, %r423, %r97;
	mov.b64 	%fd964, {%r96, %r424};
	{
	.reg .b32 %temp; 
	mov.b64 	{%temp, %r425}, %fd136;
	}
	mov.b32 	%f136, %r425;
	abs.f32 	%f66, %f136;
	setp.lt.f32 	%p73, %f66, 0f4086232B;
	@%p73 bra 	$L__BB42_105;
	setp.lt.f64 	%p74, %fd136, 0d0000000000000000;
	add.f64 	%fd649, %fd136, 0d7FF0000000000000;
	selp.f64 	%fd964, 0d0000000000000000, %fd649, %p74;
	setp.geu.f32 	%p75, %f66, 0f40874800;
	@%p75 bra 	$L__BB42_105;
	shr.u32 	%r426, %r95, 31;
	add.s32 	%r427, %r95, %r426;
	shr.s32 	%r428, %r427, 1;
	shl.b32 	%r429, %r428, 20;
	add.s32 	%r430, %r97, %r429;
	mov.b64 	%fd650, {%r96, %r430};
	sub.s32 	%r431, %r95, %r428;
	shl.b32 	%r432, %r431, 20;
	add.s32 	%r433, %r432, 1072693248;
	mov.b32 	%r434, 0;
	mov.b64 	%fd651, {%r434, %r433};
	mul.f64 	%fd964, %fd651, %fd650;
$L__BB42_105:
	cvt.rn.f32.f64 	%f67, %fd964;
	ld.global.f64 	%fd141, [%rd16+16384];
	fma.rn.f64 	%fd652, %fd141, 0d3FF71547652B82FE, 0d4338000000000000;
	{
	.reg .b32 %temp; 
	mov.b64 	{%r98, %temp}, %fd652;
	}
	mov.f64 	%fd653, 0dC338000000000000;
	add.rn.f64 	%fd654, %fd652, %fd653;
	fma.rn.f64 	%fd655, %fd654, 0dBFE62E42FEFA39EF, %fd141;
	fma.rn.f64 	%fd656, %fd654, 0dBC7ABC9E3B39803F, %fd655;
	fma.rn.f64 	%fd657, %fd656, 0d3E5ADE1569CE2BDF, 0d3E928AF3FCA213EA;
	fma.rn.f64 	%fd658, %fd657, %fd656, 0d3EC71DEE62401315;
	fma.rn.f64 	%fd659, %fd658, %fd656, 0d3EFA01997C89EB71;
	fma.rn.f64 	%fd660, %fd659, %fd656, 0d3F2A01A014761F65;
	fma.rn.f64 	%fd661, %fd660, %fd656, 0d3F56C16C1852B7AF;
	fma.rn.f64 	%fd662, %fd661, %fd656, 0d3F81111111122322;
	fma.rn.f64 	%fd663, %fd662, %fd656, 0d3FA55555555502A1;
	fma.rn.f64 	%fd664, %fd663, %fd656, 0d3FC5555555555511;
	fma.rn.f64 	%fd665, %fd664, %fd656, 0d3FE000000000000B;
	fma.rn.f64 	%fd666, %fd665, %fd656, 0d3FF0000000000000;
	fma.rn.f64 	%fd667, %fd666, %fd656, 0d3FF0000000000000;
	{
	.reg .b32 %temp; 
	mov.b64 	{%r99, %temp}, %fd667;
	}
	{
	.reg .b32 %temp; 
	mov.b64 	{%temp, %r100}, %fd667;
	}
	shl.b32 	%r435, %r98, 20;
	add.s32 	%r436, %r435, %r100;
	mov.b64 	%fd965, {%r99, %r436};
	{
	.reg .b32 %temp; 
	mov.b64 	{%temp, %r437}, %fd141;
	}
	mov.b32 	%f137, %r437;
	abs.f32 	%f68, %f137;
	setp.lt.f32 	%p76, %f68, 0f4086232B;
	@%p76 bra 	$L__BB42_108;
	setp.lt.f64 	%p77, %fd141, 0d0000000000000000;
	add.f64 	%fd668, %fd141, 0d7FF0000000000000;
	selp.f64 	%fd965, 0d0000000000000000, %fd668, %p77;
	setp.geu.f32 	%p78, %f68, 0f40874800;
	@%p78 bra 	$L__BB42_108;
	shr.u32 	%r438, %r98, 31;
	add.s32 	%r439, %r98, %r438;
	shr.s32 	%r440, %r439, 1;
	shl.b32 	%r441, %r440, 20;
	add.s32 	%r442, %r100, %r441;
	mov.b64 	%fd669, {%r99, %r442};
	sub.s32 	%r443, %r98, %r440;
	shl.b32 	%r444, %r443, 20;
	add.s32 	%r445, %r444, 1072693248;
	mov.b32 	%r446, 0;
	mov.b64 	%fd670, {%r446, %r445};
	mul.f64 	%fd965, %fd670, %fd669;
$L__BB42_108:
	cvt.rn.f32.f64 	%f69, %fd965;
	ld.global.f64 	%fd146, [%rd16+18432];
	fma.rn.f64 	%fd671, %fd146, 0d3FF71547652B82FE, 0d4338000000000000;
	{
	.reg .b32 %temp; 
	mov.b64 	{%r101, %temp}, %fd671;
	}
	mov.f64 	%fd672, 0dC338000000000000;
	add.rn.f64 	%fd673, %fd671, %fd672;
	fma.rn.f64 	%fd674, %fd673, 0dBFE62E42FEFA39EF, %fd146;
	fma.rn.f64 	%fd675, %fd673, 0dBC7ABC9E3B39803F, %fd674;
	fma.rn.f64 	%fd676, %fd675, 0d3E5ADE1569CE2BDF, 0d3E928AF3FCA213EA;
	fma.rn.f64 	%fd677, %fd676, %fd675, 0d3EC71DEE62401315;
	fma.rn.f64 	%fd678, %fd677, %fd675, 0d3EFA01997C89EB71;
	fma.rn.f64 	%fd679, %fd678, %fd675, 0d3F2A01A014761F65;
	fma.rn.f64 	%fd680, %fd679, %fd675, 0d3F56C16C1852B7AF;
	fma.rn.f64 	%fd681, %fd680, %fd675, 0d3F81111111122322;
	fma.rn.f64 	%fd682, %fd681, %fd675, 0d3FA55555555502A1;
	fma.rn.f64 	%fd683, %fd682, %fd675, 0d3FC5555555555511;
	fma.rn.f64 	%fd684, %fd683, %fd675, 0d3FE000000000000B;
	fma.rn.f64 	%fd685, %fd684, %fd675, 0d3FF0000000000000;
	fma.rn.f64 	%fd686, %fd685, %fd675, 0d3FF0000000000000;
	{
	.reg .b32 %temp; 
	mov.b64 	{%r102, %temp}, %fd686;
	}
	{
	.reg .b32 %temp; 
	mov.b64 	{%temp, %r103}, %fd686;
	}
	shl.b32 	%r447, %r101, 20;
	add.s32 	%r448, %r447, %r103;
	mov.b64 	%fd966, {%r102, %r448};
	{
	.reg .b32 %temp; 
	mov.b64 	{%temp, %r449}, %fd146;
	}
	mov.b32 	%f138, %r449;
	abs.f32 	%f70, %f138;
	setp.lt.f32 	%p79, %f70, 0f4086232B;
	@%p79 bra 	$L__BB42_111;
	setp.lt.f64 	%p80, %fd146, 0d0000000000000000;
	add.f64 	%fd687, %fd146, 0d7FF0000000000000;
	selp.f64 	%fd966, 0d0000000000000000, %fd687, %p80;
	setp.geu.f32 	%p81, %f70, 0f40874800;
	@%p81 bra 	$L__BB42_111;
	shr.u32 	%r450, %r101, 31;
	add.s32 	%r451, %r101, %r450;
	shr.s32 	%r452, %r451, 1;
	shl.b32 	%r453, %r452, 20;
	add.s32 	%r454, %r103, %r453;
	mov.b64 	%fd688, {%r102, %r454};
	sub.s32 	%r455, %r101, %r452;
	shl.b32 	%r456, %r455, 20;
	add.s32 	%r457, %r456, 1072693248;
	mov.b32 	%r458, 0;
	mov.b64 	%fd689, {%r458, %r457};
	mul.f64 	%fd966, %fd689, %fd688;
$L__BB42_111:
	cvt.rn.f32.f64 	%f71, %fd966;
	ld.global.f64 	%fd151, [%rd16+20480];
	fma.rn.f64 	%fd690, %fd151, 0d3FF71547652B82FE, 0d4338000000000000;
	{
	.reg .b32 %temp; 
	mov.b64 	{%r104, %temp}, %fd690;
	}
	mov.f64 	%fd691, 0dC338000000000000;
	add.rn.f64 	%fd692, %fd690, %fd691;
	fma.rn.f64 	%fd693, %fd692, 0dBFE62E42FEFA39EF, %fd151;
	fma.rn.f64 	%fd694, %fd692, 0dBC7ABC9E3B39803F, %fd693;
	fma.rn.f64 	%fd695, %fd694, 0d3E5ADE1569CE2BDF, 0d3E928AF3FCA213EA;
	fma.rn.f64 	%fd696, %fd695, %fd694, 0d3EC71DEE62401315;
	fma.rn.f64 	%fd697, %fd696, %fd694, 0d3EFA01997C89EB71;
	fma.rn.f64 	%fd698, %fd697, %fd694, 0d3F2A01A014761F65;
	fma.rn.f64 	%fd699, %fd698, %fd694, 0d3F56C16C1852B7AF;
	fma.rn.f64 	%fd700, %fd699, %fd694, 0d3F81111111122322;
	fma.rn.f64 	%fd701, %fd700, %fd694, 0d3FA55555555502A1;
	fma.rn.f64 	%fd702, %fd701, %fd694, 0d3FC5555555555511;
	fma.rn.f64 	%fd703, %fd702, %fd694, 0d3FE000000000000B;
	fma.rn.f64 	%fd704, %fd703, %fd694, 0d3FF0000000000000;
	fma.rn.f64 	%fd705, %fd704, %fd694, 0d3FF0000000000000;
	{
	.reg .b32 %temp; 
	mov.b64 	{%r105, %temp}, %fd705;
	}
	{
	.reg .b32 %temp; 
	mov.b64 	{%temp, %r106}, %fd705;
	}
	shl.b32 	%r459, %r104, 20;
	add.s32 	%r460, %r459, %r106;
	mov.b64 	%fd967, {%r105, %r460};
	{
	.reg .b32 %temp; 
	mov.b64 	{%temp, %r461}, %fd151;
	}
	mov.b32 	%f139, %r461;
	abs.f32 	%f72, %f139;
	setp.lt.f32 	%p82, %f72, 0f4086232B;
	@%p82 bra 	$L__BB42_114;
	setp.lt.f64 	%p83, %fd151, 0d0000000000000000;
	add.f64 	%fd706, %fd151, 0d7FF0000000000000;
	selp.f64 	%fd967, 0d0000000000000000, %fd706, %p83;
	setp.geu.f32 	%p84, %f72, 0f40874800;
	@%p84 bra 	$L__BB42_114;
	shr.u32 	%r462, %r104, 31;
	add.s32 	%r463, %r104, %r462;
	shr.s32 	%r464, %r463, 1;
	shl.b32 	%r465, %r464, 20;
	add.s32 	%r466, %r106, %r465;
	mov.b64 	%fd707, {%r105, %r466};
	sub.s32 	%r467, %r104, %r464;
	shl.b32 	%r468, %r467, 20;
	add.s32 	%r469, %r468, 1072693248;
	mov.b32 	%r470, 0;
	mov.b64 	%fd708, {%r470, %r469};
	mul.f64 	%fd967, %fd708, %fd707;
$L__BB42_114:
	cvt.rn.f32.f64 	%f73, %fd967;
	ld.global.f64 	%fd156, [%rd16+22528];
	fma.rn.f64 	%fd709, %fd156, 0d3FF71547652B82FE, 0d4338000000000000;
	{
	.reg .b32 %temp; 
	mov.b64 	{%r107, %temp}, %fd709;
	}
	mov.f64 	%fd710, 0dC338000000000000;
	add.rn.f64 	%fd711, %fd709, %fd710;
	fma.rn.f64 	%fd712, %fd711, 0dBFE62E42FEFA39EF, %fd156;
	fma.rn.f64 	%fd713, %fd711, 0dBC7ABC9E3B39803F, %fd712;
	fma.rn.f64 	%fd714, %fd713, 0d3E5ADE1569CE2BDF, 0d3E928AF3FCA213EA;
	fma.rn.f64 	%fd715, %fd714, %fd713, 0d3EC71DEE62401315;
	fma.rn.f64 	%fd716, %fd715, %fd713, 0d3EFA01997C89EB71;
	fma.rn.f64 	%fd717, %fd716, %fd713, 0d3F2A01A014761F65;
	fma.rn.f64 	%fd718, %fd717, %fd713, 0d3F56C16C1852B7AF;
	fma.rn.f64 	%fd719, %fd718, %fd713, 0d3F81111111122322;
	fma.rn.f64 	%fd720, %fd719, %fd713, 0d3FA55555555502A1;
	fma.rn.f64 	%fd721, %fd720, %fd713, 0d3FC5555555555511;
	fma.rn.f64 	%fd722, %fd721, %fd713, 0d3FE000000000000B;
	fma.rn.f64 	%fd723, %fd722, %fd713, 0d3FF0000000000000;
	fma.rn.f64 	%fd724, %fd723, %fd713, 0d3FF0000000000000;
	{
	.reg .b32 %temp; 
	mov.b64 	{%r108, %temp}, %fd724;
	}
	{
	.reg .b32 %temp; 
	mov.b64 	{%temp, %r109}, %fd724;
	}
	shl.b32 	%r471, %r107, 20;
	add.s32 	%r472, %r471, %r109;
	mov.b64 	%fd968, {%r108, %r472};
	{
	.reg .b32 %temp; 
	mov.b64 	{%temp, %r473}, %fd156;
	}
	mov.b32 	%f140, %r473;
	abs.f32 	%f74, %f140;
	setp.lt.f32 	%p85, %f74, 0f4086232B;
	@%p85 bra 	$L__BB42_117;
	setp.lt.f64 	%p86, %fd156, 0d0000000000000000;
	add.f64 	%fd725, %fd156, 0d7FF0000000000000;
	selp.f64 	%fd968, 0d0000000000000000, %fd725, %p86;
	setp.geu.f32 	%p87, %f74, 0f40874800;
	@%p87 bra 	$L__BB42_117;
	shr.u32 	%r474, %r107, 31;
	add.s32 	%r475, %r107, %r474;
	shr.s32 	%r476, %r475, 1;
	shl.b32 	%r477, %r476, 20;
	add.s32 	%r478, %r109, %r477;
	mov.b64 	%fd726, {%r108, %r478};
	sub.s32 	%r479, %r107, %r476;
	shl.b32 	%r480, %r479, 20;
	add.s32 	%r481, %r480, 1072693248;
	mov.b32 	%r482, 0;
	mov.b64 	%fd727, {%r482, %r481};
	mul.f64 	%fd968, %fd727, %fd726;
$L__BB42_117:
	cvt.rn.f32.f64 	%f75, %fd968;
	ld.global.f64 	%fd161, [%rd16+24576];
	fma.rn.f64 	%fd728, %fd161, 0d3FF71547652B82FE, 0d4338000000000000;
	{
	.reg .b32 %temp; 
	mov.b64 	{%r110, %temp}, %fd728;
	}
	mov.f64 	%fd729, 0dC338000000000000;
	add.rn.f64 	%fd730, %fd728, %fd729;
	fma.rn.f64 	%fd731, %fd730, 0dBFE62E42FEFA39EF, %fd161;
	fma.rn.f64 	%fd732, %fd730, 0dBC7ABC9E3B39803F, %fd731;
	fma.rn.f64 	%fd733, %fd732, 0d3E5ADE1569CE2BDF, 0d3E928AF3FCA213EA;
	fma.rn.f64 	%fd734, %fd733, %fd732, 0d3EC71DEE62401315;
	fma.rn.f64 	%fd735, %fd734, %fd732, 0d3EFA01997C89EB71;
	fma.rn.f64 	%fd736, %fd735, %fd732, 0d3F2A01A014761F65;
	fma.rn.f64 	%fd737, %fd736, %fd732, 0d3F56C16C1852B7AF;
	fma.rn.f64 	%fd738, %fd737, %fd732, 0d3F81111111122322;
	fma.rn.f64 	%fd739, %fd738, %fd732, 0d3FA55555555502A1;
	fma.rn.f64 	%fd740, %fd739, %fd732, 0d3FC5555555555511;
	fma.rn.f64 	%fd741, %fd740, %fd732, 0d3FE000000000000B;
	fma.rn.f64 	%fd742, %fd741, %fd732, 0d3FF0000000000000;
	fma.rn.f64 	%fd743, %fd742, %fd732, 0d3FF0000000000000;
	{
	.reg .b32 %temp; 
	mov.b64 	{%r111, %temp}, %fd743;
	}
	{
	.reg .b32 %temp; 
	mov.b64 	{%temp, %r112}, %fd743;
	}
	shl.b32 	%r483, %r110, 20;
	add.s32 	%r484, %r483, %r112;
	mov.b64 	%fd969, {%r111, %r484};
	{
	.reg .b32 %temp; 
	mov.b64 	{%temp, %r485}, %fd161;
	}
	mov.b32 	%f141, %r485;
	abs.f32 	%f76, %f141;
	setp.lt.f32 	%p88, %f76, 0f4086232B;
	@%p88 bra 	$L__BB42_120;
	setp.lt.f64 	%p89, %fd161, 0d0000000000000000;
	add.f64 	%fd744, %fd161, 0d7FF0000000000000;
	selp.f64 	%fd969, 0d0000000000000000, %fd744, %p89;
	setp.geu.f32 	%p90, %f76, 0f40874800;
	@%p90 bra 	$L__BB42_120;
	shr.u32 	%r486, %r110, 31;
	add.s32 	%r487, %r110, %r486;
	shr.s32 	%r488, %r487, 1;
	shl.b32 	%r489, %r488, 20;
	add.s32 	%r490, %r112, %r489;
	mov.b64 	%fd745, {%r111, %r490};
	sub.s32 	%r491, %r110, %r488;
	shl.b32 	%r492, %r491, 20;
	add.s32 	%r493, %r492, 1072693248;
	mov.b32 	%r494, 0;
	mov.b64 	%fd746, {%r494, %r493};
	mul.f64 	%fd969, %fd746, %fd745;
$L__BB42_120:
	cvt.rn.f32.f64 	%f77, %fd969;
	ld.global.f64 	%fd166, [%rd16+26624];
	fma.rn.f64 	%fd747, %fd166, 0d3FF71547652B82FE, 0d4338000000000000;
	{
	.reg .b32 %temp; 
	mov.b64 	{%r113, %temp}, %fd747;
	}
	mov.f64 	%fd748, 0dC338000000000000;
	add.rn.f64 	%fd749, %fd747, %fd748;
	fma.rn.f64 	%fd750, %fd749, 0dBFE62E42FEFA39EF, %fd166;
	fma.rn.f64 	%fd751, %fd749, 0dBC7ABC9E3B39803F, %fd750;
	fma.rn.f64 	%fd752, %fd751, 0d3E5ADE1569CE2BDF, 0d3E928AF3FCA213EA;
	fma.rn.f64 	%fd753, %fd752, %fd751, 0d3EC71DEE62401315;
	fma.rn.f64 	%fd754, %fd753, %fd751, 0d3EFA01997C89EB71;
	fma.rn.f64 	%fd755, %fd754, %fd751, 0d3F2A01A014761F65;
	fma.rn.f64 	%fd756, %fd755, %fd751, 0d3F56C16C1852B7AF;
	fma.rn.f64 	%fd757, %fd756, %fd751, 0d3F81111111122322;
	fma.rn.f64 	%fd758, %fd757, %fd751, 0d3FA55555555502A1;
	fma.rn.f64 	%fd759, %fd758, %fd751, 0d3FC5555555555511;
	fma.rn.f64 	%fd760, %fd759, %fd751, 0d3FE000000000000B;
	fma.rn.f64 	%fd761, %fd760, %fd751, 0d3FF0000000000000;
	fma.rn.f64 	%fd762, %fd761, %fd751, 0d3FF0000000000000;
	{
	.reg .b32 %temp; 
	mov.b64 	{%r114, %temp}, %fd762;
	}
	{
	.reg .b32 %temp; 
	mov.b64 	{%temp, %r115}, %fd762;
	}
	shl.b32 	%r495, %r113, 20;
	add.s32 	%r496, %r495, %r115;
	mov.b64 	%fd970, {%r114, %r496};
	{
	.reg .b32 %temp; 
	mov.b64 	{%temp, %r497}, %fd166;
	}
	mov.b32 	%f142, %r497;
	abs.f32 	%f78, %f142;
	setp.lt.f32 	%p91, %f78, 0f4086232B;
	@%p91 bra 	$L__BB42_123;
	setp.lt.f64 	%p92, %fd166, 0d0000000000000000;
	add.f64 	%fd763, %fd166, 0d7FF0000000000000;
	selp.f64 	%fd970, 0d0000000000000000, %fd763, %p92;
	setp.geu.f32 	%p93, %f78, 0f40874800;
	@%p93 bra 	$L__BB42_123;
	shr.u32 	%r498, %r113, 31;
	add.s32 	%r499, %r113, %r498;
	shr.s32 	%r500, %r499, 1;
	shl.b32 	%r501, %r500, 20;
	add.s32 	%r502, %r115, %r501;
	mov.b64 	%fd764, {%r114, %r502};
	sub.s32 	%r503, %r113, %r500;
	shl.b32 	%r504, %r503, 20;
	add.s32 	%r505, %r504, 1072693248;
	mov.b32 	%r506, 0;
	mov.b64 	%fd765, {%r506, %r505};
	mul.f64 	%fd970, %fd765, %fd764;
$L__BB42_123:
	cvt.rn.f32.f64 	%f79, %fd970;
	ld.global.f64 	%fd171, [%rd16+28672];
	fma.rn.f64 	%fd766, %fd171, 0d3FF71547652B82FE, 0d4338000000000000;
	{
	.reg .b32 %temp; 
	mov.b64 	{%r116, %temp}, %fd766;
	}
	mov.f64 	%fd767, 0dC338000000000000;
	add.rn.f64 	%fd768, %fd766, %fd767;
	fma.rn.f64 	%fd769, %fd768, 0dBFE62E42FEFA39EF, %fd171;
	fma.rn.f64 	%fd770, %fd768, 0dBC7ABC9E3B39803F, %fd769;
	fma.rn.f64 	%fd771, %fd770, 0d3E5ADE1569CE2BDF, 0d3E928AF3FCA213EA;
	fma.rn.f64 	%fd772, %fd771, %fd770, 0d3EC71DEE62401315;
	fma.rn.f64 	%fd773, %fd772, %fd770, 0d3EFA01997C89EB71;
	fma.rn.f64 	%fd774, %fd773, %fd770, 0d3F2A01A014761F65;
	fma.rn.f64 	%fd775, %fd774, %fd770, 0d3F56C16C1852B7AF;
	fma.rn.f64 	%fd776, %fd775, %fd770, 0d3F81111111122322;
	fma.rn.f64 	%fd777, %fd776, %fd770, 0d3FA55555555502A1;
	fma.rn.f64 	%fd778, %fd777, %fd770, 0d3FC5555555555511;
	fma.rn.f64 	%fd779, %fd778, %fd770, 0d3FE000000000000B;
	fma.rn.f64 	%fd780, %fd779, %fd770, 0d3FF0000000000000;
	fma.rn.f64 	%fd781, %fd780, %fd770, 0d3FF0000000000000;
	{
	.reg .b32 %temp; 
	mov.b64 	{%r117, %temp}, %fd781;
	}
	{
	.reg .b32 %temp; 
	mov.b64 	{%temp, %r118}, %fd781;
	}
	shl.b32 	%r507, %r116, 20;
	add.s32 	%r508, %r507, %r118;
	mov.b64 	%fd971, {%r117, %r508};
	{
	.reg .b32 %temp; 
	mov.b64 	{%temp, %r509}, %fd171;
	}
	mov.b32 	%f143, %r509;
	abs.f32 	%f80, %f143;
	setp.lt.f32 	%p94, %f80, 0f4086232B;
	@%p94 bra 	$L__BB42_126;
	setp.lt.f64 	%p95, %fd171, 0d0000000000000000;
	add.f64 	%fd782, %fd171, 0d7FF0000000000000;
	selp.f64 	%fd971, 0d0000000000000000, %fd782, %p95;
	setp.geu.f32 	%p96, %f80, 0f40874800;
	@%p96 bra 	$L__BB42_126;
	shr.u32 	%r510, %r116, 31;
	add.s32 	%r511, %r116, %r510;
	shr.s32 	%r512, %r511, 1;
	shl.b32 	%r513, %r512, 20;
	add.s32 	%r514, %r118, %r513;
	mov.b64 	%fd783, {%r117, %r514};
	sub.s32 	%r515, %r116, %r512;
	shl.b32 	%r516, %r515, 20;
	add.s32 	%r517, %r516, 1072693248;
	mov.b32 	%r518, 0;
	mov.b64 	%fd784, {%r518, %r517};
	mul.f64 	%fd971, %fd784, %fd783;
$L__BB42_126:
	cvt.rn.f32.f64 	%f81, %fd971;
	ld.global.f64 	%fd176, [%rd16+30720];
	fma.rn.f64 	%fd785, %fd176, 0d3FF71547652B82FE, 0d4338000000000000;
	{
	.reg .b32 %temp; 
	mov.b64 	{%r119, %temp}, %fd785;
	}
	mov.f64 	%fd786, 0dC338000000000000;
	add.rn.f64 	%fd787, %fd785, %fd786;
	fma.rn.f64 	%fd788, %fd787, 0dBFE62E42FEFA39EF, %fd176;
	fma.rn.f64 	%fd789, %fd787, 0dBC7ABC9E3B39803F, %fd788;
	fma.rn.f64 	%fd790, %fd789, 0d3E5ADE1569CE2BDF, 0d3E928AF3FCA213EA;
	fma.rn.f64 	%fd791, %fd790, %fd789, 0d3EC71DEE62401315;
	fma.rn.f64 	%fd792, %fd791, %fd789, 0d3EFA01997C89EB71;
	fma.rn.f64 	%fd793, %fd792, %fd789, 0d3F2A01A014761F65;
	fma.rn.f64 	%fd794, %fd793, %fd789, 0d3F56C16C1852B7AF;
	fma.rn.f64 	%fd795, %fd794, %fd789, 0d3F81111111122322;
	fma.rn.f64 	%fd796, %fd795, %fd789, 0d3FA55555555502A1;
	fma.rn.f64 	%fd797, %fd796, %fd789, 0d3FC5555555555511;
	fma.rn.f64 	%fd798, %fd797, %fd789, 0d3FE000000000000B;
	fma.rn.f64 	%fd799, %fd798, %fd789, 0d3FF0000000000000;
	fma.rn.f64 	%fd800, %fd799, %fd789, 0d3FF0000000000000;
	{
	.reg .b32 %temp; 
	mov.b64 	{%r120, %temp}, %fd800;
	}
	{
	.reg .b32 %temp; 
	mov.b64 	{%temp, %r121}, %fd800;
	}
	shl.b32 	%r519, %r119, 20;
	add.s32 	%r520, %r519, %r121;
	mov.b64 	%fd972, {%r120, %r520};
	{
	.reg .b32 %temp; 
	mov.b64 	{%temp, %r521}, %fd176;
	}
	mov.b32 	%f144, %r521;
	abs.f32 	%f82, %f144;
	setp.lt.f32 	%p97, %f82, 0f4086232B;
	@%p97 bra 	$L__BB42_129;
	setp.lt.f64 	%p98, %fd176, 0d0000000000000000;
	add.f64 	%fd801, %fd176, 0d7FF0000000000000;
	selp.f64 	%fd972, 0d0000000000000000, %fd801, %p98;
	setp.geu.f32 	%p99, %f82, 0f40874800;
	@%p99 bra 	$L__BB42_129;
	shr.u32 	%r522, %r119, 31;
	add.s32 	%r523, %r119, %r522;
	shr.s32 	%r524, %r523, 1;
	shl.b32 	%r525, %r524, 20;
	add.s32 	%r526, %r121, %r525;
	mov.b64 	%fd802, {%r120, %r526};
	sub.s32 	%r527, %r119, %r524;
	shl.b32 	%r528, %r527, 20;
	add.s32 	%r529, %r528, 1072693248;
	mov.b32 	%r530, 0;
	mov.b64 	%fd803, {%r530, %r529};
	mul.f64 	%fd972, %fd803, %fd802;
$L__BB42_129:
	cvt.rn.f32.f64 	%f145, %fd972;
	add.f32 	%f146, %f272, %f53;
	add.f32 	%f147, %f55, %f57;
	add.f32 	%f148, %f59, %f61;
	add.f32 	%f149, %f63, %f65;
	add.f32 	%f150, %f67, %f69;
	add.f32 	%f151, %f71, %f73;
	add.f32 	%f152, %f75, %f77;
	add.f32 	%f153, %f79, %f81;
	add.f32 	%f154, %f146, %f147;
	add.f32 	%f155, %f148, %f149;
	add.f32 	%f156, %f150, %f151;
	add.f32 	%f157, %f152, %f153;
	add.f32 	%f158, %f154, %f155;
	add.f32 	%f159, %f156, %f157;
	add.f32 	%f160, %f158, %f159;
	add.f32 	%f272, %f160, %f145;
	sub.s64 	%rd34, %rd25, %rd59;
	shl.b32 	%r531, %r140, 12;
	cvt.s64.s32 	%rd35, %r531;
	setp.lt.u64 	%p100, %rd34, %rd35;
	add.s32 	%r737, %r737, 1;
	add.s64 	%rd58, %rd58, %rd35;
	@%p100 bra 	$L__BB42_146;
	bra.uni 	$L__BB42_80;
$L__BB42_130:
	setp.le.u64 	%p101, %rd25, %rd59;
	@%p101 bra 	$L__BB42_146;
	cvt.u32.u64 	%r532, %rd59;
	cvt.u32.u64 	%r533, %rd25;
	sub.s32 	%r123, %r533, %r532;
	setp.ge.s32 	%p102, %r24, %r123;
	@%p102 bra 	$L__BB42_146;
	cvt.u32.u64 	%r534, %rd3;
	cvt.u32.u64 	%r535, %rd9;
	not.b32 	%r537, %r24;
	add.s32 	%r538, %r537, %r533;
	add.s32 	%r539, %r535, %r534;
	sub.s32 	%r540, %r538, %r539;
	mul.lo.s32 	%r541, %r140, %r737;
	shl.b32 	%r542, %r541, 12;
	sub.s32 	%r124, %r540, %r542;
	and.b32  	%r543, %r538, 256;
	setp.ne.s32 	%p103, %r543, 0;
	mov.u32 	%r739, %r24;
	@%p103 bra 	$L__BB42_137;
	add.s64 	%rd36, %rd59, %rd13;
	shl.b64 	%rd37, %rd36, 3;
	add.s64 	%rd38, %rd2, %rd37;
	ld.global.f64 	%fd181, [%rd38];
	fma.rn.f64 	%fd804, %fd181, 0d3FF71547652B82FE, 0d4338000000000000;
	{
	.reg .b32 %temp; 
	mov.b64 	{%r125, %temp}, %fd804;
	}
	mov.f64 	%fd805, 0dC338000000000000;
	add.rn.f64 	%fd806, %fd804, %fd805;
	fma.rn.f64 	%fd807, %fd806, 0dBFE62E42FEFA39EF, %fd181;
	fma.rn.f64 	%fd808, %fd806, 0dBC7ABC9E3B39803F, %fd807;
	fma.rn.f64 	%fd809, %fd808, 0d3E5ADE1569CE2BDF, 0d3E928AF3FCA213EA;
	fma.rn.f64 	%fd810, %fd809, %fd808, 0d3EC71DEE62401315;
	fma.rn.f64 	%fd811, %fd810, %fd808, 0d3EFA01997C89EB71;
	fma.rn.f64 	%fd812, %fd811, %fd808, 0d3F2A01A014761F65;
	fma.rn.f64 	%fd813, %fd812, %fd808, 0d3F56C16C1852B7AF;
	fma.rn.f64 	%fd814, %fd813, %fd808, 0d3F81111111122322;
	fma.rn.f64 	%fd815, %fd814, %fd808, 0d3FA55555555502A1;
	fma.rn.f64 	%fd816, %fd815, %fd808, 0d3FC5555555555511;
	fma.rn.f64 	%fd817, %fd816, %fd808, 0d3FE000000000000B;
	fma.rn.f64 	%fd818, %fd817, %fd808, 0d3FF0000000000000;
	fma.rn.f64 	%fd819, %fd818, %fd808, 0d3FF0000000000000;
	{
	.reg .b32 %temp; 
	mov.b64 	{%r126, %temp}, %fd819;
	}
	{
	.reg .b32 %temp; 
	mov.b64 	{%temp, %r127}, %fd819;
	}
	shl.b32 	%r544, %r125, 20;
	add.s32 	%r545, %r544, %r127;
	mov.b64 	%fd973, {%r126, %r545};
	{
	.reg .b32 %temp; 
	mov.b64 	{%temp, %r546}, %fd181;
	}
	mov.b32 	%f162, %r546;
	abs.f32 	%f84, %f162;
	setp.lt.f32 	%p104, %f84, 0f4086232B;
	@%p104 bra 	$L__BB42_136;
	setp.lt.f64 	%p105, %fd181, 0d0000000000000000;
	add.f64 	%fd820, %fd181, 0d7FF0000000000000;
	selp.f64 	%fd973, 0d0000000000000000, %fd820, %p105;
	setp.geu.f32 	%p106, %f84, 0f40874800;
	@%p106 bra 	$L__BB42_136;
	shr.u32 	%r547, %r125, 31;
	add.s32 	%r548, %r125, %r547;
	shr.s32 	%r549, %r548, 1;
	shl.b32 	%r550, %r549, 20;
	add.s32 	%r551, %r127, %r550;
	mov.b64 	%fd821, {%r126, %r551};
	sub.s32 	%r552, %r125, %r549;
	shl.b32 	%r553, %r552, 20;
	add.s32 	%r554, %r553, 1072693248;
	mov.b32 	%r555, 0;
	mov.b64 	%fd822, {%r555, %r554};
	mul.f64 	%fd973, %fd822, %fd821;
$L__BB42_136:
	cvt.rn.f32.f64 	%f163, %fd973;
	add.f32 	%f272, %f272, %f163;
	add.s32 	%r739, %r24, 256;
$L__BB42_137:
	setp.lt.u32 	%p107, %r124, 256;
	@%p107 bra 	$L__BB42_146;
	cvt.u64.u32 	%rd39, %r739;
	add.s64 	%rd40, %rd39, %rd58;
	shl.b64 	%rd41, %rd40, 3;
	add.s64 	%rd42, %rd2, %rd41;
	add.s64 	%rd60, %rd42, 2048;
$L__BB42_139:
	ld.global.f64 	%fd186, [%rd60+-2048];
	fma.rn.f64 	%fd823, %fd186, 0d3FF71547652B82FE, 0d4338000000000000;
	{
	.reg .b32 %temp; 
	mov.b64 	{%r131, %temp}, %fd823;
	}
	mov.f64 	%fd824, 0dC338000000000000;
	add.rn.f64 	%fd825, %fd823, %fd824;
	fma.rn.f64 	%fd826, %fd825, 0dBFE62E42FEFA39EF, %fd186;
	fma.rn.f64 	%fd827, %fd825, 0dBC7ABC9E3B39803F, %fd826;
	fma.rn.f64 	%fd828, %fd827, 0d3E5ADE1569CE2BDF, 0d3E928AF3FCA213EA;
	fma.rn.f64 	%fd829, %fd828, %fd827, 0d3EC71DEE62401315;
	fma.rn.f64 	%fd830, %fd829, %fd827, 0d3EFA01997C89EB71;
	fma.rn.f64 	%fd831, %fd830, %fd827, 0d3F2A01A014761F65;
	fma.rn.f64 	%fd832, %fd831, %fd827, 0d3F56C16C1852B7AF;
	fma.rn.f64 	%fd833, %fd832, %fd827, 0d3F81111111122322;
	fma.rn.f64 	%fd834, %fd833, %fd827, 0d3FA55555555502A1;
	fma.rn.f64 	%fd835, %fd834, %fd827, 0d3FC5555555555511;
	fma.rn.f64 	%fd836, %fd835, %fd827, 0d3FE000000000000B;
	fma.rn.f64 	%fd837, %fd836, %fd827, 0d3FF0000000000000;
	fma.rn.f64 	%fd838, %fd837, %fd827, 0d3FF0000000000000;
	{
	.reg .b32 %temp; 
	mov.b64 	{%r132, %temp}, %fd838;
	}
	{
	.reg .b32 %temp; 
	mov.b64 	{%temp, %r133}, %fd838;
	}
	shl.b32 	%r556, %r131, 20;
	add.s32 	%r557, %r556, %r133;
	mov.b64 	%fd974, {%r132, %r557};
	{
	.reg .b32 %temp; 
	mov.b64 	{%temp, %r558}, %fd186;
	}
	mov.b32 	%f164, %r558;
	abs.f32 	%f89, %f164;
	setp.lt.f32 	%p108, %f89, 0f4086232B;
	@%p108 bra 	$L__BB42_142;
	setp.lt.f64 	%p109, %fd186, 0d0000000000000000;
	add.f64 	%fd839, %fd186, 0d7FF0000000000000;
	selp.f64 	%fd974, 0d0000000000000000, %fd839, %p109;
	setp.geu.f32 	%p110, %f89, 0f40874800;
	@%p110 bra 	$L__BB42_142;
	shr.u32 	%r559, %r131, 31;
	add.s32 	%r560, %r131, %r559;
	shr.s32 	%r561, %r560, 1;
	shl.b32 	%r562, %r561, 20;
	add.s32 	%r563, %r133, %r562;
	mov.b64 	%fd840, {%r132, %r563};
	sub.s32 	%r564, %r131, %r561;
	shl.b32 	%r565, %r564, 20;
	add.s32 	%r566, %r565, 1072693248;
	mov.b32 	%r567, 0;
	mov.b64 	%fd841, {%r567, %r566};
	mul.f64 	%fd974, %fd841, %fd840;
$L__BB42_142:
	cvt.rn.f32.f64 	%f165, %fd974;
	add.f32 	%f90, %f272, %f165;
	ld.global.f64 	%fd191, [%rd60];
	fma.rn.f64 	%fd842, %fd191, 0d3FF71547652B82FE, 0d4338000000000000;
	{
	.reg .b32 %temp; 
	mov.b64 	{%r134, %temp}, %fd842;
	}
	mov.f64 	%fd843, 0dC338000000000000;
	add.rn.f64 	%fd844, %fd842, %fd843;
	fma.rn.f64 	%fd845, %fd844, 0dBFE62E42FEFA39EF, %fd191;
	fma.rn.f64 	%fd846, %fd844, 0dBC7ABC9E3B39803F, %fd845;
	fma.rn.f64 	%fd847, %fd846, 0d3E5ADE1569CE2BDF, 0d3E928AF3FCA213EA;
	fma.rn.f64 	%fd848, %fd847, %fd846, 0d3EC71DEE62401315;
	fma.rn.f64 	%fd849, %fd848, %fd846, 0d3EFA01997C89EB71;
	fma.rn.f64 	%fd850, %fd849, %fd846, 0d3F2A01A014761F65;
	fma.rn.f64 	%fd851, %fd850, %fd846, 0d3F56C16C1852B7AF;
	fma.rn.f64 	%fd852, %fd851, %fd846, 0d3F81111111122322;
	fma.rn.f64 	%fd853, %fd852, %fd846, 0d3FA55555555502A1;
	fma.rn.f64 	%fd854, %fd853, %fd846, 0d3FC5555555555511;
	fma.rn.f64 	%fd855, %fd854, %fd846, 0d3FE000000000000B;
	fma.rn.f64 	%fd856, %fd855, %fd846, 0d3FF0000000000000;
	fma.rn.f64 	%fd857, %fd856, %fd846, 0d3FF0000000000000;
	{
	.reg .b32 %temp; 
	mov.b64 	{%r135, %temp}, %fd857;
	}
	{
	.reg .b32 %temp; 
	mov.b64 	{%temp, %r136}, %fd857;
	}
	shl.b32 	%r568, %r134, 20;
	add.s32 	%r569, %r568, %r136;
	mov.b64 	%fd975, {%r135, %r569};
	{
	.reg .b32 %temp; 
	mov.b64 	{%temp, %r570}, %fd191;
	}
	mov.b32 	%f166, %r570;
	abs.f32 	%f91, %f166;
	setp.lt.f32 	%p111, %f91, 0f4086232B;
	@%p111 bra 	$L__BB42_145;
	setp.lt.f64 	%p112, %fd191, 0d0000000000000000;
	add.f64 	%fd858, %fd191, 0d7FF0000000000000;
	selp.f64 	%fd975, 0d0000000000000000, %fd858, %p112;
	setp.geu.f32 	%p113, %f91, 0f40874800;
	@%p113 bra 	$L__BB42_145;
	shr.u32 	%r571, %r134, 31;
	add.s32 	%r572, %r134, %r571;
	shr.s32 	%r573, %r572, 1;
	shl.b32 	%r574, %r573, 20;
	add.s32 	%r575, %r136, %r574;
	mov.b64 	%fd859, {%r135, %r575};
	sub.s32 	%r576, %r134, %r573;
	shl.b32 	%r577, %r576, 20;
	add.s32 	%r578, %r577, 1072693248;
	mov.b32 	%r579, 0;
	mov.b64 	%fd860, {%r579, %r578};
	mul.f64 	%fd975, %fd860, %fd859;
$L__BB42_145:
	cvt.rn.f32.f64 	%f167, %fd975;
	add.f32 	%f272, %f90, %f167;
	add.s32 	%r739, %r739, 512;
	add.s64 	%rd60, %rd60, 4096;
	setp.lt.s32 	%p114, %r739, %r123;
	@%p114 bra 	$L__BB42_139;
$L__BB42_146:
	// begin inline asm
	mov.u32 %r580, %laneid;
	// end inline asm
	mov.b32 	%r582, %f272;
	mov.b32 	%r583, 1;
	mov.b32 	%r604, 31;
	mov.b32 	%r605, -1;
	// begin inline asm
	shfl.sync.down.b32 %r581, %r582, %r583, %r604, %r605;
	// end inline asm
	setp.gt.s32 	%p115, %r580, 30;
	mov.b32 	%f168, %r581;
	add.f32 	%f169, %f272, %f168;
	selp.f32 	%f170, %f272, %f169, %p115;
	mov.b32 	%r587, %f170;
	mov.b32 	%r588, 2;
	// begin inline asm
	shfl.sync.down.b32 %r586, %r587, %r588, %r604, %r605;
	// end inline asm
	setp.gt.s32 	%p116, %r580, 29;
	mov.b32 	%f171, %r586;
	add.f32 	%f172, %f170, %f171;
	selp.f32 	%f173, %f170, %f172, %p116;
	mov.b32 	%r592, %f173;
	mov.b32 	%r593, 4;
	// begin inline asm
	shfl.sync.down.b32 %r591, %r592, %r593, %r604, %r605;
	// end inline asm
	setp.gt.s32 	%p117, %r580, 27;
	mov.b32 	%f174, %r591;
	add.f32 	%f175, %f173, %f174;
	selp.f32 	%f176, %f173, %f175, %p117;
	mov.b32 	%r597, %f176;
	mov.b32 	%r598, 8;
	// begin inline asm
	shfl.sync.down.b32 %r596, %r597, %r598, %r604, %r605;
	// end inline asm
	setp.gt.s32 	%p118, %r580, 23;
	mov.b32 	%f177, %r596;
	add.f32 	%f178, %f176, %f177;
	selp.f32 	%f179, %f176, %f178, %p118;
	mov.b32 	%r602, %f179;
	mov.b32 	%r603, 16;
	// begin inline asm
	shfl.sync.down.b32 %r601, %r602, %r603, %r604, %r605;
	// end inline asm
	setp.gt.s32 	%p119, %r580, 15;
	mov.b32 	%f180, %r601;
	add.f32 	%f94, %f179, %f180;
	selp.f32 	%f273, %f179, %f94, %p119;
	setp.ne.s32 	%p120, %r580, 0;
	@%p120 bra 	$L__BB42_148;
	shr.u32 	%r606, %r24, 3;
	and.b32  	%r607, %r606, 124;
	mov.u32 	%r608, _ZZN3cub18CUB_300001_SM_10006detail6reduce18DeviceReduceKernelINS2_10policy_hubIfyN4cuda3std3__44plusIfEEE10Policy1000EN6thrust24THRUST_300001_SM_1000_NS6detail15normal_iteratorINSD_10device_ptrIdEEEEyS9_f3ExpEEvT0_PT3_T1_NS0_13GridEvenShareISN_EET2_T4_E12temp_storage;
	add.s32 	%r609, %r608, %r607;
	st.shared.f32 	[%r609+8], %f94;
$L__BB42_148:
	bar.sync 	0;
	setp.ne.s32 	%p121, %r24, 0;
	@%p121 bra 	$L__BB42_150;
	ld.shared.f32 	%f181, [_ZZN3cub18CUB_300001_SM_10006detail6reduce18DeviceReduceKernelINS2_10policy_hubIfyN4cuda3std3__44plusIfEEE10Policy1000EN6thrust24THRUST_300001_SM_1000_NS6detail15normal_iteratorINSD_10device_ptrIdEEEEyS9_f3ExpEEvT0_PT3_T1_NS0_13GridEvenShareISN_EET2_T4_E12temp_storage+12];
	add.f32 	%f182, %f273, %f181;
	ld.shared.f32 	%f183, [_ZZN3cub18CUB_300001_SM_10006detail6reduce18DeviceReduceKernelINS2_10policy_hubIfyN4cuda3std3__44plusIfEEE10Policy1000EN6thrust24THRUST_300001_SM_1000_NS6detail15normal_iteratorINSD_10device_ptrIdEEEEyS9_f3ExpEEvT0_PT3_T1_NS0_13GridEvenShareISN_EET2_T4_E12temp_storage+16];
	add.f32 	%f184, %f182, %f183;
	ld.shared.f32 	%f185, [_ZZN3cub18CUB_300001_SM_10006detail6reduce18DeviceReduceKernelINS2_10policy_hubIfyN4cuda3std3__44plusIfEEE10Policy1000EN6thrust24THRUST_300001_SM_1000_NS6detail15normal_iteratorINSD_10device_ptrIdEEEEyS9_f3ExpEEvT0_PT3_T1_NS0_13GridEvenShareISN_EET2_T4_E12temp_storage+20];
	add.f32 	%f186, %f184, %f185;
	ld.shared.f32 	%f187, [_ZZN3cub18CUB_300001_SM_10006detail6reduce18DeviceReduceKernelINS2_10policy_hubIfyN4cuda3std3__44plusIfEEE10Policy1000EN6thrust24THRUST_300001_SM_1000_NS6detail15normal_iteratorINSD_10device_ptrIdEEEEyS9_f3ExpEEvT0_PT3_T1_NS0_13GridEvenShareISN_EET2_T4_E12temp_storage+24];
	add.f32 	%f188, %f186, %f187;
	ld.shared.f32 	%f189, [_ZZN3cub18CUB_300001_SM_10006detail6reduce18DeviceReduceKernelINS2_10policy_hubIfyN4cuda3std3__44plusIfEEE10Policy1000EN6thrust24THRUST_300001_SM_1000_NS6detail15normal_iteratorINSD_10device_ptrIdEEEEyS9_f3ExpEEvT0_PT3_T1_NS0_13GridEvenShareISN_EET2_T4_E12temp_storage+28];
	add.f32 	%f190, %f188, %f189;
	ld.shared.f32 	%f191, [_ZZN3cub18CUB_300001_SM_10006detail6reduce18DeviceReduceKernelINS2_10policy_hubIfyN4cuda3std3__44plusIfEEE10Policy1000EN6thrust24THRUST_300001_SM_1000_NS6detail15normal_iteratorINSD_10device_ptrIdEEEEyS9_f3ExpEEvT0_PT3_T1_NS0_13GridEvenShareISN_EET2_T4_E12temp_storage+32];
	add.f32 	%f192, %f190, %f191;
	ld.shared.f32 	%f193, [_ZZN3cub18CUB_300001_SM_10006detail6reduce18DeviceReduceKernelINS2_10policy_hubIfyN4cuda3std3__44plusIfEEE10Policy1000EN6thrust24THRUST_300001_SM_1000_NS6detail15normal_iteratorINSD_10device_ptrIdEEEEyS9_f3ExpEEvT0_PT3_T1_NS0_13GridEvenShareISN_EET2_T4_E12temp_storage+36];
	add.f32 	%f273, %f192, %f193;
$L__BB42_150:
	mov.u32 	%r733, %tid.x;
	setp.ne.s32 	%p162, %r733, 0;
	@%p162 bra 	$L__BB42_152;
	ld.param.u64 	%rd56, [_ZN3cub18CUB_300001_SM_10006detail6reduce18DeviceReduceKernelINS2_10policy_hubIfyN4cuda3std3__44plusIfEEE10Policy1000EN6thrust24THRUST_300001_SM_1000_NS6detail15normal_iteratorINSD_10device_ptrIdEEEEyS9_f3ExpEEvT0_PT3_T1_NS0_13GridEvenShareISN_EET2_T4__param_1];
	cvta.to.global.u64 	%rd53, %rd56;
	mul.wide.u32 	%rd54, %r1, 4;
	add.s64 	%rd55, %rd53, %rd54;
	st.global.f32 	[%rd55], %f273;
$L__BB42_152:
	ret;

}
	// .globl	_ZN3cub18CUB_300001_SM_10006detail6reduce28DeviceReduceSingleTileKernelINS2_10policy_hubIfyN4cuda3std3__44plusIfEEE10Policy1000EPfPdiS9_dfNS7_10__identityEEEvT0_T1_T2_T3_T4_T6_
.visible .entry _ZN3cub18CUB_300001_SM_10006detail6reduce28DeviceReduceSingleTileKernelINS2_10policy_hubIfyN4cuda3std3__44plusIfEEE10Policy1000EPfPdiS9_dfNS7_10__identityEEEvT0_T1_T2_T3_T4_T6_(
	.param .u64 .ptr .align 1 _ZN3cub18CUB_300001_SM_10006detail6reduce28DeviceReduceSingleTileKernelINS2_10policy_hubIfyN4cuda3std3__44plusIfEEE10Policy1000EPfPdiS9_dfNS7_10__identityEEEvT0_T1_T2_T3_T4_T6__param_0,
	.param .u64 .ptr .align 1 _ZN3cub18CUB_300001_SM_10006detail6reduce28DeviceReduceSingleTileKernelINS2_10policy_hubIfyN4cuda3std3__44plusIfEEE10Policy1000EPfPdiS9_dfNS7_10__identityEEEvT0_T1_T2_T3_T4_T6__param_1,
	.param .u32 _ZN3cub18CUB_300001_SM_10006detail6reduce28DeviceReduceSingleTileKernelINS2_10policy_hubIfyN4cuda3std3__44plusIfEEE10Policy1000EPfPdiS9_dfNS7_10__identityEEEvT0_T1_T2_T3_T4_T6__param_2,
	.param .align 1 .b8 _ZN3cub18CUB_300001_SM_10006detail6reduce28DeviceReduceSingleTileKernelINS2_10policy_hubIfyN4cuda3std3__44plusIfEEE10Policy1000EPfPdiS9_dfNS7_10__identityEEEvT0_T1_T2_T3_T4_T6__param_3[1],
	.param .f64 _ZN3cub18CUB_300001_SM_10006detail6reduce28DeviceReduceSingleTileKernelINS2_10policy_hubIfyN4cuda3std3__44plusIfEEE10Policy1000EPfPdiS9_dfNS7_10__identityEEEvT0_T1_T2_T3_T4_T6__param_4,
	.param .align 1 .b8 _ZN3cub18CUB_300001_SM_10006detail6reduce28DeviceReduceSingleTileKernelINS2_10policy_hubIfyN4cuda3std3__44plusIfEEE10Policy1000EPfPdiS9_dfNS7_10__identityEEEvT0_T1_T2_T3_T4_T6__param_5[1]
)
.maxntid 256
.minnctapersm 1
{
	.reg .pred 	%p<97>;
	.reg .b32 	%r<407>;
	.reg .b32 	%f<419>;
	.reg .b64 	%rd<125>;
	.reg .b64 	%fd<3>;
	// demoted variable
	.shared .align 4 .b8 _ZZN3cub18CUB_300001_SM_10006detail6reduce28DeviceReduceSingleTileKernelINS2_10policy_hubIfyN4cuda3std3__44plusIfEEE10Policy1000EPfPdiS9_dfNS7_10__identityEEEvT0_T1_T2_T3_T4_T6_E12temp_storage[44];
	ld.param.u64 	%rd16, [_ZN3cub18CUB_300001_SM_10006detail6reduce28DeviceReduceSingleTileKernelINS2_10policy_hubIfyN4cuda3std3__44plusIfEEE10Policy1000EPfPdiS9_dfNS7_10__identityEEEvT0_T1_T2_T3_T4_T6__param_0];
	ld.param.u64 	%rd17, [_ZN3cub18CUB_300001_SM_10006detail6reduce28DeviceReduceSingleTileKernelINS2_10policy_hubIfyN4cuda3std3__44plusIfEEE10Policy1000EPfPdiS9_dfNS7_10__identityEEEvT0_T1_T2_T3_T4_T6__param_1];
	ld.param.u32 	%r67, [_ZN3cub18CUB_300001_SM_10006detail6reduce28DeviceReduceSingleTileKernelINS2_10policy_hubIfyN4cuda3std3__44plusIfEEE10Policy1000EPfPdiS9_dfNS7_10__identityEEEvT0_T1_T2_T3_T4_T6__param_2];
	ld.param.f64 	%fd1, [_ZN3cub18CUB_300001_SM_10006detail6reduce28DeviceReduceSingleTileKernelINS2_10policy_hubIfyN4cuda3std3__44plusIfEEE10Policy1000EPfPdiS9_dfNS7_10__identityEEEvT0_T1_T2_T3_T4_T6__param_4];
	cvta.to.global.u64 	%rd1, %rd17;
	setp.ne.s32 	%p1, %r67, 0;
	@%p1 bra 	$L__BB43_3;
	mov.u32 	%r380, %tid.x;
	setp.ne.s32 	%p96, %r380, 0;
	@%p96 bra 	$L__BB43_74;
	st.global.f64 	[%rd1], %fd1;
	bra.uni 	$L__BB43_74;
$L__BB43_3:
	and.b64  	%rd18, %rd16, 15;
	setp.ne.s64 	%p2, %rd18, 0;
	@%p2 bra 	$L__BB43_38;
	setp.gt.s32 	%p49, %r67, 4095;
	@%p49 bra 	$L__BB43_22;
	mov.u32 	%r1, %tid.x;
	setp.ge.s32 	%p66, %r1, %r67;
	mov.f32 	%f397, 0f00000000;
	mov.u32 	%r384, %r1;
	@%p66 bra 	$L__BB43_7;
	mul.wide.u32 	%rd113, %r1, 4;
	add.s64 	%rd112, %rd16, %rd113;
	// begin inline asm
	ld.global.nc.u32 %r300, [%rd112];
	// end inline asm
	mov.b32 	%f397, %r300;
	add.s32 	%r384, %r1, 256;
$L__BB43_7:
	setp.ge.s32 	%p67, %r384, %r67;
	@%p67 bra 	$L__BB43_13;
	not.b32 	%r301, %r384;
	add.s32 	%r4, %r67, %r301;
	and.b32  	%r302, %r4, 768;
	setp.eq.s32 	%p68, %r302, 768;
	@%p68 bra 	$L__BB43_11;
	mul.wide.u32 	%rd114, %r384, 4;
	add.s64 	%rd121, %rd16, %rd114;
	shr.u32 	%r303, %r4, 8;
	add.s32 	%r304, %r303, 1;
	and.b32  	%r305, %r304, 3;
	neg.s32 	%r382, %r305;
$L__BB43_10:
	.pragma "nounroll";
	// begin inline asm
	ld.global.nc.u32 %r306, [%rd121];
	// end inline asm
	mov.b32 	%f322, %r306;
	add.f32 	%f397, %f397, %f322;
	add.s32 	%r384, %r384, 256;
	add.s64 	%rd121, %rd121, 1024;
	add.s32 	%r382, %r382, 1;
	setp.ne.s32 	%p69, %r382, 0;
	@%p69 bra 	$L__BB43_10;
$L__BB43_11:
	setp.lt.u32 	%p70, %r4, 768;
	@%p70 bra 	$L__BB43_13;
$L__BB43_12:
	mul.wide.s32 	%rd120, %r384, 4;
	add.s64 	%rd116, %rd16, %rd120;
	// begin inline asm
	ld.global.nc.u32 %r307, [%rd116];
	// end inline asm
	mov.b32 	%f323, %r307;
	add.f32 	%f324, %f397, %f323;
	add.s64 	%rd117, %rd116, 1024;
	// begin inline asm
	ld.global.nc.u32 %r308, [%rd117];
	// end inline asm
	mov.b32 	%f325, %r308;
	add.f32 	%f326, %f324, %f325;
	add.s64 	%rd118, %rd116, 2048;
	// begin inline asm
	ld.global.nc.u32 %r309, [%rd118];
	// end inline asm
	mov.b32 	%f327, %r309;
	add.f32 	%f328, %f326, %f327;
	add.s64 	%rd119, %rd116, 3072;
	// begin inline asm
	ld.global.nc.u32 %r310, [%rd119];
	// end inline asm
	mov.b32 	%f329, %r310;
	add.f32 	%f397, %f328, %f329;
	add.s32 	%r384, %r384, 1024;
	setp.lt.s32 	%p71, %r384, %r67;
	@%p71 bra 	$L__BB43_12;
$L__BB43_13:
	setp.lt.s32 	%p72, %r67, 256;
	@%p72 bra 	$L__BB43_18;
	// begin inline asm
	mov.u32 %r349, %laneid;
	// end inline asm
	mov.b32 	%r351, %f397;
	mov.b32 	%r352, 1;
	mov.b32 	%r373, 31;
	mov.b32 	%r374, -1;
	// begin inline asm
	shfl.sync.down.b32 %r350, %r351, %r352, %r373, %r374;
	// end inline asm
	setp.gt.s32 	%p88, %r349, 30;
	mov.b32 	%f364, %r350;
	add.f32 	%f365, %f397, %f364;
	selp.f32 	%f366, %f397, %f365, %p88;
	mov.b32 	%r356, %f366;
	mov.b32 	%r357, 2;
	// begin inline asm
	shfl.sync.down.b32 %r355, %r356, %r357, %r373, %r374;
	// end inline asm
	setp.gt.s32 	%p89, %r349, 29;
	mov.b32 	%f367, %r355;
	add.f32 	%f368, %f366, %f367;
	selp.f32 	%f369, %f366, %f368, %p89;
	mov.b32 	%r361, %f369;
	mov.b32 	%r362, 4;
	// begin inline asm
	shfl.sync.down.b32 %r360, %r361, %r362, %r373, %r374;
	// end inline asm
	setp.gt.s32 	%p90, %r349, 27;
	mov.b32 	%f370, %r360;
	add.f32 	%f371, %f369, %f370;
	selp.f32 	%f372, %f369, %f371, %p90;
	mov.b32 	%r366, %f372;
	mov.b32 	%r367, 8;
	// begin inline asm
	shfl.sync.down.b32 %r365, %r366, %r367, %r373, %r374;
	// end inline asm
	setp.gt.s32 	%p91, %r349, 23;
	mov.b32 	%f373, %r365;
	add.f32 	%f374, %f372, %f373;
	selp.f32 	%f375, %f372, %f374, %p91;
	mov.b32 	%r371, %f375;
	mov.b32 	%r372, 16;
	// begin inline asm
	shfl.sync.down.b32 %r370, %r371, %r372, %r373, %r374;
	// end inline asm
	setp.gt.s32 	%p92, %r349, 15;
	mov.b32 	%f376, %r370;
	add.f32 	%f10, %f375, %f376;
	selp.f32 	%f418, %f375, %f10, %p92;
	setp.ne.s32 	%p93, %r349, 0;
	@%p93 bra 	$L__BB43_16;
	shr.u32 	%r375, %r1, 3;
	and.b32  	%r376, %r375, 124;
	mov.u32 	%r377, _ZZN3cub18CUB_300001_SM_10006detail6reduce28DeviceReduceSingleTileKernelINS2_10policy_hubIfyN4cuda3std3__44plusIfEEE10Policy1000EPfPdiS9_dfNS7_10__identityEEEvT0_T1_T2_T3_T4_T6_E12temp_storage;
	add.s32 	%r378, %r377, %r376;
	st.shared.f32 	[%r378+8], %f10;
$L__BB43_16:
	bar.sync 	0;
	setp.ne.s32 	%p94, %r1, 0;
	@%p94 bra 	$L__BB43_72;
	ld.shared.f32 	%f377, [_ZZN3cub18CUB_300001_SM_10006detail6reduce28DeviceReduceSingleTileKernelINS2_10policy_hubIfyN4cuda3std3__44plusIfEEE10Policy1000EPfPdiS9_dfNS7_10__identityEEEvT0_T1_T2_T3_T4_T6_E12temp_storage+12];
	add.f32 	%f378, %f418, %f377;
	ld.shared.f32 	%f379, [_ZZN3cub18CUB_300001_SM_10006detail6reduce28DeviceReduceSingleTileKernelINS2_10policy_hubIfyN4cuda3std3__44plusIfEEE10Policy1000EPfPdiS9_dfNS7_10__identityEEEvT0_T1_T2_T3_T4_T6_E12temp_storage+16];
	add.f32 	%f380, %f378, %f379;
	ld.shared.f32 	%f381, [_ZZN3cub18CUB_300001_SM_10006detail6reduce28DeviceReduceSingleTileKernelINS2_10policy_hubIfyN4cuda3std3__44plusIfEEE10Policy1000EPfPdiS9_dfNS7_10__identityEEEvT0_T1_T2_T3_T4_T6_E12temp_storage+20];
	add.f32 	%f382, %f380, %f381;
	ld.shared.f32 	%f383, [_ZZN3cub18CUB_300001_SM_10006detail6reduce28DeviceReduceSingleTileKernelINS2_10policy_hubIfyN4cuda3std3__44plusIfEEE10Policy1000EPfPdiS9_dfNS7_10__identityEEEvT0_T1_T2_T3_T4_T6_E12temp_storage+24];
	add.f32 	%f384, %f382, %f383;
	ld.shared.f32 	%f385, [_ZZN3cub18CUB_300001_SM_10006detail6reduce28DeviceReduceSingleTileKernelINS2_10policy_hubIfyN4cuda3std3__44plusIfEEE10Policy1000EPfPdiS9_dfNS7_10__identityEEEvT0_T1_T2_T3_T4_T6_E12temp_storage+28];
	add.f32 	%f386, %f384, %f385;
	ld.shared.f32 	%f387, [_ZZN3cub18CUB_300001_SM_10006detail6reduce28DeviceReduceSingleTileKernelINS2_10policy_hubIfyN4cuda3std3__44plusIfEEE10Policy1000EPfPdiS9_dfNS7_10__identityEEEvT0_T1_T2_T3_T4_T6_E12temp_storage+32];
	add.f32 	%f388, %f386, %f387;
	ld.shared.f32 	%f389, [_ZZN3cub18CUB_300001_SM_10006detail6reduce28DeviceReduceSingleTileKernelINS2_10policy_hubIfyN4cuda3std3__44plusIfEEE10Policy1000EPfPdiS9_dfNS7_10__identityEEEvT0_T1_T2_T3_T4_T6_E12temp_storage+36];
	add.f32 	%f418, %f388, %f389;
	bra.uni 	$L__BB43_72;
$L__BB43_18:
	// begin inline asm
	mov.u32 %r311, %laneid;
	// end inline asm
	and.b32  	%r337, %r1, 992;
	add.s32 	%r338, %r337, 32;
	setp.gt.s32 	%p73, %r338, %r67;
	not.b32 	%r339, %r337;
	add.s32 	%r340, %r67, %r339;
	selp.b32 	%r335, %r340, 31, %p73;
	mov.b32 	%r313, %f397;
	mov.b32 	%r314, 1;
	mov.b32 	%r336, -1;
	// begin inline asm
	shfl.sync.down.b32 %r312, %r313, %r314, %r335, %r336;
	// end inline asm
	setp.lt.s32 	%p74, %r311, %r335;
	mov.b32 	%f330, %r312;
	add.f32 	%f331, %f397, %f330;
	selp.f32 	%f332, %f331, %f397, %p74;
	mov.b32 	%r318, %f332;
	mov.b32 	%r319, 2;
	// begin inline asm
	shfl.sync.down.b32 %r317, %r318, %r319, %r335, %r336;
	// end inline asm
	add.s32 	%r341, %r311, 2;
	setp.gt.s32 	%p75, %r341, %r335;
	mov.b32 	%f333, %r317;
	add.f32 	%f334, %f332, %f333;
	selp.f32 	%f335, %f332, %f334, %p75;
	mov.b32 	%r323, %f335;
	mov.b32 	%r324, 4;
	// begin inline asm
	shfl.sync.down.b32 %r322, %r323, %r324, %r335, %r336;
	// end inline asm
	add.s32 	%r342, %r311, 4;
	setp.gt.s32 	%p76, %r342, %r335;
	mov.b32 	%f336, %r322;
	add.f32 	%f337, %f335, %f336;
	selp.f32 	%f338, %f335, %f337, %p76;
	mov.b32 	%r328, %f338;
	mov.b32 	%r329, 8;
	// begin inline asm
	shfl.sync.down.b32 %r327, %r328, %r329, %r335, %r336;
	// end inline asm
	add.s32 	%r343, %r311, 8;
	setp.gt.s32 	%p77, %r343, %r335;
	mov.b32 	%f339, %r327;
	add.f32 	%f340, %f338, %f339;
	selp.f32 	%f341, %f338, %f340, %p77;
	mov.b32 	%r333, %f341;
	mov.b32 	%r334, 16;
	// begin inline asm
	shfl.sync.down.b32 %r332, %r333, %r334, %r335, %r336;
	// end inline asm
	add.s32 	%r344, %r311, 16;
	setp.gt.s32 	%p78, %r344, %r335;
	mov.b32 	%f342, %r332;
	add.f32 	%f343, %f341, %f342;
	selp.f32 	%f418, %f341, %f343, %p78;
	setp.ne.s32 	%p79, %r311, 0;
	@%p79 bra 	$L__BB43_20;
	shr.u32 	%r345, %r1, 3;
	and.b32  	%r346, %r345, 124;
	mov.u32 	%r347, _ZZN3cub18CUB_300001_SM_10006detail6reduce28DeviceReduceSingleTileKernelINS2_10policy_hubIfyN4cuda3std3__44plusIfEEE10Policy1000EPfPdiS9_dfNS7_10__identityEEEvT0_T1_T2_T3_T4_T6_E12temp_storage;
	add.s32 	%r348, %r347, %r346;
	st.shared.f32 	[%r348+8], %f418;
$L__BB43_20:
	bar.sync 	0;
	setp.ne.s32 	%p80, %r1, 0;
	@%p80 bra 	$L__BB43_72;
	setp.gt.s32 	%p81, %r67, 32;
	ld.shared.f32 	%f344, [_ZZN3cub18CUB_300001_SM_10006detail6reduce28DeviceReduceSingleTileKernelINS2_10policy_hubIfyN4cuda3std3__44plusIfEEE10Policy1000EPfPdiS9_dfNS7_10__identityEEEvT0_T1_T2_T3_T4_T6_E12temp_storage+12];
	add.f32 	%f345, %f418, %f344;
	selp.f32 	%f346, %f345, %f418, %p81;
	setp.gt.s32 	%p82, %r67, 64;
	ld.shared.f32 	%f347, [_ZZN3cub18CUB_300001_SM_10006detail6reduce28DeviceReduceSingleTileKernelINS2_10policy_hubIfyN4cuda3std3__44plusIfEEE10Policy1000EPfPdiS9_dfNS7_10__identityEEEvT0_T1_T2_T3_T4_T6_E12temp_storage+16];
	add.f32 	%f348, %f347, %f346;
	selp.f32 	%f349, %f348, %f346, %p82;
	setp.gt.s32 	%p83, %r67, 96;
	ld.shared.f32 	%f350, [_ZZN3cub18CUB_300001_SM_10006detail6reduce28DeviceReduceSingleTileKernelINS2_10policy_hubIfyN4cuda3std3__44plusIfEEE10Policy1000EPfPdiS9_dfNS7_10__identityEEEvT0_T1_T2_T3_T4_T6_E12temp_storage+20];
	add.f32 	%f351, %f350, %f349;
	selp.f32 	%f352, %f351, %f349, %p83;
	setp.gt.s32 	%p84, %r67, 128;
	ld.shared.f32 	%f353, [_ZZN3cub18CUB_300001_SM_10006detail6reduce28DeviceReduceSingleTileKernelINS2_10policy_hubIfyN4cuda3std3__44plusIfEEE10Policy1000EPfPdiS9_dfNS7_10__identityEEEvT0_T1_T2_T3_T4_T6_E12temp_storage+24];
	add.f32 	%f354, %f353, %f352;
	selp.f32 	%f355, %f354, %f352, %p84;
	setp.gt.s32 	%p85, %r67, 160;
	ld.shared.f32 	%f356, [_ZZN3cub18CUB_300001_SM_10006detail6reduce28DeviceReduceSingleTileKernelINS2_10policy_hubIfyN4cuda3std3__44plusIfEEE10Policy1000EPfPdiS9_dfNS7_10__identityEEEvT0_T1_T2_T3_T4_T6_E12temp_storage+28];
	add.f32 	%f357, %f356, %f355;
	selp.f32 	%f358, %f357, %f355, %p85;
	setp.gt.s32 	%p86, %r67, 192;
	ld.shared.f32 	%f359, [_ZZN3cub18CUB_300001_SM_10006detail6reduce28DeviceReduceSingleTileKernelINS2_10policy_hubIfyN4cuda3std3__44plusIfEEE10Policy1000EPfPdiS9_dfNS7_10__identityEEEvT0_T1_T2_T3_T4_T6_E12temp_storage+32];
	add.f32 	%f360, %f359, %f358;
	selp.f32 	%f361, %f360, %f358, %p86;
	setp.gt.s32 	%p87, %r67, 224;
	ld.shared.f32 	%f362, [_ZZN3cub18CUB_300001_SM_10006detail6reduce28DeviceReduceSingleTileKernelINS2_10policy_hubIfyN4cuda3std3__44plusIfEEE10Policy1000EPfPdiS9_dfNS7_10__identityEEEvT0_T1_T2_T3_T4_T6_E12temp_storage+36];
	add.f32 	%f363, %f362, %f361;
	selp.f32 	%f418, %f363, %f361, %p87;
	bra.uni 	$L__BB43_72;
$L__BB43_22:
	mov.u32 	%r13, %tid.x;
	shl.b32 	%r224, %r13, 2;
	mul.wide.u32 	%rd86, %r224, 4;
	add.s64 	%rd76, %rd16, %rd86;
	// begin inline asm
	ld.global.nc.v2.u64 {%rd74, %rd75}, [%rd76];
	// end inline asm
	mov.b64 	{%r225, %r226}, %rd75;
	mov.b64 	{%r227, %r228}, %rd74;
	mov.b32 	%f224, %r228;
	mov.b32 	%f225, %r227;
	mov.b32 	%f226, %r226;
	mov.b32 	%f227, %r225;
	add.s64 	%rd79, %rd76, 4096;
	// begin inline asm
	ld.global.nc.v2.u64 {%rd77, %rd78}, [%rd79];
	// end inline asm
	mov.b64 	{%r229, %r230}, %rd78;
	mov.b64 	{%r231, %r232}, %rd77;
	mov.b32 	%f228, %r232;
	mov.b32 	%f229, %r231;
	mov.b32 	%f230, %r230;
	mov.b32 	%f231, %r229;
	add.s64 	%rd82, %rd76, 8192;
	// begin inline asm
	ld.global.nc.v2.u64 {%rd80, %rd81}, [%rd82];
	// end inline asm
	mov.b64 	{%r233, %r234}, %rd81;
	mov.b64 	{%r235, %r236}, %rd80;
	mov.b32 	%f232, %r236;
	mov.b32 	%f233, %r235;
	mov.b32 	%f234, %r234;
	mov.b32 	%f235, %r233;
	add.s64 	%rd85, %rd76, 12288;
	// begin inline asm
	ld.global.nc.v2.u64 {%rd83, %rd84}, [%rd85];
	// end inline asm
	mov.b64 	{%r237, %r238}, %rd84;
	mov.b64 	{%r239, %r240}, %rd83;
	mov.b32 	%f236, %r240;
	mov.b32 	%f237, %r239;
	mov.b32 	%f238, %r238;
	mov.b32 	%f239, %r237;
	add.f32 	%f240, %f225, %f224;
	add.f32 	%f241, %f227, %f226;
	add.f32 	%f242, %f229, %f228;
	add.f32 	%f243, %f231, %f230;
	add.f32 	%f244, %f233, %f232;
	add.f32 	%f245, %f235, %f234;
	add.f32 	%f246, %f237, %f236;
	add.f32 	%f247, %f239, %f238;
	add.f32 	%f248, %f240, %f241;
	add.f32 	%f249, %f242, %f243;
	add.f32 	%f250, %f244, %f245;
	add.f32 	%f251, %f246, %f247;
	add.f32 	%f252, %f248, %f249;
	add.f32 	%f253, %f250, %f251;
	add.f32 	%f404, %f252, %f253;
	setp.lt.u32 	%p50, %r67, 8192;
	mov.b32 	%r387, 4096;
	@%p50 bra 	$L__BB43_26;
	add.s32 	%r14, %r67, -4096;
	mov.b32 	%r387, 4096;
$L__BB43_24:
	mul.wide.s32 	%rd99, %r387, 4;
	add.s64 	%rd89, %rd76, %rd99;
	// begin inline asm
	ld.global.nc.v2.u64 {%rd87, %rd88}, [%rd89];
	// end inline asm
	mov.b64 	{%r242, %r243}, %rd88;
	mov.b64 	{%r244, %r245}, %rd87;
	mov.b32 	%f254, %r245;
	mov.b32 	%f255, %r244;
	mov.b32 	%f256, %r243;
	mov.b32 	%f257, %r242;
	add.s64 	%rd92, %rd89, 4096;
	// begin inline asm
	ld.global.nc.v2.u64 {%rd90, %rd91}, [%rd92];
	// end inline asm
	mov.b64 	{%r246, %r247}, %rd91;
	mov.b64 	{%r248, %r249}, %rd90;
	mov.b32 	%f258, %r249;
	mov.b32 	%f259, %r248;
	mov.b32 	%f260, %r247;
	mov.b32 	%f261, %r246;
	add.s64 	%rd95, %rd89, 8192;
	// begin inline asm
	ld.global.nc.v2.u64 {%rd93, %rd94}, [%rd95];
	// end inline asm
	mov.b64 	{%r250, %r251}, %rd94;
	mov.b64 	{%r252, %r253}, %rd93;
	mov.b32 	%f262, %r253;
	mov.b32 	%f263, %r252;
	mov.b32 	%f264, %r251;
	mov.b32 	%f265, %r250;
	add.s64 	%rd98, %rd89, 12288;
	// begin inline asm
	ld.global.nc.v2.u64 {%rd96, %rd97}, [%rd98];
	// end inline asm
	mov.b64 	{%r254, %r255}, %rd97;
	mov.b64 	{%r256, %r257}, %rd96;
	mov.b32 	%f266, %r257;
	mov.b32 	%f267, %r256;
	mov.b32 	%f268, %r255;
	mov.b32 	%f269, %r254;
	add.f32 	%f270, %f404, %f255;
	add.f32 	%f271, %f254, %f257;
	add.f32 	%f272, %f256, %f259;
	add.f32 	%f273, %f258, %f261;
	add.f32 	%f274, %f260, %f263;
	add.f32 	%f275, %f262, %f265;
	add.f32 	%f276, %f264, %f267;
	add.f32 	%f277, %f266, %f269;
	add.f32 	%f278, %f270, %f271;
	add.f32 	%f279, %f272, %f273;
	add.f32 	%f280, %f274, %f275;
	add.f32 	%f281, %f276, %f277;
	add.f32 	%f282, %f278, %f279;
	add.f32 	%f283, %f280, %f281;
	add.f32 	%f284, %f282, %f283;
	add.f32 	%f404, %f284, %f268;
	sub.s32 	%r258, %r67, %r387;
	setp.lt.s32 	%p51, %r258, 4096;
	@%p51 bra 	$L__BB43_34;
	add.s32 	%r387, %r387, 4096;
	setp.le.s32 	%p52, %r387, %r14;
	@%p52 bra 	$L__BB43_24;
$L__BB43_26:
	setp.le.s32 	%p53, %r67, %r387;
	@%p53 bra 	$L__BB43_34;
	sub.s32 	%r18, %r67, %r387;
	setp.ge.s32 	%p54, %r13, %r18;
	@%p54 bra 	$L__BB43_34;
	not.b32 	%r259, %r13;
	add.s32 	%r260, %r67, %r259;
	sub.s32 	%r19, %r260, %r387;
	and.b32  	%r261, %r19, 768;
	setp.eq.s32 	%p55, %r261, 768;
	mov.u32 	%r391, %r13;
	@%p55 bra 	$L__BB43_31;
	add.s32 	%r389, %r13, %r387;
	shr.u32 	%r262, %r19, 8;
	add.s32 	%r263, %r262, 1;
	and.b32  	%r264, %r263, 3;
	neg.s32 	%r388, %r264;
	mov.u32 	%r391, %r13;
$L__BB43_30:
	.pragma "nounroll";
	mul.wide.u32 	%rd101, %r389, 4;
	add.s64 	%rd100, %rd16, %rd101;
	// begin inline asm
	ld.global.nc.u32 %r265, [%rd100];
	// end inline asm
	mov.b32 	%f286, %r265;
	add.f32 	%f404, %f404, %f286;
	add.s32 	%r391, %r391, 256;
	add.s32 	%r389, %r389, 256;
	add.s32 	%r388, %r388, 1;
	setp.ne.s32 	%p56, %r388, 0;
	@%p56 bra 	$L__BB43_30;
$L__BB43_31:
	setp.lt.u32 	%p57, %r19, 768;
	@%p57 bra 	$L__BB43_34;
	cvt.u64.u32 	%rd102, %r391;
	cvt.u64.u32 	%rd103, %r387;
	add.s64 	%rd104, %rd102, %rd103;
	shl.b64 	%rd105, %rd104, 2;
	add.s64 	%rd106, %rd105, %rd16;
	add.s64 	%rd122, %rd106, 2048;
	add.s32 	%r392, %r391, %r387;
$L__BB43_33:
	mul.wide.u32 	%rd111, %r392, 4;
	add.s64 	%rd107, %rd16, %rd111;
	// begin inline asm
	ld.global.nc.u32 %r266, [%rd107];
	// end inline asm
	mov.b32 	%f287, %r266;
	add.f32 	%f288, %f404, %f287;
	add.s64 	%rd108, %rd122, -1024;
	// begin inline asm
	ld.global.nc.u32 %r267, [%rd108];
	// end inline asm
	mov.b32 	%f289, %r267;
	add.f32 	%f290, %f288, %f289;
	// begin inline asm
	ld.global.nc.u32 %r268, [%rd122];
	// end inline asm
	mov.b32 	%f291, %r268;
	add.f32 	%f292, %f290, %f291;
	add.s64 	%rd110, %rd122, 1024;
	// begin inline asm
	ld.global.nc.u32 %r269, [%rd110];
	// end inline asm
	mov.b32 	%f293, %r269;
	add.f32 	%f404, %f292, %f293;
	add.s32 	%r391, %r391, 1024;
	add.s64 	%rd122, %rd122, 4096;
	add.s32 	%r392, %r392, 1024;
	setp.lt.s32 	%p58, %r391, %r18;
	@%p58 bra 	$L__BB43_33;
$L__BB43_34:
	// begin inline asm
	mov.u32 %r270, %laneid;
	// end inline asm
	mov.b32 	%r272, %f404;
	mov.b32 	%r273, 1;
	mov.b32 	%r294, 31;
	mov.b32 	%r295, -1;
	// begin inline asm
	shfl.sync.down.b32 %r271, %r272, %r273, %r294, %r295;
	// end inline asm
	setp.gt.s32 	%p59, %r270, 30;
	mov.b32 	%f294, %r271;
	add.f32 	%f295, %f404, %f294;
	selp.f32 	%f296, %f404, %f295, %p59;
	mov.b32 	%r277, %f296;
	mov.b32 	%r278, 2;
	// begin inline asm
	shfl.sync.down.b32 %r276, %r277, %r278, %r294, %r295;
	// end inline asm
	setp.gt.s32 	%p60, %r270, 29;
	mov.b32 	%f297, %r276;
	add.f32 	%f298, %f296, %f297;
	selp.f32 	%f299, %f296, %f298, %p60;
	mov.b32 	%r282, %f299;
	mov.b32 	%r283, 4;
	// begin inline asm
	shfl.sync.down.b32 %r281, %r282, %r283, %r294, %r295;
	// end inline asm
	setp.gt.s32 	%p61, %r270, 27;
	mov.b32 	%f300, %r281;
	add.f32 	%f301, %f299, %f300;
	selp.f32 	%f302, %f299, %f301, %p61;
	mov.b32 	%r287, %f302;
	mov.b32 	%r288, 8;
	// begin inline asm
	shfl.sync.down.b32 %r286, %r287, %r288, %r294, %r295;
	// end inline asm
	setp.gt.s32 	%p62, %r270, 23;
	mov.b32 	%f303, %r286;
	add.f32 	%f304, %f302, %f303;
	selp.f32 	%f305, %f302, %f304, %p62;
	mov.b32 	%r292, %f305;
	mov.b32 	%r293, 16;
	// begin inline asm
	shfl.sync.down.b32 %r291, %r292, %r293, %r294, %r295;
	// end inline asm
	setp.gt.s32 	%p63, %r270, 15;
	mov.b32 	%f306, %r291;
	add.f32 	%f26, %f305, %f306;
	selp.f32 	%f418, %f305, %f26, %p63;
	setp.ne.s32 	%p64, %r270, 0;
	@%p64 bra 	$L__BB43_36;
	shr.u32 	%r296, %r13, 3;
	and.b32  	%r297, %r296, 124;
	mov.u32 	%r298, _ZZN3cub18CUB_300001_SM_10006detail6reduce28DeviceReduceSingleTileKernelINS2_10policy_hubIfyN4cuda3std3__44plusIfEEE10Policy1000EPfPdiS9_dfNS7_10__identityEEEvT0_T1_T2_T3_T4_T6_E12temp_storage;
	add.s32 	%r299, %r298, %r297;
	st.shared.f32 	[%r299+8], %f26;
$L__BB43_36:
	bar.sync 	0;
	setp.ne.s32 	%p65, %r13, 0;
	@%p65 bra 	$L__BB43_72;
	ld.shared.f32 	%f307, [_ZZN3cub18CUB_300001_SM_10006detail6reduce28DeviceReduceSingleTileKernelINS2_10policy_hubIfyN4cuda3std3__44plusIfEEE10Policy1000EPfPdiS9_dfNS7_10__identityEEEvT0_T1_T2_T3_T4_T6_E12temp_storage+12];
	add.f32 	%f308, %f418, %f307;
	ld.shared.f32 	%f309, [_ZZN3cub18CUB_300001_SM_10006detail6reduce28DeviceReduceSingleTileKernelINS2_10policy_hubIfyN4cuda3std3__44plusIfEEE10Policy1000EPfPdiS9_dfNS7_10__identityEEEvT0_T1_T2_T3_T4_T6_E12temp_storage+16];
	add.f32 	%f310, %f308, %f309;
	ld.shared.f32 	%f311, [_ZZN3cub18CUB_300001_SM_10006detail6reduce28DeviceReduceSingleTileKernelINS2_10policy_hubIfyN4cuda3std3__44plusIfEEE10Policy1000EPfPdiS9_dfNS7_10__identityEEEvT0_T1_T2_T3_T4_T6_E12temp_storage+20];
	add.f32 	%f312, %f310, %f311;
	ld.shared.f32 	%f313, [_ZZN3cub18CUB_300001_SM_10006detail6reduce28DeviceReduceSingleTileKernelINS2_10policy_hubIfyN4cuda3std3__44plusIfEEE10Policy1000EPfPdiS9_dfNS7_10__identityEEEvT0_T1_T2_T3_T4_T6_E12temp_storage+24];
	add.f32 	%f314, %f312, %f313;
	ld.shared.f32 	%f315, [_ZZN3cub18CUB_300001_SM_10006detail6reduce28DeviceReduceSingleTileKernelINS2_10policy_hubIfyN4cuda3std3__44plusIfEEE10Policy1000EPfPdiS9_dfNS7_10__identityEEEvT0_T1_T2_T3_T4_T6_E12temp_storage+28];
	add.f32 	%f316, %f314, %f315;
	ld.shared.f32 	%f317, [_ZZN3cub18CUB_300001_SM_10006detail6reduce28DeviceReduceSingleTileKernelINS2_10policy_hubIfyN4cuda3std3__44plusIfEEE10Policy1000EPfPdiS9_dfNS7_10__identityEEEvT0_T1_T2_T3_T4_T6_E12temp_storage+32];
	add.f32 	%f318, %f316, %f317;
	ld.shared.f32 	%f319, [_ZZN3cub18CUB_300001_SM_10006detail6reduce28DeviceReduceSingleTileKernelINS2_10policy_hubIfyN4cuda3std3__44plusIfEEE10Policy1000EPfPdiS9_dfNS7_10__identityEEEvT0_T1_T2_T3_T4_T6_E12temp_storage+36];
	add.f32 	%f418, %f318, %f319;
	bra.uni 	$L__BB43_72;
$L__BB43_38:
	setp.gt.s32 	%p3, %r67, 4095;
	@%p3 bra 	$L__BB43_56;
	mov.u32 	%r34, %tid.x;
	setp.ge.s32 	%p20, %r34, %r67;
	mov.f32 	%f410, 0f00000000;
	mov.u32 	%r397, %r34;
	@%p20 bra 	$L__BB43_41;
	mul.wide.u32 	%rd66, %r34, 4;
	add.s64 	%rd65, %rd16, %rd66;
	// begin inline asm
	ld.global.nc.u32 %r144, [%rd65];
	// end inline asm
	mov.b32 	%f410, %r144;
	add.s32 	%r397, %r34, 256;
$L__BB43_41:
	setp.ge.s32 	%p21, %r397, %r67;
	@%p21 bra 	$L__BB43_47;
	not.b32 	%r145, %r397;
	add.s32 	%r37, %r67, %r145;
	and.b32  	%r146, %r37, 768;
	setp.eq.s32 	%p22, %r146, 768;
	@%p22 bra 	$L__BB43_45;
	mul.wide.u32 	%rd67, %r397, 4;
	add.s64 	%rd123, %rd16, %rd67;
	shr.u32 	%r147, %r37, 8;
	add.s32 	%r148, %r147, 1;
	and.b32  	%r149, %r148, 3;
	neg.s32 	%r395, %r149;
$L__BB43_44:
	.pragma "nounroll";
	// begin inline asm
	ld.global.nc.u32 %r150, [%rd123];
	// end inline asm
	mov.b32 	%f156, %r150;
	add.f32 	%f410, %f410, %f156;
	add.s32 	%r397, %r397, 256;
	add.s64 	%rd123, %rd123, 1024;
	add.s32 	%r395, %r395, 1;
	setp.ne.s32 	%p23, %r395, 0;
	@%p23 bra 	$L__BB43_44;
$L__BB43_45:
	setp.lt.u32 	%p24, %r37, 768;
	@%p24 bra 	$L__BB43_47;
$L__BB43_46:
	mul.wide.s32 	%rd73, %r397, 4;
	add.s64 	%rd69, %rd16, %rd73;
	// begin inline asm
	ld.global.nc.u32 %r151, [%rd69];
	// end inline asm
	mov.b32 	%f157, %r151;
	add.f32 	%f158, %f410, %f157;
	add.s64 	%rd70, %rd69, 1024;
	// begin inline asm
	ld.global.nc.u32 %r152, [%rd70];
	// end inline asm
	mov.b32 	%f159, %r152;
	add.f32 	%f160, %f158, %f159;
	add.s64 	%rd71, %rd69, 2048;
	// begin inline asm
	ld.global.nc.u32 %r153, [%rd71];
	// end inline asm
	mov.b32 	%f161, %r153;
	add.f32 	%f162, %f160, %f161;
	add.s64 	%rd72, %rd69, 3072;
	// begin inline asm
	ld.global.nc.u32 %r154, [%rd72];
	// end inline asm
	mov.b32 	%f163, %r154;
	add.f32 	%f410, %f162, %f163;
	add.s32 	%r397, %r397, 1024;
	setp.lt.s32 	%p25, %r397, %r67;
	@%p25 bra 	$L__BB43_46;
$L__BB43_47:
	setp.lt.s32 	%p26, %r67, 256;
	@%p26 bra 	$L__BB43_52;
	// begin inline asm
	mov.u32 %r193, %laneid;
	// end inline asm
	mov.b32 	%r195, %f410;
	mov.b32 	%r196, 1;
	mov.b32 	%r217, 31;
	mov.b32 	%r218, -1;
	// begin inline asm
	shfl.sync.down.b32 %r194, %r195, %r196, %r217, %r218;
	// end inline asm
	setp.gt.s32 	%p42, %r193, 30;
	mov.b32 	%f198, %r194;
	add.f32 	%f199, %f410, %f198;
	selp.f32 	%f200, %f410, %f199, %p42;
	mov.b32 	%r200, %f200;
	mov.b32 	%r201, 2;
	// begin inline asm
	shfl.sync.down.b32 %r199, %r200, %r201, %r217, %r218;
	// end inline asm
	setp.gt.s32 	%p43, %r193, 29;
	mov.b32 	%f201, %r199;
	add.f32 	%f202, %f200, %f201;
	selp.f32 	%f203, %f200, %f202, %p43;
	mov.b32 	%r205, %f203;
	mov.b32 	%r206, 4;
	// begin inline asm
	shfl.sync.down.b32 %r204, %r205, %r206, %r217, %r218;
	// end inline asm
	setp.gt.s32 	%p44, %r193, 27;
	mov.b32 	%f204, %r204;
	add.f32 	%f205, %f203, %f204;
	selp.f32 	%f206, %f203, %f205, %p44;
	mov.b32 	%r210, %f206;
	mov.b32 	%r211, 8;
	// begin inline asm
	shfl.sync.down.b32 %r209, %r210, %r211, %r217, %r218;
	// end inline asm
	setp.gt.s32 	%p45, %r193, 23;
	mov.b32 	%f207, %r209;
	add.f32 	%f208, %f206, %f207;
	selp.f32 	%f209, %f206, %f208, %p45;
	mov.b32 	%r215, %f209;
	mov.b32 	%r216, 16;
	// begin inline asm
	shfl.sync.down.b32 %r214, %r215, %r216, %r217, %r218;
	// end inline asm
	setp.gt.s32 	%p46, %r193, 15;
	mov.b32 	%f210, %r214;
	add.f32 	%f38, %f209, %f210;
	selp.f32 	%f418, %f209, %f38, %p46;
	setp.ne.s32 	%p47, %r193, 0;
	@%p47 bra 	$L__BB43_50;
	shr.u32 	%r219, %r34, 3;
	and.b32  	%r220, %r219, 124;
	mov.u32 	%r221, _ZZN3cub18CUB_300001_SM_10006detail6reduce28DeviceReduceSingleTileKernelINS2_10policy_hubIfyN4cuda3std3__44plusIfEEE10Policy1000EPfPdiS9_dfNS7_10__identityEEEvT0_T1_T2_T3_T4_T6_E12temp_storage;
	add.s32 	%r222, %r221, %r220;
	st.shared.f32 	[%r222+8], %f38;
$L__BB43_50:
	bar.sync 	0;
	setp.ne.s32 	%p48, %r34, 0;
	@%p48 bra 	$L__BB43_72;
	ld.shared.f32 	%f211, [_ZZN3cub18CUB_300001_SM_10006detail6reduce28DeviceReduceSingleTileKernelINS2_10policy_hubIfyN4cuda3std3__44plusIfEEE10Policy1000EPfPdiS9_dfNS7_10__identityEEEvT0_T1_T2_T3_T4_T6_E12temp_storage+12];
	add.f32 	%f212, %f418, %f211;
	ld.shared.f32 	%f213, [_ZZN3cub18CUB_300001_SM_10006detail6reduce28DeviceReduceSingleTileKernelINS2_10policy_hubIfyN4cuda3std3__44plusIfEEE10Policy1000EPfPdiS9_dfNS7_10__identityEEEvT0_T1_T2_T3_T4_T6_E12temp_storage+16];
	add.f32 	%f214, %f212, %f213;
	ld.shared.f32 	%f215, [_ZZN3cub18CUB_300001_SM_10006detail6reduce28DeviceReduceSingleTileKernelINS2_10policy_hubIfyN4cuda3std3__44plusIfEEE10Policy1000EPfPdiS9_dfNS7_10__identityEEEvT0_T1_T2_T3_T4_T6_E12temp_storage+20];
	add.f32 	%f216, %f214, %f215;
	ld.shared.f32 	%f217, [_ZZN3cub18CUB_300001_SM_10006detail6reduce28DeviceReduceSingleTileKernelINS2_10policy_hubIfyN4cuda3std3__44plusIfEEE10Policy1000EPfPdiS9_dfNS7_10__identityEEEvT0_T1_T2_T3_T4_T6_E12temp_storage+24];
	add.f32 	%f218, %f216, %f217;
	ld.shared.f32 	%f219, [_ZZN3cub18CUB_300001_SM_10006detail6reduce28DeviceReduceSingleTileKernelINS2_10policy_hubIfyN4cuda3std3__44plusIfEEE10Policy1000EPfPdiS9_dfNS7_10__identityEEEvT0_T1_T2_T3_T4_T6_E12temp_storage+28];
	add.f32 	%f220, %f218, %f219;
	ld.shared.f32 	%f221, [_ZZN3cub18CUB_300001_SM_10006detail6reduce28DeviceReduceSingleTileKernelINS2_10policy_hubIfyN4cuda3std3__44plusIfEEE10Policy1000EPfPdiS9_dfNS7_10__identityEEEvT0_T1_T2_T3_T4_T6_E12temp_storage+32];
	add.f32 	%f222, %f220, %f221;
	ld.shared.f32 	%f223, [_ZZN3cub18CUB_300001_SM_10006detail6reduce28DeviceReduceSingleTileKernelINS2_10policy_hubIfyN4cuda3std3__44plusIfEEE10Policy1000EPfPdiS9_dfNS7_10__identityEEEvT0_T1_T2_T3_T4_T6_E12temp_storage+36];
	add.f32 	%f418, %f222, %f223;
	bra.uni 	$L__BB43_72;
$L__BB43_52:
	// begin inline asm
	mov.u32 %r155, %laneid;
	// end inline asm
	and.b32  	%r181, %r34, 992;
	add.s32 	%r182, %r181, 32;
	setp.gt.s32 	%p27, %r182, %r67;
	not.b32 	%r183, %r181;
	add.s32 	%r184, %r67, %r183;
	selp.b32 	%r179, %r184, 31, %p27;
	mov.b32 	%r157, %f410;
	mov.b32 	%r158, 1;
	mov.b32 	%r180, -1;
	// begin inline asm
	shfl.sync.down.b32 %r156, %r157, %r158, %r179, %r180;
	// end inline asm
	setp.lt.s32 	%p28, %r155, %r179;
	mov.b32 	%f164, %r156;
	add.f32 	%f165, %f410, %f164;
	selp.f32 	%f166, %f165, %f410, %p28;
	mov.b32 	%r162, %f166;
	mov.b32 	%r163, 2;
	// begin inline asm
	shfl.sync.down.b32 %r161, %r162, %r163, %r179, %r180;
	// end inline asm
	add.s32 	%r185, %r155, 2;
	setp.gt.s32 	%p29, %r185, %r179;
	mov.b32 	%f167, %r161;
	add.f32 	%f168, %f166, %f167;
	selp.f32 	%f169, %f166, %f168, %p29;
	mov.b32 	%r167, %f169;
	mov.b32 	%r168, 4;
	// begin inline asm
	shfl.sync.down.b32 %r166, %r167, %r168, %r179, %r180;
	// end inline asm
	add.s32 	%r186, %r155, 4;
	setp.gt.s32 	%p30, %r186, %r179;
	mov.b32 	%f170, %r166;
	add.f32 	%f171, %f169, %f170;
	selp.f32 	%f172, %f169, %f171, %p30;
	mov.b32 	%r172, %f172;
	mov.b32 	%r173, 8;
	// begin inline asm
	shfl.sync.down.b32 %r171, %r172, %r173, %r179, %r180;
	// end inline asm
	add.s32 	%r187, %r155, 8;
	setp.gt.s32 	%p31, %r187, %r179;
	mov.b32 	%f173, %r171;
	add.f32 	%f174, %f172, %f173;
	selp.f32 	%f175, %f172, %f174, %p31;
	mov.b32 	%r177, %f175;
	mov.b32 	%r178, 16;
	// begin inline asm
	shfl.sync.down.b32 %r176, %r177, %r178, %r179, %r180;
	// end inline asm
	add.s32 	%r188, %r155, 16;
	setp.gt.s32 	%p32, %r188, %r179;
	mov.b32 	%f176, %r176;
	add.f32 	%f177, %f175, %f176;
	selp.f32 	%f418, %f175, %f177, %p32;
	setp.ne.s32 	%p33, %r155, 0;
	@%p33 bra 	$L__BB43_54;
	shr.u32 	%r189, %r34, 3;
	and.b32  	%r190, %r189, 124;
	mov.u32 	%r191, _ZZN3cub18CUB_300001_SM_10006detail6reduce28DeviceReduceSingleTileKernelINS2_10policy_hubIfyN4cuda3std3__44plusIfEEE10Policy1000EPfPdiS9_dfNS7_10__identityEEEvT0_T1_T2_T3_T4_T6_E12temp_storage;
	add.s32 	%r192, %r191, %r190;
	st.shared.f32 	[%r192+8], %f418;
$L__BB43_54:
	bar.sync 	0;
	setp.ne.s32 	%p34, %r34, 0;
	@%p34 bra 	$L__BB43_72;
	setp.gt.s32 	%p35, %r67, 32;
	ld.shared.f32 	%f178, [_ZZN3cub18CUB_300001_SM_10006detail6reduce28DeviceReduceSingleTileKernelINS2_10policy_hubIfyN4cuda3std3__44plusIfEEE10Policy1000EPfPdiS9_dfNS7_10__identityEEEvT0_T1_T2_T3_T4_T6_E12temp_storage+12];
	add.f32 	%f179, %f418, %f178;
	selp.f32 	%f180, %f179, %f418, %p35;
	setp.gt.s32 	%p36, %r67, 64;
	ld.shared.f32 	%f181, [_ZZN3cub18CUB_300001_SM_10006detail6reduce28DeviceReduceSingleTileKernelINS2_10policy_hubIfyN4cuda3std3__44plusIfEEE10Policy1000EPfPdiS9_dfNS7_10__identityEEEvT0_T1_T2_T3_T4_T6_E12temp_storage+16];
	add.f32 	%f182, %f181, %f180;
	selp.f32 	%f183, %f182, %f180, %p36;
	setp.gt.s32 	%p37, %r67, 96;
	ld.shared.f32 	%f184, [_ZZN3cub18CUB_300001_SM_10006detail6reduce28DeviceReduceSingleTileKernelINS2_10policy_hubIfyN4cuda3std3__44plusIfEEE10Policy1000EPfPdiS9_dfNS7_10__identityEEEvT0_T1_T2_T3_T4_T6_E12temp_storage+20];
	add.f32 	%f185, %f184, %f183;
	selp.f32 	%f186, %f185, %f183, %p37;
	setp.gt.s32 	%p38, %r67, 128;
	ld.shared.f32 	%f187, [_ZZN3cub18CUB_300001_SM_10006detail6reduce28DeviceReduceSingleTileKernelINS2_10policy_hubIfyN4cuda3std3__44plusIfEEE10Policy1000EPfPdiS9_dfNS7_10__identityEEEvT0_T1_T2_T3_T4_T6_E12temp_storage+24];
	add.f32 	%f188, %f187, %f186;
	selp.f32 	%f189, %f188, %f186, %p38;
	setp.gt.s32 	%p39, %r67, 160;
	ld.shared.f32 	%f190, [_ZZN3cub18CUB_300001_SM_10006detail6reduce28DeviceReduceSingleTileKernelINS2_10policy_hubIfyN4cuda3std3__44plusIfEEE10Policy1000EPfPdiS9_dfNS7_10__identityEEEvT0_T1_T2_T3_T4_T6_E12temp_storage+28];
	add.f32 	%f191, %f190, %f189;
	selp.f32 	%f192, %f191, %f189, %p39;
	setp.gt.s32 	%p40, %r67, 192;
	ld.shared.f32 	%f193, [_ZZN3cub18CUB_300001_SM_10006detail6reduce28DeviceReduceSingleTileKernelINS2_10policy_hubIfyN4cuda3std3__44plusIfEEE10Policy1000EPfPdiS9_dfNS7_10__identityEEEvT0_T1_T2_T3_T4_T6_E12temp_storage+32];
	add.f32 	%f194, %f193, %f192;
	selp.f32 	%f195, %f194, %f192, %p40;
	setp.gt.s32 	%p41, %r67, 224;
	ld.shared.f32 	%f196, [_ZZN3cub18CUB_300001_SM_10006detail6reduce28DeviceReduceSingleTileKernelINS2_10policy_hubIfyN4cuda3std3__44plusIfEEE10Policy1000EPfPdiS9_dfNS7_10__identityEEEvT0_T1_T2_T3_T4_T6_E12temp_storage+36];
	add.f32 	%f197, %f196, %f195;
	selp.f32 	%f418, %f197, %f195, %p41;
	bra.uni 	$L__BB43_72;
$L__BB43_56:
	mov.u32 	%r46, %tid.x;
	mul.wide.u32 	%rd35, %r46, 4;
	add.s64 	%rd19, %rd16, %rd35;
	// begin inline asm
	ld.global.nc.u32 %r68, [%rd19];
	// end inline asm
	mov.b32 	%f58, %r68;
	add.s64 	%rd20, %rd19, 1024;
	// begin inline asm
	ld.global.nc.u32 %r69, [%rd20];
	// end inline asm
	mov.b32 	%f59, %r69;
	add.s64 	%rd21, %rd19, 2048;
	// begin inline asm
	ld.global.nc.u32 %r70, [%rd21];
	// end inline asm
	mov.b32 	%f60, %r70;
	add.s64 	%rd22, %rd19, 3072;
	// begin inline asm
	ld.global.nc.u32 %r71, [%rd22];
	// end inline asm
	mov.b32 	%f61, %r71;
	add.s64 	%rd23, %rd19, 4096;
	// begin inline asm
	ld.global.nc.u32 %r72, [%rd23];
	// end inline asm
	mov.b32 	%f62, %r72;
	add.s64 	%rd24, %rd19, 5120;
	// begin inline asm
	ld.global.nc.u32 %r73, [%rd24];
	// end inline asm
	mov.b32 	%f63, %r73;
	add.s64 	%rd25, %rd19, 6144;
	// begin inline asm
	ld.global.nc.u32 %r74, [%rd25];
	// end inline asm
	mov.b32 	%f64, %r74;
	add.s64 	%rd26, %rd19, 7168;
	// begin inline asm
	ld.global.nc.u32 %r75, [%rd26];
	// end inline asm
	mov.b32 	%f65, %r75;
	add.s64 	%rd27, %rd19, 8192;
	// begin inline asm
	ld.global.nc.u32 %r76, [%rd27];
	// end inline asm
	mov.b32 	%f66, %r76;
	add.s64 	%rd28, %rd19, 9216;
	// begin inline asm
	ld.global.nc.u32 %r77, [%rd28];
	// end inline asm
	mov.b32 	%f67, %r77;
	add.s64 	%rd29, %rd19, 10240;
	// begin inline asm
	ld.global.nc.u32 %r78, [%rd29];
	// end inline asm
	mov.b32 	%f68, %r78;
	add.s64 	%rd30, %rd19, 11264;
	// begin inline asm
	ld.global.nc.u32 %r79, [%rd30];
	// end inline asm
	mov.b32 	%f69, %r79;
	add.s64 	%rd31, %rd19, 12288;
	// begin inline asm
	ld.global.nc.u32 %r80, [%rd31];
	// end inline asm
	mov.b32 	%f70, %r80;
	add.s64 	%rd32, %rd19, 13312;
	// begin inline asm
	ld.global.nc.u32 %r81, [%rd32];
	// end inline asm
	mov.b32 	%f71, %r81;
	add.s64 	%rd33, %rd19, 14336;
	// begin inline asm
	ld.global.nc.u32 %r82, [%rd33];
	// end inline asm
	mov.b32 	%f72, %r82;
	add.s64 	%rd34, %rd19, 15360;
	// begin inline asm
	ld.global.nc.u32 %r83, [%rd34];
	// end inline asm
	mov.b32 	%f73, %r83;
	add.f32 	%f74, %f58, %f59;
	add.f32 	%f75, %f60, %f61;
	add.f32 	%f76, %f62, %f63;
	add.f32 	%f77, %f64, %f65;
	add.f32 	%f78, %f66, %f67;
	add.f32 	%f79, %f68, %f69;
	add.f32 	%f80, %f70, %f71;
	add.f32 	%f81, %f72, %f73;
	add.f32 	%f82, %f74, %f75;
	add.f32 	%f83, %f76, %f77;
	add.f32 	%f84, %f78, %f79;
	add.f32 	%f85, %f80, %f81;
	add.f32 	%f86, %f82, %f83;
	add.f32 	%f87, %f84, %f85;
	add.f32 	%f417, %f86, %f87;
	setp.lt.u32 	%p4, %r67, 8192;
	mov.b32 	%r400, 4096;
	@%p4 bra 	$L__BB43_60;
	add.s32 	%r47, %r67, -4096;
	mov.b32 	%r400, 4096;
$L__BB43_58:
	mul.wide.s32 	%rd52, %r400, 4;
	add.s64 	%rd36, %rd19, %rd52;
	// begin inline asm
	ld.global.nc.u32 %r86, [%rd36];
	// end inline asm
	mov.b32 	%f88, %r86;
	add.s64 	%rd37, %rd36, 1024;
	// begin inline asm
	ld.global.nc.u32 %r87, [%rd37];
	// end inline asm
	mov.b32 	%f89, %r87;
	add.s64 	%rd38, %rd36, 2048;
	// begin inline asm
	ld.global.nc.u32 %r88, [%rd38];
	// end inline asm
	mov.b32 	%f90, %r88;
	add.s64 	%rd39, %rd36, 3072;
	// begin inline asm
	ld.global.nc.u32 %r89, [%rd39];
	// end inline asm
	mov.b32 	%f91, %r89;
	add.s64 	%rd40, %rd36, 4096;
	// begin inline asm
	ld.global.nc.u32 %r90, [%rd40];
	// end inline asm
	mov.b32 	%f92, %r90;
	add.s64 	%rd41, %rd36, 5120;
	// begin inline asm
	ld.global.nc.u32 %r91, [%rd41];
	// end inline asm
	mov.b32 	%f93, %r91;
	add.s64 	%rd42, %rd36, 6144;
	// begin inline asm
	ld.global.nc.u32 %r92, [%rd42];
	// end inline asm
	mov.b32 	%f94, %r92;
	add.s64 	%rd43, %rd36, 7168;
	// begin inline asm
	ld.global.nc.u32 %r93, [%rd43];
	// end inline asm
	mov.b32 	%f95, %r93;
	add.s64 	%rd44, %rd36, 8192;
	// begin inline asm
	ld.global.nc.u32 %r94, [%rd44];
	// end inline asm
	mov.b32 	%f96, %r94;
	add.s64 	%rd45, %rd36, 9216;
	// begin inline asm
	ld.global.nc.u32 %r95, [%rd45];
	// end inline asm
	mov.b32 	%f97, %r95;
	add.s64 	%rd46, %rd36, 10240;
	// begin inline asm
	ld.global.nc.u32 %r96, [%rd46];
	// end inline asm
	mov.b32 	%f98, %r96;
	add.s64 	%rd47, %rd36, 11264;
	// begin inline asm
	ld.global.nc.u32 %r97, [%rd47];
	// end inline asm
	mov.b32 	%f99, %r97;
	add.s64 	%rd48, %rd36, 12288;
	// begin inline asm
	ld.global.nc.u32 %r98, [%rd48];
	// end inline asm
	mov.b32 	%f100, %r98;
	add.s64 	%rd49, %rd36, 13312;
	// begin inline asm
	ld.global.nc.u32 %r99, [%rd49];
	// end inline asm
	mov.b32 	%f101, %r99;
	add.s64 	%rd50, %rd36, 14336;
	// begin inline asm
	ld.global.nc.u32 %r100, [%rd50];
	// end inline asm
	mov.b32 	%f102, %r100;
	add.s64 	%rd51, %rd36, 15360;
	// begin inline asm
	ld.global.nc.u32 %r101, [%rd51];
	// end inline asm
	mov.b32 	%f103, %r101;
	add.f32 	%f104, %f417, %f88;
	add.f32 	%f105, %f89, %f90;
	add.f32 	%f106, %f91, %f92;
	add.f32 	%f107, %f93, %f94;
	add.f32 	%f108, %f95, %f96;
	add.f32 	%f109, %f97, %f98;
	add.f32 	%f110, %f99, %f100;
	add.f32 	%f111, %f101, %f102;
	add.f32 	%f112, %f104, %f105;
	add.f32 	%f113, %f106, %f107;
	add.f32 	%f114, %f108, %f109;
	add.f32 	%f115, %f110, %f111;
	add.f32 	%f116, %f112, %f113;
	add.f32 	%f117, %f114, %f115;
	add.f32 	%f118, %f116, %f117;
	add.f32 	%f417, %f118, %f103;
	sub.s32 	%r102, %r67, %r400;
	setp.lt.s32 	%p5, %r102, 4096;
	@%p5 bra 	$L__BB43_68;
	add.s32 	%r400, %r400, 4096;
	setp.le.s32 	%p6, %r400, %r47;
	@%p6 bra 	$L__BB43_58;
$L__BB43_60:
	setp.le.s32 	%p7, %r67, %r400;
	@%p7 bra 	$L__BB43_68;
	sub.s32 	%r51, %r67, %r400;
	setp.ge.s32 	%p8, %r46, %r51;
	@%p8 bra 	$L__BB43_68;
	not.b32 	%r103, %r46;
	add.s32 	%r104, %r67, %r103;
	sub.s32 	%r52, %r104, %r400;
	and.b32  	%r105, %r52, 768;
	setp.eq.s32 	%p9, %r105, 768;
	mov.u32 	%r404, %r46;
	@%p9 bra 	$L__BB43_65;
	add.s32 	%r402, %r46, %r400;
	shr.u32 	%r106, %r52, 8;
	add.s32 	%r107, %r106, 1;
	and.b32  	%r108, %r107, 3;
	neg.s32 	%r401, %r108;
	mov.u32 	%r404, %r46;
$L__BB43_64:
	.pragma "nounroll";
	mul.wide.u32 	%rd54, %r402, 4;
	add.s64 	%rd53, %rd16, %rd54;
	// begin inline asm
	ld.global.nc.u32 %r109, [%rd53];
	// end inline asm
	mov.b32 	%f120, %r109;
	add.f32 	%f417, %f417, %f120;
	add.s32 	%r404, %r404, 256;
	add.s32 	%r402, %r402, 256;
	add.s32 	%r401, %r401, 1;
	setp.ne.s32 	%p10, %r401, 0;
	@%p10 bra 	$L__BB43_64;
$L__BB43_65:
	setp.lt.u32 	%p11, %r52, 768;
	@%p11 bra 	$L__BB43_68;
	cvt.u64.u32 	%rd55, %r404;
	cvt.u64.u32 	%rd56, %r400;
	add.s64 	%rd57, %rd55, %rd56;
	shl.b64 	%rd58, %rd57, 2;
	add.s64 	%rd59, %rd58, %rd16;
	add.s64 	%rd124, %rd59, 2048;
	add.s32 	%r405, %r404, %r400;
$L__BB43_67:
	mul.wide.u32 	%rd64, %r405, 4;
	add.s64 	%rd60, %rd16, %rd64;
	// begin inline asm
	ld.global.nc.u32 %r110, [%rd60];
	// end inline asm
	mov.b32 	%f121, %r110;
	add.f32 	%f122, %f417, %f121;
	add.s64 	%rd61, %rd124, -1024;
	// begin inline asm
	ld.global.nc.u32 %r111, [%rd61];
	// end inline asm
	mov.b32 	%f123, %r111;
	add.f32 	%f124, %f122, %f123;
	// begin inline asm
	ld.global.nc.u32 %r112, [%rd124];
	// end inline asm
	mov.b32 	%f125, %r112;
	add.f32 	%f126, %f124, %f125;
	add.s64 	%rd63, %rd124, 1024;
	// begin inline asm
	ld.global.nc.u32 %r113, [%rd63];
	// end inline asm
	mov.b32 	%f127, %r113;
	add.f32 	%f417, %f126, %f127;
	add.s32 	%r404, %r404, 1024;
	add.s64 	%rd124, %rd124, 4096;
	add.s32 	%r405, %r405, 1024;
	setp.lt.s32 	%p12, %r404, %r51;
	@%p12 bra 	$L__BB43_67;
$L__BB43_68:
	// begin inline asm
	mov.u32 %r114, %laneid;
	// end inline asm
	mov.b32 	%r116, %f417;
	mov.b32 	%r117, 1;
	mov.b32 	%r138, 31;
	mov.b32 	%r139, -1;
	// begin inline asm
	shfl.sync.down.b32 %r115, %r116, %r117, %r138, %r139;
	// end inline asm
	setp.gt.s32 	%p13, %r114, 30;
	mov.b32 	%f128, %r115;
	add.f32 	%f129, %f417, %f128;
	selp.f32 	%f130, %f417, %f129, %p13;
	mov.b32 	%r121, %f130;
	mov.b32 	%r122, 2;
	// begin inline asm
	shfl.sync.down.b32 %r120, %r121, %r122, %r138, %r139;
	// end inline asm
	setp.gt.s32 	%p14, %r114, 29;
	mov.b32 	%f131, %r120;
	add.f32 	%f132, %f130, %f131;
	selp.f32 	%f133, %f130, %f132, %p14;
	mov.b32 	%r126, %f133;
	mov.b32 	%r127, 4;
	// begin inline asm
	shfl.sync.down.b32 %r125, %r126, %r127, %r138, %r139;
	// end inline asm
	setp.gt.s32 	%p15, %r114, 27;
	mov.b32 	%f134, %r125;
	add.f32 	%f135, %f133, %f134;
	selp.f32 	%f136, %f133, %f135, %p15;
	mov.b32 	%r131, %f136;
	mov.b32 	%r132, 8;
	// begin inline asm
	shfl.sync.down.b32 %r130, %r131, %r132, %r138, %r139;
	// end inline asm
	setp.gt.s32 	%p16, %r114, 23;
	mov.b32 	%f137, %r130;
	add.f32 	%f138, %f136, %f137;
	selp.f32 	%f139, %f136, %f138, %p16;
	mov.b32 	%r136, %f139;
	mov.b32 	%r137, 16;
	// begin inline asm
	shfl.sync.down.b32 %r135, %r136, %r137, %r138, %r139;
	// end inline asm
	setp.gt.s32 	%p17, %r114, 15;
	mov.b32 	%f140, %r135;
	add.f32 	%f54, %f139, %f140;
	selp.f32 	%f418, %f139, %f54, %p17;
	setp.ne.s32 	%p18, %r114, 0;
	@%p18 bra 	$L__BB43_70;
	shr.u32 	%r140, %r46, 3;
	and.b32  	%r141, %r140, 124;
	mov.u32 	%r142, _ZZN3cub18CUB_300001_SM_10006detail6reduce28DeviceReduceSingleTileKernelINS2_10policy_hubIfyN4cuda3std3__44plusIfEEE10Policy1000EPfPdiS9_dfNS7_10__identityEEEvT0_T1_T2_T3_T4_T6_E12temp_storage;
	add.s32 	%r143, %r142, %r141;
	st.shared.f32 	[%r143+8], %f54;
$L__BB43_70:
	bar.sync 	0;
	setp.ne.s32 	%p19, %r46, 0;
	@%p19 bra 	$L__BB43_72;
	ld.shared.f32 	%f141, [_ZZN3cub18CUB_300001_SM_10006detail6reduce28DeviceReduceSingleTileKernelINS2_10policy_hubIfyN4cuda3std3__44plusIfEEE10Policy1000EPfPdiS9_dfNS7_10__identityEEEvT0_T1_T2_T3_T4_T6_E12temp_storage+12];
	add.f32 	%f142, %f418, %f141;
	ld.shared.f32 	%f143, [_ZZN3cub18CUB_300001_SM_10006detail6reduce28DeviceReduceSingleTileKernelINS2_10policy_hubIfyN4cuda3std3__44plusIfEEE10Policy1000EPfPdiS9_dfNS7_10__identityEEEvT0_T1_T2_T3_T4_T6_E12temp_storage+16];
	add.f32 	%f144, %f142, %f143;
	ld.shared.f32 	%f145, [_ZZN3cub18CUB_300001_SM_10006detail6reduce28DeviceReduceSingleTileKernelINS2_10policy_hubIfyN4cuda3std3__44plusIfEEE10Policy1000EPfPdiS9_dfNS7_10__identityEEEvT0_T1_T2_T3_T4_T6_E12temp_storage+20];
	add.f32 	%f146, %f144, %f145;
	ld.shared.f32 	%f147, [_ZZN3cub18CUB_300001_SM_10006detail6reduce28DeviceReduceSingleTileKernelINS2_10policy_hubIfyN4cuda3std3__44plusIfEEE10Policy1000EPfPdiS9_dfNS7_10__identityEEEvT0_T1_T2_T3_T4_T6_E12temp_storage+24];
	add.f32 	%f148, %f146, %f147;
	ld.shared.f32 	%f149, [_ZZN3cub18CUB_300001_SM_10006detail6reduce28DeviceReduceSingleTileKernelINS2_10policy_hubIfyN4cuda3std3__44plusIfEEE10Policy1000EPfPdiS9_dfNS7_10__identityEEEvT0_T1_T2_T3_T4_T6_E12temp_storage+28];
	add.f32 	%f150, %f148, %f149;
	ld.shared.f32 	%f151, [_ZZN3cub18CUB_300001_SM_10006detail6reduce28DeviceReduceSingleTileKernelINS2_10policy_hubIfyN4cuda3std3__44plusIfEEE10Policy1000EPfPdiS9_dfNS7_10__identityEEEvT0_T1_T2_T3_T4_T6_E12temp_storage+32];
	add.f32 	%f152, %f150, %f151;
	ld.shared.f32 	%f153, [_ZZN3cub18CUB_300001_SM_10006detail6reduce28DeviceReduceSingleTileKernelINS2_10policy_hubIfyN4cuda3std3__44plusIfEEE10Policy1000EPfPdiS9_dfNS7_10__identityEEEvT0_T1_T2_T3_T4_T6_E12temp_storage+36];
	add.f32 	%f418, %f152, %f153;
$L__BB43_72:
	mov.u32 	%r379, %tid.x;
	setp.ne.s32 	%p95, %r379, 0;
	@%p95 bra 	$L__BB43_74;
	cvt.rn.f32.f64 	%f390, %fd1;
	add.f32 	%f391, %f418, %f390;
	cvt.f64.f32 	%fd2, %f391;
	st.global.f64 	[%rd1], %fd2;
$L__BB43_74:
	ret;

}
.func  (.param .b64 func_retval0) __internal_accurate_pow(
	.param .b64 __internal_accurate_pow_param_0
)
{
	.reg .pred 	%p<8>;
	.reg .b32 	%r<49>;
	.reg .b32 	%f<3>;
	.reg .b64 	%fd<109>;

	ld.param.f64 	%fd10, [__internal_accurate_pow_param_0];
	{
	.reg .b32 %temp; 
	mov.b64 	{%temp, %r46}, %fd10;
	}
	{
	.reg .b32 %temp; 
	mov.b64 	{%r45, %temp}, %fd10;
	}
	shr.u32 	%r47, %r46, 20;
	setp.gt.u32 	%p1, %r46, 1048575;
	@%p1 bra 	$L__BB44_2;
	mul.f64 	%fd11, %fd10, 0d4350000000000000;
	{
	.reg .b32 %temp; 
	mov.b64 	{%temp, %r46}, %fd11;
	}
	{
	.reg .b32 %temp; 
	mov.b64 	{%r45, %temp}, %fd11;
	}
	shr.u32 	%r16, %r46, 20;
	add.s32 	%r47, %r16, -54;
$L__BB44_2:
	add.s32 	%r48, %r47, -1023;
	and.b32  	%r17, %r46, -2146435073;
	or.b32  	%r18, %r17, 1072693248;
	mov.b64 	%fd107, {%r45, %r18};
	setp.lt.u32 	%p2, %r18, 1073127583;
	@%p2 bra 	$L__BB44_4;
	{
	.reg .b32 %temp; 
	mov.b64 	{%r19, %temp}, %fd107;
	}
	{
	.reg .b32 %temp; 
	mov.b64 	{%temp, %r20}, %fd107;
	}
	add.s32 	%r21, %r20, -1048576;
	mov.b64 	%fd107, {%r19, %r21};
	add.s32 	%r48, %r47, -1022;
$L__BB44_4:
	add.f64 	%fd12, %fd107, 0dBFF0000000000000;
	add.f64 	%fd13, %fd107, 0d3FF0000000000000;
	rcp.approx.ftz.f64 	%fd14, %fd13;
	neg.f64 	%fd15, %fd13;
	fma.rn.f64 	%fd16, %fd15, %fd14, 0d3FF0000000000000;
	fma.rn.f64 	%fd17, %fd16, %fd16, %fd16;
	fma.rn.f64 	%fd18, %fd17, %fd14, %fd14;
	mul.f64 	%fd19, %fd12, %fd18;
	fma.rn.f64 	%fd20, %fd12, %fd18, %fd19;
	mul.f64 	%fd21, %fd20, %fd20;
	fma.rn.f64 	%fd22, %fd21, 0d3EB0F5FF7D2CAFE2, 0d3ED0F5D241AD3B5A;
	fma.rn.f64 	%fd23, %fd22, %fd21, 0d3EF3B20A75488A3F;
	fma.rn.f64 	%fd24, %fd23, %fd21, 0d3F1745CDE4FAECD5;
	fma.rn.f64 	%fd25, %fd24, %fd21, 0d3F3C71C7258A578B;
	fma.rn.f64 	%fd26, %fd25, %fd21, 0d3F6249249242B910;
	fma.rn.f64 	%fd27, %fd26, %fd21, 0d3F89999999999DFB;
	sub.f64 	%fd28, %fd12, %fd20;
	add.f64 	%fd29, %fd28, %fd28;
	neg.f64 	%fd30, %fd20;
	fma.rn.f64 	%fd31, %fd30, %fd12, %fd29;
	mul.f64 	%fd32, %fd18, %fd31;
	fma.rn.f64 	%fd33, %fd21, %fd27, 0d3FB5555555555555;
	mov.f64 	%fd34, 0d3FB5555555555555;
	sub.f64 	%fd35, %fd34, %fd33;
	fma.rn.f64 	%fd36, %fd21, %fd27, %fd35;
	add.f64 	%fd37, %fd36, 0dBC46A4CB00B9E7B0;
	add.f64 	%fd38, %fd33, %fd37;
	sub.f64 	%fd39, %fd33, %fd38;
	add.f64 	%fd40, %fd37, %fd39;
	mul.rn.f64 	%fd41, %fd20, %fd20;
	neg.f64 	%fd42, %fd41;
	fma.rn.f64 	%fd43, %fd20, %fd20, %fd42;
	{
	.reg .b32 %temp; 
	mov.b64 	{%r22, %temp}, %fd32;
	}
	{
	.reg .b32 %temp; 
	mov.b64 	{%temp, %r23}, %fd32;
	}
	add.s32 	%r24, %r23, 1048576;
	mov.b64 	%fd44, {%r22, %r24};
	fma.rn.f64 	%fd45, %fd20, %fd44, %fd43;
	mul.rn.f64 	%fd46, %fd41, %fd20;
	neg.f64 	%fd47, %fd46;
	fma.rn.f64 	%fd48, %fd41, %fd20, %fd47;
	fma.rn.f64 	%fd49, %fd41, %fd32, %fd48;
	fma.rn.f64 	%fd50, %fd45, %fd20, %fd49;
	mul.rn.f64 	%fd51, %fd38, %fd46;
	neg.f64 	%fd52, %fd51;
	fma.rn.f64 	%fd53, %fd38, %fd46, %fd52;
	fma.rn.f64 	%fd54, %fd38, %fd50, %fd53;
	fma.rn.f64 	%fd55, %fd40, %fd46, %fd54;
	add.f64 	%fd56, %fd51, %fd55;
	sub.f64 	%fd57, %fd51, %fd56;
	add.f64 	%fd58, %fd55, %fd57;
	add.f64 	%fd59, %fd20, %fd56;
	sub.f64 	%fd60, %fd20, %fd59;
	add.f64 	%fd61, %fd56, %fd60;
	add.f64 	%fd62, %fd58, %fd61;
	add.f64 	%fd63, %fd32, %fd62;
	add.f64 	%fd64, %fd59, %fd63;
	sub.f64 	%fd65, %fd59, %fd64;
	add.f64 	%fd66, %fd63, %fd65;
	xor.b32  	%r25, %r48, -2147483648;
	mov.b32 	%r26, 1127219200;
	mov.b64 	%fd67, {%r25, %r26};
	mov.b32 	%r27, -2147483648;
	mov.b64 	%fd68, {%r27, %r26};
	sub.f64 	%fd69, %fd67, %fd68;
	fma.rn.f64 	%fd70, %fd69, 0d3FE62E42FEFA39EF, %fd64;
	fma.rn.f64 	%fd71, %fd69, 0dBFE62E42FEFA39EF, %fd70;
	sub.f64 	%fd72, %fd71, %fd64;
	sub.f64 	%fd73, %fd66, %fd72;
	fma.rn.f64 	%fd74, %fd69, 0d3C7ABC9E3B39803F, %fd73;
	add.f64 	%fd75, %fd70, %fd74;
	sub.f64 	%fd76, %fd70, %fd75;
	add.f64 	%fd77, %fd74, %fd76;
	mov.f64 	%fd78, 0d4000000000000000;
	{
	.reg .b32 %temp; 
	mov.b64 	{%temp, %r28}, %fd78;
	}
	{
	.reg .b32 %temp; 
	mov.b64 	{%r29, %temp}, %fd78;
	}
	shl.b32 	%r30, %r28, 1;
	setp.gt.u32 	%p3, %r30, -33554433;
	and.b32  	%r31, %r28, -15728641;
	selp.b32 	%r32, %r31, %r28, %p3;
	mov.b64 	%fd79, {%r29, %r32};
	mul.rn.f64 	%fd80, %fd75, %fd79;
	neg.f64 	%fd81, %fd80;
	fma.rn.f64 	%fd82, %fd75, %fd79, %fd81;
	fma.rn.f64 	%fd83, %fd77, %fd79, %fd82;
	add.f64 	%fd4, %fd80, %fd83;
	sub.f64 	%fd84, %fd80, %fd4;
	add.f64 	%fd5, %fd83, %fd84;
	fma.rn.f64 	%fd85, %fd4, 0d3FF71547652B82FE, 0d4338000000000000;
	{
	.reg .b32 %temp; 
	mov.b64 	{%r13, %temp}, %fd85;
	}
	mov.f64 	%fd86, 0dC338000000000000;
	add.rn.f64 	%fd87, %fd85, %fd86;
	fma.rn.f64 	%fd88, %fd87, 0dBFE62E42FEFA39EF, %fd4;
	fma.rn.f64 	%fd89, %fd87, 0dBC7ABC9E3B39803F, %fd88;
	fma.rn.f64 	%fd90, %fd89, 0d3E5ADE1569CE2BDF, 0d3E928AF3FCA213EA;
	fma.rn.f64 	%fd91, %fd90, %fd89, 0d3EC71DEE62401315;
	fma.rn.f64 	%fd92, %fd91, %fd89, 0d3EFA01997C89EB71;
	fma.rn.f64 	%fd93, %fd92, %fd89, 0d3F2A01A014761F65;
	fma.rn.f64 	%fd94, %fd93, %fd89, 0d3F56C16C1852B7AF;
	fma.rn.f64 	%fd95, %fd94, %fd89, 0d3F81111111122322;
	fma.rn.f64 	%fd96, %fd95, %fd89, 0d3FA55555555502A1;
	fma.rn.f64 	%fd97, %fd96, %fd89, 0d3FC5555555555511;
	fma.rn.f64 	%fd98, %fd97, %fd89, 0d3FE000000000000B;
	fma.rn.f64 	%fd99, %fd98, %fd89, 0d3FF0000000000000;
	fma.rn.f64 	%fd100, %fd99, %fd89, 0d3FF0000000000000;
	{
	.reg .b32 %temp; 
	mov.b64 	{%r14, %temp}, %fd100;
	}
	{
	.reg .b32 %temp; 
	mov.b64 	{%temp, %r15}, %fd100;
	}
	shl.b32 	%r33, %r13, 20;
	add.s32 	%r34, %r33, %r15;
	mov.b64 	%fd108, {%r14, %r34};
	{
	.reg .b32 %temp; 
	mov.b64 	{%temp, %r35}, %fd4;
	}
	mov.b32 	%f2, %r35;
	abs.f32 	%f1, %f2;
	setp.lt.f32 	%p4, %f1, 0f4086232B;
	@%p4 bra 	$L__BB44_7;
	setp.lt.f64 	%p5, %fd4, 0d0000000000000000;
	add.f64 	%fd101, %fd4, 0d7FF0000000000000;
	selp.f64 	%fd108, 0d0000000000000000, %fd101, %p5;
	setp.geu.f32 	%p6, %f1, 0f40874800;
	@%p6 bra 	$L__BB44_7;
	shr.u32 	%r36, %r13, 31;
	add.s32 	%r37, %r13, %r36;
	shr.s32 	%r38, %r37, 1;
	shl.b32 	%r39, %r38, 20;
	add.s32 	%r40, %r15, %r39;
	mov.b64 	%fd102, {%r14, %r40};
	sub.s32 	%r41, %r13, %r38;
	shl.b32 	%r42, %r41, 20;
	add.s32 	%r43, %r42, 1072693248;
	mov.b32 	%r44, 0;
	mov.b64 	%fd103, {%r44, %r43};
	mul.f64 	%fd108, %fd103, %fd102;
$L__BB44_7:
	abs.f64 	%fd104, %fd108;
	setp.eq.f64 	%p7, %fd104, 0d7FF0000000000000;
	fma.rn.f64 	%fd105, %fd108, %fd5, %fd108;
	selp.f64 	%fd106, %fd108, %fd105, %p7;
	st.param.f64 	[func_retval0], %fd106;
	ret;

}


// ===== COMPILED SASS (sm_100) =====

	.target	sm_100

	.elftype	@"ET_EXEC"


//--------------------- .note.nv.tkinfo           --------------------------
	.section	.note.nv.tkinfo,"",@"SHT_NOTE"
	.sectionflags	@"SHF_NOTE_NV_TKINFO"
	.tkinfo
        /*0018*/ 	.word	0x00000002
        /*0030*/ 	.string	""
        /*0030*/ 	.string	"ptxas"
        /*0030*/ 	.string	"Cuda compilation tools, release 13.0, V13.0.88"
        /*0030*/ 	.string	"Build cuda_13.0.r13.0/compiler.36424714_0"
        /*0030*/ 	.string	"-arch sm_100 -m 64 "



//--------------------- .note.nv.cuinfo           --------------------------
	.section	.note.nv.cuinfo,"",@"SHT_NOTE"
	.sectionflags	@"SHF_NOTE_NV_CUINFO"
        /*0018*/ 	.short	0x0002
        /*001a*/ 	.short	0x0064
        /*001c*/ 	.short	0x0082
	.zero		2


//--------------------- .nv.info                  --------------------------
	.section	.nv.info,"",@"SHT_CUDA_INFO"
	.align	4


	//----- nvinfo : EIATTR_REGCOUNT
	.align		4
        /*0000*/ 	.byte	0x04, 0x2f
        /*0002*/ 	.short	(.L_48 - .L_47)
	.align		4
.L_47:
        /*0004*/ 	.word	index@(_ZN6thrust24THRUST_300001_SM_1000_NS8cuda_cub4core6detail13_kernel_agentINS1_8__reduce11ReduceAgentINS0_12zip_iteratorIN4cuda3std3__45tupleIJNS0_6detail15normal_iteratorINS0_10device_ptrIdEEEENS0_17counting_iteratorIlNS0_11use_defaultESI_SI_EEEEEEEPNSB_IJdlEEESM_iNS1_9__extrema9arg_max_fIdlNSA_4lessIdEEEEEEJSL_SN_iSS_EEEvDpT0_)
        /*0008*/ 	.word	0x00000020


	//----- nvinfo : EIATTR_FRAME_SIZE
	.align		4
.L_48:
        /*000c*/ 	.byte	0x04, 0x11
        /*000e*/ 	.short	(.L_50 - .L_49)
	.align		4
.L_49:
        /*0010*/ 	.word	index@(_ZN6thrust24THRUST_300001_SM_1000_NS8cuda_cub4core6detail13_kernel_agentINS1_8__reduce11ReduceAgentINS0_12zip_iteratorIN4cuda3std3__45tupleIJNS0_6detail15normal_iteratorINS0_10device_ptrIdEEEENS0_17counting_iteratorIlNS0_11use_defaultESI_SI_EEEEEEEPNSB_IJdlEEESM_iNS1_9__extrema9arg_max_fIdlNSA_4lessIdEEEEEEJSL_SN_iSS_EEEvDpT0_)
        /*0014*/ 	.word	0x00000000


	//----- nvinfo : EIATTR_REGCOUNT
	.align		4
.L_50:
        /*0018*/ 	.byte	0x04, 0x2f
        /*001a*/ 	.short	(.L_52 - .L_51)
	.align		4
.L_51:
        /*001c*/ 	.word	index@(_ZN6thrust24THRUST_300001_SM_1000_NS8cuda_cub4core6detail13_kernel_agentINS1_8__reduce11ReduceAgentINS0_12zip_iteratorIN4cuda3std3__45tupleIJNS0_6detail15normal_iteratorINS0_10device_ptrIdEEEENS0_17counting_iteratorIlNS0_11use_defaultESI_SI_EEEEEEEPNSB_IJdlEEESM_iNS1_9__extrema9arg_max_fIdlNSA_4lessIdEEEEEEJSL_SN_iN3cub18CUB_300001_SM_100013GridEvenShareIiEENSV_9GridQueueIjEESS_EEEvDpT0_)
        /*0020*/ 	.word	0x00000028


	//----- nvinfo : EIATTR_FRAME_SIZE
	.align		4
.L_52:
        /*0024*/ 	.byte	0x04, 0x11
        /*0026*/ 	.short	(.L_54 - .L_53)
	.align		4
.L_53:
        /*0028*/ 	.word	index@(_ZN6thrust24THRUST_300001_SM_1000_NS8cuda_cub4core6detail13_kernel_agentINS1_8__reduce11ReduceAgentINS0_12zip_iteratorIN4cuda3std3__45tupleIJNS0_6detail15normal_iteratorINS0_10device_ptrIdEEEENS0_17counting_iteratorIlNS0_11use_defaultESI_SI_EEEEEEEPNSB_IJdlEEESM_iNS1_9__extrema9arg_max_fIdlNSA_4lessIdEEEEEEJSL_SN_iN3cub18CUB_300001_SM_100013GridEvenShareIiEENSV_9GridQueueIjEESS_EEEvDpT0_)
        /*002c*/ 	.word	0x00000000


	//----- nvinfo : EIATTR_REGCOUNT
	.align		4
.L_54:
        /*0030*/ 	.byte	0x04, 0x2f
        /*0032*/ 	.short	(.L_56 - .L_55)
	.align		4
.L_55:
        /*0034*/ 	.word	index@(_ZN6thrust24THRUST_300001_SM_1000_NS8cuda_cub4core6detail13_kernel_agentINS1_8__reduce10DrainAgentIiEEJN3cub18CUB_300001_SM_10009GridQueueIjEEiEEEvDpT0_)
        /*0038*/ 	.word	0x00000008


	//----- nvinfo : EIATTR_FRAME_SIZE
	.align		4
.L_56:
        /*003c*/ 	.byte	0x04, 0x11
        /*003e*/ 	.short	(.L_58 - .L_57)
	.align		4
.L_57:
        /*0040*/ 	.word	index@(_ZN6thrust24THRUST_300001_SM_1000_NS8cuda_cub4core6detail13_kernel_agentINS1_8__reduce10DrainAgentIiEEJN3cub18CUB_300001_SM_10009GridQueueIjEEiEEEvDpT0_)
        /*0044*/ 	.word	0x00000000


	//----- nvinfo : EIATTR_REGCOUNT
	.align		4
.L_58:
        /*0048*/ 	.byte	0x04, 0x2f
        /*004a*/ 	.short	(.L_60 - .L_59)
	.align		4
.L_59:
        /*004c*/ 	.word	index@(_ZN6thrust24THRUST_300001_SM_1000_NS8cuda_cub4core6detail13_kernel_agentINS1_8__reduce11ReduceAgentIPN4cuda3std3__45tupleIJdlEEESC_SB_iNS1_9__extrema9arg_max_fIdlNS9_4lessIdEEEEEEJSC_SC_iSH_EEEvDpT0_)
        /*0050*/ 	.word	0x00000020


	//----- nvinfo : EIATTR_FRAME_SIZE
	.align		4
.L_60:
        /*0054*/ 	.byte	0x04, 0x11
        /*0056*/ 	.short	(.L_62 - .L_61)
	.align		4
.L_61:
        /*0058*/ 	.word	index@(_ZN6thrust24THRUST_300001_SM_1000_NS8cuda_cub4core6detail13_kernel_agentINS1_8__reduce11ReduceAgentIPN4cuda3std3__45tupleIJdlEEESC_SB_iNS1_9__extrema9arg_max_fIdlNS9_4lessIdEEEEEEJSC_SC_iSH_EEEvDpT0_)
        /*005c*/ 	.word	0x00000000


	//----- nvinfo : EIATTR_REGCOUNT
	.align		4
.L_62:
        /*0060*/ 	.byte	0x04, 0x2f
        /*0062*/ 	.short	(.L_64 - .L_63)
	.align		4
.L_63:
        /*0064*/ 	.word	index@(_ZN6thrust24THRUST_300001_SM_1000_NS8cuda_cub4core6detail13_kernel_agentINS1_8__reduce11ReduceAgentINS0_12zip_iteratorIN4cuda3std3__45tupleIJNS0_6detail15normal_iteratorINS0_10device_ptrIdEEEENS0_17counting_iteratorIlNS0_11use_defaultESI_SI_EEEEEEEPNSB_IJdlEEESM_lNS1_9__extrema9arg_max_fIdlNSA_4lessIdEEEEEEJSL_SN_lSS_EEEvDpT0_)
        /*0068*/ 	.word	0x00000020


	//----- nvinfo : EIATTR_FRAME_SIZE
	.align		4
.L_64:
        /*006c*/ 	.byte	0x04, 0x11
        /*006e*/ 	.short	(.L_66 - .L_65)
	.align		4
.L_65:
        /*0070*/ 	.word	index@(_ZN6thrust24THRUST_300001_SM_1000_NS8cuda_cub4core6detail13_kernel_agentINS1_8__reduce11ReduceAgentINS0_12zip_iteratorIN4cuda3std3__45tupleIJNS0_6detail15normal_iteratorINS0_10device_ptrIdEEEENS0_17counting_iteratorIlNS0_11use_defaultESI_SI_EEEEEEEPNSB_IJdlEEESM_lNS1_9__extrema9arg_max_fIdlNSA_4lessIdEEEEEEJSL_SN_lSS_EEEvDpT0_)
        /*0074*/ 	.word	0x00000000


	//----- nvinfo : EIATTR_REGCOUNT
	.align		4
.L_66:
        /*0078*/ 	.byte	0x04, 0x2f
        /*007a*/ 	.short	(.L_68 - .L_67)
	.align		4
.L_67:
        /*007c*/ 	.word	index@(_ZN6thrust24THRUST_300001_SM_1000_NS8cuda_cub4core6detail13_kernel_agentINS1_8__reduce11ReduceAgentINS0_12zip_iteratorIN4cuda3std3__45tupleIJNS0_6detail15normal_iteratorINS0_10device_ptrIdEEEENS0_17counting_iteratorIlNS0_11use_defaultESI_SI_EEEEEEEPNSB_IJdlEEESM_lNS1_9__extrema9arg_max_fIdlNSA_4lessIdEEEEEEJSL_SN_lN3cub18CUB_300001_SM_100013GridEvenShareIlEENSV_9GridQueueIyEESS_EEEvDpT0_)
        /*0080*/ 	.word	0x00000020


	//----- nvinfo : EIATTR_FRAME_SIZE
	.align		4
.L_68:
        /*0084*/ 	.byte	0x04, 0x11
        /*0086*/ 	.short	(.L_70 - .L_69)
	.align		4
.L_69:
        /*0088*/ 	.word	index@(_ZN6thrust24THRUST_300001_SM_1000_NS8cuda_cub4core6detail13_kernel_agentINS1_8__reduce11ReduceAgentINS0_12zip_iteratorIN4cuda3std3__45tupleIJNS0_6detail15normal_iteratorINS0_10device_ptrIdEEEENS0_17counting_iteratorIlNS0_11use_defaultESI_SI_EEEEEEEPNSB_IJdlEEESM_lNS1_9__extrema9arg_max_fIdlNSA_4lessIdEEEEEEJSL_SN_lN3cub18CUB_300001_SM_100013GridEvenShareIlEENSV_9GridQueueIyEESS_EEEvDpT0_)
        /*008c*/ 	.word	0x00000000


	//----- nvinfo : EIATTR_REGCOUNT
	.align		4
.L_70:
        /*0090*/ 	.byte	0x04, 0x2f
        /*0092*/ 	.short	(.L_72 - .L_71)
	.align		4
.L_71:
        /*0094*/ 	.word	index@(_ZN6thrust24THRUST_300001_SM_1000_NS8cuda_cub4core6detail13_kernel_agentINS1_8__reduce10DrainAgentIlEEJN3cub18CUB_300001_SM_10009GridQueueIyEElEEEvDpT0_)
        /*0098*/ 	.word	0x00000008


	//----- nvinfo : EIATTR_FRAME_SIZE
	.align		4
.L_72:
        /*009c*/ 	.byte	0x04, 0x11
        /*009e*/ 	.short	(.L_74 - .L_73)
	.align		4
.L_73:
        /*00a0*/ 	.word	index@(_ZN6thrust24THRUST_300001_SM_1000_NS8cuda_cub4core6detail13_kernel_agentINS1_8__reduce10DrainAgentIlEEJN3cub18CUB_300001_SM_10009GridQueueIyEElEEEvDpT0_)
        /*00a4*/ 	.word	0x00000000


	//----- nvinfo : EIATTR_REGCOUNT
	.align		4
.L_74:
        /*00a8*/ 	.byte	0x04, 0x2f
        /*00aa*/ 	.short	(.L_76 - .L_75)
	.align		4
.L_75:
        /*00ac*/ 	.word	index@(_ZN6thrust24THRUST_300001_SM_1000_NS8cuda_cub4core6detail13_kernel_agentINS1_8__reduce11ReduceAgentIPN4cuda3std3__45tupleIJdlEEESC_SB_lNS1_9__extrema9arg_max_fIdlNS9_4lessIdEEEEEEJSC_SC_iSH_EEEvDpT0_)
        /*00b0*/ 	.word	0x00000020


	//----- nvinfo : EIATTR_FRAME_SIZE
	.align		4
.L_76:
        /*00b4*/ 	.byte	0x04, 0x11
        /*00b6*/ 	.short	(.L_78 - .L_77)
	.align		4
.L_77:
        /*00b8*/ 	.word	index@(_ZN6thrust24THRUST_300001_SM_1000_NS8cuda_cub4core6detail13_kernel_agentINS1_8__reduce11ReduceAgentIPN4cuda3std3__45tupleIJdlEEESC_SB_lNS1_9__extrema9arg_max_fIdlNS9_4lessIdEEEEEEJSC_SC_iSH_EEEvDpT0_)
        /*00bc*/ 	.word	0x00000000


	//----- nvinfo : EIATTR_REGCOUNT
	.align		4
.L_78:
        /*00c0*/ 	.byte	0x04, 0x2f
        /*00c2*/ 	.short	(.L_80 - .L_79)
	.align		4
.L_79:
        /*00c4*/ 	.word	index@(_ZN3cub18CUB_300001_SM_10006detail11EmptyKernelIvEEvv)
        /*00c8*/ 	.word	0x00000004


	//----- nvinfo : EIATTR_FRAME_SIZE
	.align		4
.L_80:
        /*00cc*/ 	.byte	0x04, 0x11
        /*00ce*/ 	.short	(.L_82 - .L_81)
	.align		4
.L_81:
        /*00d0*/ 	.word	index@(_ZN3cub18CUB_300001_SM_10006detail11EmptyKernelIvEEvv)
        /*00d4*/ 	.word	0x00000000


	//----- nvinfo : EIATTR_REGCOUNT
	.align		4
.L_82:
        /*00d8*/ 	.byte	0x04, 0x2f
        /*00da*/ 	.short	(.L_84 - .L_83)
	.align		4
.L_83:
        /*00dc*/ 	.word	index@(_ZN3cub18CUB_300001_SM_10006detail8for_each13static_kernelINS2_12policy_hub_t12policy_500_tEmN6thrust24THRUST_300001_SM_1000_NS8cuda_cub20__uninitialized_fill7functorINS7_10device_ptrIdEEdEEEEvT0_T1_)
        /*00e0*/ 	.word	0x00000009


	//----- nvinfo : EIATTR_FRAME_SIZE
	.align		4
.L_84:
        /*00e4*/ 	.byte	0x04, 0x11
        /*00e6*/ 	.short	(.L_86 - .L_85)
	.align		4
.L_85:
        /*00e8*/ 	.word	index@(_ZN3cub18CUB_300001_SM_10006detail8for_each13static_kernelINS2_12policy_hub_t12policy_500_tEmN6thrust24THRUST_300001_SM_1000_NS8cuda_cub20__uninitialized_fill7functorINS7_10device_ptrIdEEdEEEEvT0_T1_)
        /*00ec*/ 	.word	0x00000000


	//----- nvinfo : EIATTR_REGCOUNT
	.align		4
.L_86:
        /*00f0*/ 	.byte	0x04, 0x2f
        /*00f2*/ 	.short	(.L_88 - .L_87)
	.align		4
.L_87:
        /*00f4*/ 	.word	index@(_ZN3cub18CUB_300001_SM_10006detail8for_each13static_kernelINS2_12policy_hub_t12policy_500_tElN6thrust24THRUST_300001_SM_1000_NS8cuda_cub6__fill7functorINS7_6detail15normal_iteratorINS7_10device_ptrIdEEEEdEEEEvT0_T1_)
        /*00f8*/ 	.word	0x00000009


	//----- nvinfo : EIATTR_FRAME_SIZE
	.align		4
.L_88:
        /*00fc*/ 	.byte	0x04, 0x11
        /*00fe*/ 	.short	(.L_90 - .L_89)
	.align		4
.L_89:
        /*0100*/ 	.word	index@(_ZN3cub18CUB_300001_SM_10006detail8for_each13static_kernelINS2_12policy_hub_t12policy_500_tElN6thrust24THRUST_300001_SM_1000_NS8cuda_cub6__fill7functorINS7_6detail15normal_iteratorINS7_10device_ptrIdEEEEdEEEEvT0_T1_)
        /*0104*/ 	.word	0x00000000


	//----- nvinfo : EIATTR_REGCOUNT
	.align		4
.L_90:
        /*0108*/ 	.byte	0x04, 0x2f
        /*010a*/ 	.short	(.L_92 - .L_91)
	.align		4
.L_91:
        /*010c*/ 	.word	index@(_ZN3cub18CUB_300001_SM_10006detail8for_each13static_kernelINS2_12policy_hub_t12policy_500_tElN6thrust24THRUST_300001_SM_1000_NS8cuda_cub20__uninitialized_copy7functorINS7_6detail15normal_iteratorINS7_10device_ptrIdEEEENS7_7pointerIdNS8_3tagENS7_11use_defaultESI_EEEEEEvT0_T1_)
        /*0110*/ 	.word	0x0000000c


	//----- nvinfo : EIATTR_FRAME_SIZE
	.align		4
.L_92:
        /*0114*/ 	.byte	0x04, 0x11
        /*0116*/ 	.short	(.L_94 - .L_93)
	.align		4
.L_93:
        /*0118*/ 	.word	index@(_ZN3cub18CUB_300001_SM_10006detail8for_each13static_kernelINS2_12policy_hub_t12policy_500_tElN6thrust24THRUST_300001_SM_1000_NS8cuda_cub20__uninitialized_copy7functorINS7_6detail15normal_iteratorINS7_10device_ptrIdEEEENS7_7pointerIdNS8_3tagENS7_11use_defaultESI_EEEEEEvT0_T1_)
        /*011c*/ 	.word	0x00000000


	//----- nvinfo : EIATTR_REGCOUNT
	.align		4
.L_94:
        /*0120*/ 	.byte	0x04, 0x2f
        /*0122*/ 	.short	(.L_96 - .L_95)
	.align		4
.L_95:
        /*0124*/ 	.word	index@(_ZN3cub18CUB_300001_SM_10006detail9transform16transform_kernelINS2_10policy_hubILb1EN4cuda3std3__45tupleIJN6thrust24THRUST_300001_SM_1000_NS6detail15normal_iteratorINSA_10device_ptrIdEEEEEEEE10policy1000Ei7SoftmaxSF_JPdEEEvT0_iT1_T2_DpNS2_10kernel_argIT3_EE)
        /*0128*/ 	.word	0x00000020


	//----- nvinfo : EIATTR_FRAME_SIZE
	.align		4
.L_96:
        /*012c*/ 	.byte	0x04, 0x11
        /*012e*/ 	.short	(.L_98 - .L_97)
	.align		4
.L_97:
        /*0130*/ 	.word	index@($__internal_13_$__cuda_sm20_div_rn_f64_full)
        /*0134*/ 	.word	0x00000000


	//----- nvinfo : EIATTR_FRAME_SIZE
	.align		4
.L_98:
        /*0138*/ 	.byte	0x04, 0x11
        /*013a*/ 	.short	(.L_100 - .L_99)
	.align		4
.L_99:
        /*013c*/ 	.word	index@(_ZN3cub18CUB_300001_SM_10006detail9transform16transform_kernelINS2_10policy_hubILb1EN4cuda3std3__45tupleIJN6thrust24THRUST_300001_SM_1000_NS6detail15normal_iteratorINSA_10device_ptrIdEEEEEEEE10policy1000Ei7SoftmaxSF_JPdEEEvT0_iT1_T2_DpNS2_10kernel_argIT3_EE)
        /*0140*/ 	.word	0x00000000


	//----- nvinfo : EIATTR_REGCOUNT
	.align		4
.L_100:
        /*0144*/ 	.byte	0x04, 0x2f
        /*0146*/ 	.short	(.L_102 - .L_101)
	.align		4
.L_101:
        /*0148*/ 	.word	index@(_ZN3cub18CUB_300001_SM_10006detail9transform16transform_kernelINS2_10policy_hubILb1EN4cuda3std3__45tupleIJN6thrust24THRUST_300001_SM_1000_NS6detail15normal_iteratorINSA_10device_ptrIdEEEEEEEE10policy1000El7SoftmaxSF_JPdEEEvT0_iT1_T2_DpNS2_10kernel_argIT3_EE)
        /*014c*/ 	.word	0x00000020


	//----- nvinfo : EIATTR_FRAME_SIZE
	.align		4
.L_102:
        /*0150*/ 	.byte	0x04, 0x11
        /*0152*/ 	.short	(.L_104 - .L_103)
	.align		4
.L_103:
        /*0154*/ 	.word	index@($__internal_12_$__cuda_sm20_div_rn_f64_full)
        /*0158*/ 	.word	0x00000000


	//----- nvinfo : EIATTR_FRAME_SIZE
	.align		4
.L_104:
        /*015c*/ 	.byte	0x04, 0x11
        /*015e*/ 	.short	(.L_106 - .L_105)
	.align		4
.L_105:
        /*0160*/ 	.word	index@(_ZN3cub18CUB_300001_SM_10006detail9transform16transform_kernelINS2_10policy_hubILb1EN4cuda3std3__45tupleIJN6thrust24THRUST_300001_SM_1000_NS6detail15normal_iteratorINSA_10device_ptrIdEEEEEEEE10policy1000El7SoftmaxSF_JPdEEEvT0_iT1_T2_DpNS2_10kernel_argIT3_EE)
        /*0164*/ 	.word	0x00000000


	//----- nvinfo : EIATTR_REGCOUNT
	.align		4
.L_106:
        /*0168*/ 	.byte	0x04, 0x2f
        /*016a*/ 	.short	(.L_108 - .L_107)
	.align		4
.L_107:
        /*016c*/ 	.word	index@(_ZN3cub18CUB_300001_SM_10006detail9transform16transform_kernelINS2_10policy_hubILb1EN4cuda3std3__45tupleIJN6thrust24THRUST_300001_SM_1000_NS6detail15normal_iteratorINSA_10device_ptrIdEEEEEEEE10policy1000Ei4ReLUSF_JPdEEEvT0_iT1_T2_DpNS2_10kernel_argIT3_EE)
        /*0170*/ 	.word	0x0000001c


	//----- nvinfo : EIATTR_FRAME_SIZE
	.align		4
.L_108:
        /*0174*/ 	.byte	0x04, 0x11
        /*0176*/ 	.short	(.L_110 - .L_109)
	.align		4
.L_109:
        /*0178*/ 	.word	index@(_ZN3cub18CUB_300001_SM_10006detail9transform16transform_kernelINS2_10policy_hubILb1EN4cuda3std3__45tupleIJN6thrust24THRUST_300001_SM_1000_NS6detail15normal_iteratorINSA_10device_ptrIdEEEEEEEE10policy1000Ei4ReLUSF_JPdEEEvT0_iT1_T2_DpNS2_10kernel_argIT3_EE)
        /*017c*/ 	.word	0x00000000


	//----- nvinfo : EIATTR_REGCOUNT
	.align		4
.L_110:
        /*0180*/ 	.byte	0x04, 0x2f
        /*0182*/ 	.short	(.L_112 - .L_111)
	.align		4
.L_111:
        /*0184*/ 	.word	index@(_ZN3cub18CUB_300001_SM_10006detail9transform16transform_kernelINS2_10policy_hubILb1EN4cuda3std3__45tupleIJN6thrust24THRUST_300001_SM_1000_NS6detail15normal_iteratorINSA_10device_ptrIdEEEEEEEE10policy1000El4ReLUSF_JPdEEEvT0_iT1_T2_DpNS2_10kernel_argIT3_EE)
        /*0188*/ 	.word	0x0000001c


	//----- nvinfo : EIATTR_FRAME_SIZE
	.align		4
.L_112:
        /*018c*/ 	.byte	0x04, 0x11
        /*018e*/ 	.short	(.L_114 - .L_113)
	.align		4
.L_113:
        /*0190*/ 	.word	index@(_ZN3cub18CUB_300001_SM_10006detail9transform16transform_kernelINS2_10policy_hubILb1EN4cuda3std3__45tupleIJN6thrust24THRUST_300001_SM_1000_NS6detail15normal_iteratorINSA_10device_ptrIdEEEEEEEE10policy1000El4ReLUSF_JPdEEEvT0_iT1_T2_DpNS2_10kernel_argIT3_EE)
        /*0194*/ 	.word	0x00000000


	//----- nvinfo : EIATTR_REGCOUNT
	.align		4
.L_114:
        /*0198*/ 	.byte	0x04, 0x2f
        /*019a*/ 	.short	(.L_116 - .L_115)
	.align		4
.L_115:
        /*019c*/ 	.word	index@(_ZN3cub18CUB_300001_SM_10006detail9transform16transform_kernelINS2_10policy_hubILb1EN4cuda3std3__45tupleIJN6thrust24THRUST_300001_SM_1000_NS6detail15normal_iteratorINSA_10device_ptrIdEEEEEEEE10policy1000Ei4TanHSF_JPdEEEvT0_iT1_T2_DpNS2_10kernel_argIT3_EE)
        /*01a0*/ 	.word	0x0000001a


	//----- nvinfo : EIATTR_FRAME_SIZE
	.align		4
.L_116:
        /*01a4*/ 	.byte	0x04, 0x11
        /*01a6*/ 	.short	(.L_118 - .L_117)
	.align		4
.L_117:
        /*01a8*/ 	.word	index@(_ZN3cub18CUB_300001_SM_10006detail9transform16transform_kernelINS2_10policy_hubILb1EN4cuda3std3__45tupleIJN6thrust24THRUST_300001_SM_1000_NS6detail15normal_iteratorINSA_10device_ptrIdEEEEEEEE10policy1000Ei4TanHSF_JPdEEEvT0_iT1_T2_DpNS2_10kernel_argIT3_EE)
        /*01ac*/ 	.word	0x00000000


	//----- nvinfo : EIATTR_REGCOUNT
	.align		4
.L_118:
        /*01b0*/ 	.byte	0x04, 0x2f
        /*01b2*/ 	.short	(.L_120 - .L_119)
	.align		4
.L_119:
        /*01b4*/ 	.word	index@(_ZN3cub18CUB_300001_SM_10006detail9transform16transform_kernelINS2_10policy_hubILb1EN4cuda3std3__45tupleIJN6thrust24THRUST_300001_SM_1000_NS6detail15normal_iteratorINSA_10device_ptrIdEEEEEEEE10policy1000El4TanHSF_JPdEEEvT0_iT1_T2_DpNS2_10kernel_argIT3_EE)
        /*01b8*/ 	.word	0x0000001a


	//----- nvinfo : EIATTR_FRAME_SIZE
	.align		4
.L_120:
        /*01bc*/ 	.byte	0x04, 0x11
        /*01be*/ 	.short	(.L_122 - .L_121)
	.align		4
.L_121:
        /*01c0*/ 	.word	index@(_ZN3cub18CUB_300001_SM_10006detail9transform16transform_kernelINS2_10policy_hubILb1EN4cuda3std3__45tupleIJN6thrust24THRUST_300001_SM_1000_NS6detail15normal_iteratorINSA_10device_ptrIdEEEEEEEE10policy1000El4TanHSF_JPdEEEvT0_iT1_T2_DpNS2_10kernel_argIT3_EE)
        /*01c4*/ 	.word	0x00000000


	//----- nvinfo : EIATTR_REGCOUNT
	.align		4
.L_122:
        /*01c8*/ 	.byte	0x04, 0x2f
        /*01ca*/ 	.short	(.L_124 - .L_123)
	.align		4
.L_123:
        /*01cc*/ 	.word	index@(_ZN3cub18CUB_300001_SM_10006detail9transform16transform_kernelINS2_10policy_hubILb1EN4cuda3std3__45tupleIJN6thrust24THRUST_300001_SM_1000_NS6detail15normal_iteratorINSA_10device_ptrIdEEEEEEEE10policy1000Ei7SigmoidSF_JPdEEEvT0_iT1_T2_DpNS2_10kernel_argIT3_EE)
        /*01d0*/ 	.word	0x00000018


	//----- nvinfo : EIATTR_FRAME_SIZE
	.align		4
.L_124:
        /*01d4*/ 	.byte	0x04, 0x11
        /*01d6*/ 	.short	(.L_126 - .L_125)
	.align		4
.L_125:
        /*01d8*/ 	.word	index@($__internal_11_$__cuda_sm20_dblrcp_rn_slowpath_v3)
        /*01dc*/ 	.word	0x00000000


	//----- nvinfo : EIATTR_FRAME_SIZE
	.align		4
.L_126:
        /*01e0*/ 	.byte	0x04, 0x11
        /*01e2*/ 	.short	(.L_128 - .L_127)
	.align		4
.L_127:
        /*01e4*/ 	.word	index@(_ZN3cub18CUB_300001_SM_10006detail9transform16transform_kernelINS2_10policy_hubILb1EN4cuda3std3__45tupleIJN6thrust24THRUST_300001_SM_1000_NS6detail15normal_iteratorINSA_10device_ptrIdEEEEEEEE10policy1000Ei7SigmoidSF_JPdEEEvT0_iT1_T2_DpNS2_10kernel_argIT3_EE)
        /*01e8*/ 	.word	0x00000000


	//----- nvinfo : EIATTR_REGCOUNT
	.align		4
.L_128:
        /*01ec*/ 	.byte	0x04, 0x2f
        /*01ee*/ 	.short	(.L_130 - .L_129)
	.align		4
.L_129:
        /*01f0*/ 	.word	index@(_ZN3cub18CUB_300001_SM_10006detail9transform16transform_kernelINS2_10policy_hubILb1EN4cuda3std3__45tupleIJN6thrust24THRUST_300001_SM_1000_NS6detail15normal_iteratorINSA_10device_ptrIdEEEEEEEE10policy1000El7SigmoidSF_JPdEEEvT0_iT1_T2_DpNS2_10kernel_argIT3_EE)
        /*01f4*/ 	.word	0x00000018


	//----- nvinfo : EIATTR_FRAME_SIZE
	.align		4
.L_130:
        /*01f8*/ 	.byte	0x04, 0x11
        /*01fa*/ 	.short	(.L_132 - .L_131)
	.align		4
.L_131:
        /*01fc*/ 	.word	index@($__internal_10_$__cuda_sm20_dblrcp_rn_slowpath_v3)
        /*0200*/ 	.word	0x00000000


	//----- nvinfo : EIATTR_FRAME_SIZE
	.align		4
.L_132:
        /*0204*/ 	.byte	0x04, 0x11
        /*0206*/ 	.short	(.L_134 - .L_133)
	.align		4
.L_133:
        /*0208*/ 	.word	index@(_ZN3cub18CUB_300001_SM_10006detail9transform16transform_kernelINS2_10policy_hubILb1EN4cuda3std3__45tupleIJN6thrust24THRUST_300001_SM_1000_NS6detail15normal_iteratorINSA_10device_ptrIdEEEEEEEE10policy1000El7SigmoidSF_JPdEEEvT0_iT1_T2_DpNS2_10kernel_argIT3_EE)
        /*020c*/ 	.word	0x00000000


	//----- nvinfo : EIATTR_REGCOUNT
	.align		4
.L_134:
        /*0210*/ 	.byte	0x04, 0x2f
        /*0212*/ 	.short	(.L_136 - .L_135)
	.align		4
.L_135:
        /*0214*/ 	.word	index@(_ZN3cub18CUB_300001_SM_10006detail9transform16transform_kernelINS2_10policy_hubILb1EN4cuda3std3__45tupleIJN6thrust24THRUST_300001_SM_1000_NS6detail15normal_iteratorINSA_10device_ptrIdEEEEEEEE10policy1000Ei8GradReLUSF_JPdEEEvT0_iT1_T2_DpNS2_10kernel_argIT3_EE)
        /*0218*/ 	.word	0x00000020


	//----- nvinfo : EIATTR_FRAME_SIZE
	.align		4
.L_136:
        /*021c*/ 	.byte	0x04, 0x11
        /*021e*/ 	.short	(.L_138 - .L_137)
	.align		4
.L_137:
        /*0220*/ 	.word	index@(_ZN3cub18CUB_300001_SM_10006detail9transform16transform_kernelINS2_10policy_hubILb1EN4cuda3std3__45tupleIJN6thrust24THRUST_300001_SM_1000_NS6detail15normal_iteratorINSA_10device_ptrIdEEEEEEEE10policy1000Ei8GradReLUSF_JPdEEEvT0_iT1_T2_DpNS2_10kernel_argIT3_EE)
        /*0224*/ 	.word	0x00000000


	//----- nvinfo : EIATTR_REGCOUNT
	.align		4
.L_138:
        /*0228*/ 	.byte	0x04, 0x2f
        /*022a*/ 	.short	(.L_140 - .L_139)
	.align		4
.L_139:
        /*022c*/ 	.word	index@(_ZN3cub18CUB_300001_SM_10006detail9transform16transform_kernelINS2_10policy_hubILb1EN4cuda3std3__45tupleIJN6thrust24THRUST_300001_SM_1000_NS6detail15normal_iteratorINSA_10device_ptrIdEEEEEEEE10policy1000El8GradReLUSF_JPdEEEvT0_iT1_T2_DpNS2_10kernel_argIT3_EE)
        /*0230*/ 	.word	0x00000020


	//----- nvinfo : EIATTR_FRAME_SIZE
	.align		4
.L_140:
        /*0234*/ 	.byte	0x04, 0x11
        /*0236*/ 	.short	(.L_142 - .L_141)
	.align		4
.L_141:
        /*0238*/ 	.word	index@(_ZN3cub18CUB_300001_SM_10006detail9transform16transform_kernelINS2_10policy_hubILb1EN4cuda3std3__45tupleIJN6thrust24THRUST_300001_SM_1000_NS6detail15normal_iteratorINSA_10device_ptrIdEEEEEEEE10policy1000El8GradReLUSF_JPdEEEvT0_iT1_T2_DpNS2_10kernel_argIT3_EE)
        /*023c*/ 	.word	0x00000000


	//----- nvinfo : EIATTR_REGCOUNT
	.align		4
.L_142:
        /*0240*/ 	.byte	0x04, 0x2f
        /*0242*/ 	.short	(.L_144 - .L_143)
	.align		4
.L_143:
        /*0244*/ 	.word	index@(_ZN3cub18CUB_300001_SM_10006detail9transform16transform_kernelINS2_10policy_hubILb1EN4cuda3std3__45tupleIJN6thrust24THRUST_300001_SM_1000_NS6detail15normal_iteratorINSA_10device_ptrIdEEEEEEEE10policy1000Ei11GradSigmoidSF_JPdEEEvT0_iT1_T2_DpNS2_10kernel_argIT3_EE)
        /*0248*/ 	.word	0x00000018


	//----- nvinfo : EIATTR_FRAME_SIZE
	.align		4
.L_144:
        /*024c*/ 	.byte	0x04, 0x11
        /*024e*/ 	.short	(.L_146 - .L_145)
	.align		4
.L_145:
        /*0250*/ 	.word	index@($__internal_9_$__cuda_sm20_dblrcp_rn_slowpath_v3)
        /*0254*/ 	.word	0x00000000


	//----- nvinfo : EIATTR_FRAME_SIZE
	.align		4
.L_146:
        /*0258*/ 	.byte	0x04, 0x11
        /*025a*/ 	.short	(.L_148 - .L_147)
	.align		4
.L_147:
        /*025c*/ 	.word	index@(_ZN3cub18CUB_300001_SM_10006detail9transform16transform_kernelINS2_10policy_hubILb1EN4cuda3std3__45tupleIJN6thrust24THRUST_300001_SM_1000_NS6detail15normal_iteratorINSA_10device_ptrIdEEEEEEEE10policy1000Ei11GradSigmoidSF_JPdEEEvT0_iT1_T2_DpNS2_10kernel_argIT3_EE)
        /*0260*/ 	.word	0x00000000


	//----- nvinfo : EIATTR_REGCOUNT
	.align		4
.L_148:
        /*0264*/ 	.byte	0x04, 0x2f
        /*0266*/ 	.short	(.L_150 - .L_149)
	.align		4
.L_149:
        /*0268*/ 	.word	index@(_ZN3cub18CUB_300001_SM_10006detail9transform16transform_kernelINS2_10policy_hubILb1EN4cuda3std3__45tupleIJN6thrust24THRUST_300001_SM_1000_NS6detail15normal_iteratorINSA_10device_ptrIdEEEEEEEE10policy1000El11GradSigmoidSF_JPdEEEvT0_iT1_T2_DpNS2_10kernel_argIT3_EE)
        /*026c*/ 	.word	0x00000018


	//----- nvinfo : EIATTR_FRAME_SIZE
	.align		4
.L_150:
        /*0270*/ 	.byte	0x04, 0x11
        /*0272*/ 	.short	(.L_152 - .L_151)
	.align		4
.L_151:
        /*0274*/ 	.word	index@($__internal_8_$__cuda_sm20_dblrcp_rn_slowpath_v3)
        /*0278*/ 	.word	0x00000000


	//----- nvinfo : EIATTR_FRAME_SIZE
	.align		4
.L_152:
        /*027c*/ 	.byte	0x04, 0x11
        /*027e*/ 	.short	(.L_154 - .L_153)
	.align		4
.L_153:
        /*0280*/ 	.word	index@(_ZN3cub18CUB_300001_SM_10006detail9transform16transform_kernelINS2_10policy_hubILb1EN4cuda3std3__45tupleIJN6thrust24THRUST_300001_SM_1000_NS6detail15normal_iteratorINSA_10device_ptrIdEEEEEEEE10policy1000El11GradSigmoidSF_JPdEEEvT0_iT1_T2_DpNS2_10kernel_argIT3_EE)
        /*0284*/ 	.word	0x00000000


	//----- nvinfo : EIATTR_REGCOUNT
	.align		4
.L_154:
        /*0288*/ 	.byte	0x04, 0x2f
        /*028a*/ 	.short	(.L_156 - .L_155)
	.align		4
.L_155:
        /*028c*/ 	.word	index@(_ZN3cub18CUB_300001_SM_10006detail9transform16transform_kernelINS2_10policy_hubILb1EN4cuda3std3__45tupleIJN6thrust24THRUST_300001_SM_1000_NS6detail15normal_iteratorINSA_10device_ptrIdEEEEEEEE10policy1000Ei8GradTanHSF_JPdEEEvT0_iT1_T2_DpNS2_10kernel_argIT3_EE)
        /*0290*/ 	.word	0x0000001e


	//----- nvinfo : EIATTR_FRAME_SIZE
	.align		4
.L_156:
        /*0294*/ 	.byte	0x04, 0x11
        /*0296*/ 	.short	(.L_158 - .L_157)
	.align		4
.L_157:
        /*0298*/ 	.word	index@($_ZN3cub18CUB_300001_SM_10006detail9transform16transform_kernelINS2_10policy_hubILb1EN4cuda3std3__45tupleIJN6thrust24THRUST_300001_SM_1000_NS6detail15normal_iteratorINSA_10device_ptrIdEEEEEEEE10policy1000Ei8GradTanHSF_JPdEEEvT0_iT1_T2_DpNS2_10kernel_argIT3_EE$__internal_accurate_pow)
        /*029c*/ 	.word	0x00000000


	//----- nvinfo : EIATTR_FRAME_SIZE
	.align		4
.L_158:
        /*02a0*/ 	.byte	0x04, 0x11
        /*02a2*/ 	.short	(.L_160 - .L_159)
	.align		4
.L_159:
        /*02a4*/ 	.word	index@(_ZN3cub18CUB_300001_SM_10006detail9transform16transform_kernelINS2_10policy_hubILb1EN4cuda3std3__45tupleIJN6thrust24THRUST_300001_SM_1000_NS6detail15normal_iteratorINSA_10device_ptrIdEEEEEEEE10policy1000Ei8GradTanHSF_JPdEEEvT0_iT1_T2_DpNS2_10kernel_argIT3_EE)
        /*02a8*/ 	.word	0x00000000


	//----- nvinfo : EIATTR_REGCOUNT
	.align		4
.L_160:
        /*02ac*/ 	.byte	0x04, 0x2f
        /*02ae*/ 	.short	(.L_162 - .L_161)
	.align		4
.L_161:
        /*02b0*/ 	.word	index@(_ZN3cub18CUB_300001_SM_10006detail9transform16transform_kernelINS2_10policy_hubILb1EN4cuda3std3__45tupleIJN6thrust24THRUST_300001_SM_1000_NS6detail15normal_iteratorINSA_10device_ptrIdEEEEEEEE10policy1000El8GradTanHSF_JPdEEEvT0_iT1_T2_DpNS2_10kernel_argIT3_EE)
        /*02b4*/ 	.word	0x0000001e


	//----- nvinfo : EIATTR_FRAME_SIZE
	.align		4
.L_162:
        /*02b8*/ 	.byte	0x04, 0x11
        /*02ba*/ 	.short	(.L_164 - .L_163)
	.align		4
.L_163:
        /*02bc*/ 	.word	index@($_ZN3cub18CUB_300001_SM_10006detail9transform16transform_kernelINS2_10policy_hubILb1EN4cuda3std3__45tupleIJN6thrust24THRUST_300001_SM_1000_NS6detail15normal_iteratorINSA_10device_ptrIdEEEEEEEE10policy1000El8GradTanHSF_JPdEEEvT0_iT1_T2_DpNS2_10kernel_argIT3_EE$__internal_accurate_pow)
        /*02c0*/ 	.word	0x00000000


	//----- nvinfo : EIATTR_FRAME_SIZE
	.align		4
.L_164:
        /*02c4*/ 	.byte	0x04, 0x11
        /*02c6*/ 	.short	(.L_166 - .L_165)
	.align		4
.L_165:
        /*02c8*/ 	.word	index@(_ZN3cub18CUB_300001_SM_10006detail9transform16transform_kernelINS2_10policy_hubILb1EN4cuda3std3__45tupleIJN6thrust24THRUST_300001_SM_1000_NS6detail15normal_iteratorINSA_10device_ptrIdEEEEEEEE10policy1000El8GradTanHSF_JPdEEEvT0_iT1_T2_DpNS2_10kernel_argIT3_EE)
        /*02cc*/ 	.word	0x00000000


	//----- nvinfo : EIATTR_REGCOUNT
	.align		4
.L_166:
        /*02d0*/ 	.byte	0x04, 0x2f
        /*02d2*/ 	.short	(.L_168 - .L_167)
	.align		4
.L_167:
        /*02d4*/ 	.word	index@(_ZN3cub18CUB_300001_SM_10006detail9transform16transform_kernelINS2_10policy_hubILb1EN4cuda3std3__45tupleIJN6thrust24THRUST_300001_SM_1000_NS17counting_iteratorIjNSA_11use_defaultESC_SC_EEEEEE10policy1000Ei3prgNSA_6detail15normal_iteratorINSA_10device_ptrIdEEEEJSD_EEEvT0_iT1_T2_DpNS2_10kernel_argIT3_EE)
        /*02d8*/ 	.word	0x0000001e


	//----- nvinfo : EIATTR_FRAME_SIZE
	.align		4
.L_168:
        /*02dc*/ 	.byte	0x04, 0x11
        /*02de*/ 	.short	(.L_170 - .L_169)
	.align		4
.L_169:
        /*02e0*/ 	.word	index@($__internal_7_$__cuda_sm20_div_rn_f64_full)
        /*02e4*/ 	.word	0x00000000


	//----- nvinfo : EIATTR_FRAME_SIZE
	.align		4
.L_170:
        /*02e8*/ 	.byte	0x04, 0x11
        /*02ea*/ 	.short	(.L_172 - .L_171)
	.align		4
.L_171:
        /*02ec*/ 	.word	index@(_ZN3cub18CUB_300001_SM_10006detail9transform16transform_kernelINS2_10policy_hubILb1EN4cuda3std3__45tupleIJN6thrust24THRUST_300001_SM_1000_NS17counting_iteratorIjNSA_11use_defaultESC_SC_EEEEEE10policy1000Ei3prgNSA_6detail15normal_iteratorINSA_10device_ptrIdEEEEJSD_EEEvT0_iT1_T2_DpNS2_10kernel_argIT3_EE)
        /*02f0*/ 	.word	0x00000000


	//----- nvinfo : EIATTR_REGCOUNT
	.align		4
.L_172:
        /*02f4*/ 	.byte	0x04, 0x2f
        /*02f6*/ 	.short	(.L_174 - .L_173)
	.align		4
.L_173:
        /*02f8*/ 	.word	index@(_ZN3cub18CUB_300001_SM_10006detail9transform16transform_kernelINS2_10policy_hubILb1EN4cuda3std3__45tupleIJN6thrust24THRUST_300001_SM_1000_NS17counting_iteratorIjNSA_11use_defaultESC_SC_EEEEEE10policy1000El3prgNSA_6detail15normal_iteratorINSA_10device_ptrIdEEEEJSD_EEEvT0_iT1_T2_DpNS2_10kernel_argIT3_EE)
        /*02fc*/ 	.word	0x0000001e


	//----- nvinfo : EIATTR_FRAME_SIZE
	.align		4
.L_174:
        /*0300*/ 	.byte	0x04, 0x11
        /*0302*/ 	.short	(.L_176 - .L_175)
	.align		4
.L_175:
        /*0304*/ 	.word	index@($__internal_6_$__cuda_sm20_div_rn_f64_full)
        /*0308*/ 	.word	0x00000000


	//----- nvinfo : EIATTR_FRAME_SIZE
	.align		4
.L_176:
        /*030c*/ 	.byte	0x04, 0x11
        /*030e*/ 	.short	(.L_178 - .L_177)
	.align		4
.L_177:
        /*0310*/ 	.word	index@(_ZN3cub18CUB_300001_SM_10006detail9transform16transform_kernelINS2_10policy_hubILb1EN4cuda3std3__45tupleIJN6thrust24THRUST_300001_SM_1000_NS17counting_iteratorIjNSA_11use_defaultESC_SC_EEEEEE10policy1000El3prgNSA_6detail15normal_iteratorINSA_10device_ptrIdEEEEJSD_EEEvT0_iT1_T2_DpNS2_10kernel_argIT3_EE)
        /*0314*/ 	.word	0x00000000


	//----- nvinfo : EIATTR_REGCOUNT
	.align		4
.L_178:
        /*0318*/ 	.byte	0x04, 0x2f
        /*031a*/ 	.short	(.L_180 - .L_179)
	.align		4
.L_179:
        /*031c*/ 	.word	index@(_ZN3cub18CUB_300001_SM_10006detail9transform16transform_kernelINS2_10policy_hubILb1EN4cuda3std3__45tupleIJN6thrust24THRUST_300001_SM_1000_NS17counting_iteratorIjNSA_11use_defaultESC_SC_EEEEEE10policy1000Ei10matrixMultNSA_6detail15normal_iteratorINSA_10device_ptrIdEEEEJSD_EEEvT0_iT1_T2_DpNS2_10kernel_argIT3_EE)
        /*0320*/ 	.word	0x00000025


	//----- nvinfo : EIATTR_FRAME_SIZE
	.align		4
.L_180:
        /*0324*/ 	.byte	0x04, 0x11
        /*0326*/ 	.short	(.L_182 - .L_181)
	.align		4
.L_181:
        /*0328*/ 	.word	index@(_ZN3cub18CUB_300001_SM_10006detail9transform16transform_kernelINS2_10policy_hubILb1EN4cuda3std3__45tupleIJN6thrust24THRUST_300001_SM_1000_NS17counting_iteratorIjNSA_11use_defaultESC_SC_EEEEEE10policy1000Ei10matrixMultNSA_6detail15normal_iteratorINSA_10device_ptrIdEEEEJSD_EEEvT0_iT1_T2_DpNS2_10kernel_argIT3_EE)
        /*032c*/ 	.word	0x00000020


	//----- nvinfo : EIATTR_REGCOUNT
	.align		4
.L_182:
        /*0330*/ 	.byte	0x04, 0x2f
        /*0332*/ 	.short	(.L_184 - .L_183)
	.align		4
.L_183:
        /*0334*/ 	.word	index@(_ZN3cub18CUB_300001_SM_10006detail9transform16transform_kernelINS2_10policy_hubILb1EN4cuda3std3__45tupleIJN6thrust24THRUST_300001_SM_1000_NS17counting_iteratorIjNSA_11use_defaultESC_SC_EEEEEE10policy1000El10matrixMultNSA_6detail15normal_iteratorINSA_10device_ptrIdEEEEJSD_EEEvT0_iT1_T2_DpNS2_10kernel_argIT3_EE)
        /*0338*/ 	.word	0x00000023


	//----- nvinfo : EIATTR_FRAME_SIZE
	.align		4
.L_184:
        /*033c*/ 	.byte	0x04, 0x11
        /*033e*/ 	.short	(.L_186 - .L_185)
	.align		4
.L_185:
        /*0340*/ 	.word	index@(_ZN3cub18CUB_300001_SM_10006detail9transform16transform_kernelINS2_10policy_hubILb1EN4cuda3std3__45tupleIJN6thrust24THRUST_300001_SM_1000_NS17counting_iteratorIjNSA_11use_defaultESC_SC_EEEEEE10policy1000El10matrixMultNSA_6detail15normal_iteratorINSA_10device_ptrIdEEEEJSD_EEEvT0_iT1_T2_DpNS2_10kernel_argIT3_EE)
        /*0344*/ 	.word	0x00000020


	//----- nvinfo : EIATTR_REGCOUNT
	.align		4
.L_186:
        /*0348*/ 	.byte	0x04, 0x2f
        /*034a*/ 	.short	(.L_188 - .L_187)
	.align		4
.L_187:
        /*034c*/ 	.word	index@(_ZN3cub18CUB_300001_SM_10006detail9transform16transform_kernelINS2_10policy_hubILb1EN4cuda3std3__45tupleIJN6thrust24THRUST_300001_SM_1000_NS20permutation_iteratorINSA_6detail15normal_iteratorINSA_10device_ptrIdEEEENSA_18transform_iteratorI14transposeIndexNSA_17counting_iteratorImNSA_11use_defaultESK_SK_EESK_SK_EEEEEEEE10policy1000EiNS7_10__identityESG_JSN_EEEvT0_iT1_T2_DpNS2_10kernel_argIT3_EE)
        /*0350*/ 	.word	0x0000001c


	//----- nvinfo : EIATTR_FRAME_SIZE
	.align		4
.L_188:
        /*0354*/ 	.byte	0x04, 0x11
        /*0356*/ 	.short	(.L_190 - .L_189)
	.align		4
.L_189:
        /*0358*/ 	.word	index@(_ZN3cub18CUB_300001_SM_10006detail9transform16transform_kernelINS2_10policy_hubILb1EN4cuda3std3__45tupleIJN6thrust24THRUST_300001_SM_1000_NS20permutation_iteratorINSA_6detail15normal_iteratorINSA_10device_ptrIdEEEENSA_18transform_iteratorI14transposeIndexNSA_17counting_iteratorImNSA_11use_defaultESK_SK_EESK_SK_EEEEEEEE10policy1000EiNS7_10__identityESG_JSN_EEEvT0_iT1_T2_DpNS2_10kernel_argIT3_EE)
        /*035c*/ 	.word	0x00000000


	//----- nvinfo : EIATTR_REGCOUNT
	.align		4
.L_190:
        /*0360*/ 	.byte	0x04, 0x2f
        /*0362*/ 	.short	(.L_192 - .L_191)
	.align		4
.L_191:
        /*0364*/ 	.word	index@(_ZN3cub18CUB_300001_SM_10006detail9transform16transform_kernelINS2_10policy_hubILb1EN4cuda3std3__45tupleIJN6thrust24THRUST_300001_SM_1000_NS20permutation_iteratorINSA_6detail15normal_iteratorINSA_10device_ptrIdEEEENSA_18transform_iteratorI14transposeIndexNSA_17counting_iteratorImNSA_11use_defaultESK_SK_EESK_SK_EEEEEEEE10policy1000ElNS7_10__identityESG_JSN_EEEvT0_iT1_T2_DpNS2_10kernel_argIT3_EE)
        /*0368*/ 	.word	0x0000001e


	//----- nvinfo : EIATTR_FRAME_SIZE
	.align		4
.L_192:
        /*036c*/ 	.byte	0x04, 0x11
        /*036e*/ 	.short	(.L_194 - .L_193)
	.align		4
.L_193:
        /*0370*/ 	.word	index@(_ZN3cub18CUB_300001_SM_10006detail9transform16transform_kernelINS2_10policy_hubILb1EN4cuda3std3__45tupleIJN6thrust24THRUST_300001_SM_1000_NS20permutation_iteratorINSA_6detail15normal_iteratorINSA_10device_ptrIdEEEENSA_18transform_iteratorI14transposeIndexNSA_17counting_iteratorImNSA_11use_defaultESK_SK_EESK_SK_EEEEEEEE10policy1000ElNS7_10__identityESG_JSN_EEEvT0_iT1_T2_DpNS2_10kernel_argIT3_EE)
        /*0374*/ 	.word	0x00000000


	//----- nvinfo : EIATTR_REGCOUNT
	.align		4
.L_194:
        /*0378*/ 	.byte	0x04, 0x2f
        /*037a*/ 	.short	(.L_196 - .L_195)
	.align		4
.L_195:
        /*037c*/ 	.word	index@(_ZN3cub18CUB_300001_SM_10006detail9transform16transform_kernelINS2_10policy_hubILb0EN4cuda3std3__45tupleIJN6thrust24THRUST_300001_SM_1000_NS6detail15normal_iteratorINSA_10device_ptrIdEEEESF_EEEE10policy1000EiNS7_4plusIdEESF_JPdSL_EEEvT0_iT1_T2_DpNS2_10kernel_argIT3_EE)
        /*0380*/ 	.word	0x00000020


	//----- nvinfo : EIATTR_FRAME_SIZE
	.align		4
.L_196:
        /*0384*/ 	.byte	0x04, 0x11
        /*0386*/ 	.short	(.L_198 - .L_197)
	.align		4
.L_197:
        /*0388*/ 	.word	index@($__internal_5_$__cuda_sm20_div_u64)
        /*038c*/ 	.word	0x00000000


	//----- nvinfo : EIATTR_FRAME_SIZE
	.align		4
.L_198:
        /*0390*/ 	.byte	0x04, 0x11
        /*0392*/ 	.short	(.L_200 - .L_199)
	.align		4
.L_199:
        /*0394*/ 	.word	index@(_ZN3cub18CUB_300001_SM_10006detail9transform16transform_kernelINS2_10policy_hubILb0EN4cuda3std3__45tupleIJN6thrust24THRUST_300001_SM_1000_NS6detail15normal_iteratorINSA_10device_ptrIdEEEESF_EEEE10policy1000EiNS7_4plusIdEESF_JPdSL_EEEvT0_iT1_T2_DpNS2_10kernel_argIT3_EE)
        /*0398*/ 	.word	0x00000000


	//----- nvinfo : EIATTR_REGCOUNT
	.align		4
.L_200:
        /*039c*/ 	.byte	0x04, 0x2f
        /*039e*/ 	.short	(.L_202 - .L_201)
	.align		4
.L_201:
        /*03a0*/ 	.word	index@(_ZN3cub18CUB_300001_SM_10006detail9transform16transform_kernelINS2_10policy_hubILb0EN4cuda3std3__45tupleIJN6thrust24THRUST_300001_SM_1000_NS6detail15normal_iteratorINSA_10device_ptrIdEEEESF_EEEE10policy1000ElNS7_4plusIdEESF_JPdSL_EEEvT0_iT1_T2_DpNS2_10kernel_argIT3_EE)
        /*03a4*/ 	.word	0x00000020


	//----- nvinfo : EIATTR_FRAME_SIZE
	.align		4
.L_202:
        /*03a8*/ 	.byte	0x04, 0x11
        /*03aa*/ 	.short	(.L_204 - .L_203)
	.align		4
.L_203:
        /*03ac*/ 	.word	index@($__internal_4_$__cuda_sm20_div_u64)
        /*03b0*/ 	.word	0x00000000


	//----- nvinfo : EIATTR_FRAME_SIZE
	.align		4
.L_204:
        /*03b4*/ 	.byte	0x04, 0x11
        /*03b6*/ 	.short	(.L_206 - .L_205)
	.align		4
.L_205:
        /*03b8*/ 	.word	index@(_ZN3cub18CUB_300001_SM_10006detail9transform16transform_kernelINS2_10policy_hubILb0EN4cuda3std3__45tupleIJN6thrust24THRUST_300001_SM_1000_NS6detail15normal_iteratorINSA_10device_ptrIdEEEESF_EEEE10policy1000ElNS7_4plusIdEESF_JPdSL_EEEvT0_iT1_T2_DpNS2_10kernel_argIT3_EE)
        /*03bc*/ 	.word	0x00000000


	//----- nvinfo : EIATTR_REGCOUNT
	.align		4
.L_206:
        /*03c0*/ 	.byte	0x04, 0x2f
        /*03c2*/ 	.short	(.L_208 - .L_207)
	.align		4
.L_207:
        /*03c4*/ 	.word	index@(_ZN3cub18CUB_300001_SM_10006detail9transform16transform_kernelINS2_10policy_hubILb0EN4cuda3std3__45tupleIJN6thrust24THRUST_300001_SM_1000_NS6detail15normal_iteratorINSA_10device_ptrIdEEEESF_EEEE10policy1000EiNS7_5minusIdEESF_JPdSL_EEEvT0_iT1_T2_DpNS2_10kernel_argIT3_EE)
        /*03c8*/ 	.word	0x00000020


	//----- nvinfo : EIATTR_FRAME_SIZE
	.align		4
.L_208:
        /*03cc*/ 	.byte	0x04, 0x11
        /*03ce*/ 	.short	(.L_210 - .L_209)
	.align		4
.L_209:
        /*03d0*/ 	.word	index@($__internal_3_$__cuda_sm20_div_u64)
        /*03d4*/ 	.word	0x00000000


	//----- nvinfo : EIATTR_FRAME_SIZE
	.align		4
.L_210:
        /*03d8*/ 	.byte	0x04, 0x11
        /*03da*/ 	.short	(.L_212 - .L_211)
	.align		4
.L_211:
        /*03dc*/ 	.word	index@(_ZN3cub18CUB_300001_SM_10006detail9transform16transform_kernelINS2_10policy_hubILb0EN4cuda3std3__45tupleIJN6thrust24THRUST_300001_SM_1000_NS6detail15normal_iteratorINSA_10device_ptrIdEEEESF_EEEE10policy1000EiNS7_5minusIdEESF_JPdSL_EEEvT0_iT1_T2_DpNS2_10kernel_argIT3_EE)
        /*03e0*/ 	.word	0x00000000


	//----- nvinfo : EIATTR_REGCOUNT
	.align		4
.L_212:
        /*03e4*/ 	.byte	0x04, 0x2f
        /*03e6*/ 	.short	(.L_214 - .L_213)
	.align		4
.L_213:
        /*03e8*/ 	.word	index@(_ZN3cub18CUB_300001_SM_10006detail9transform16transform_kernelINS2_10policy_hubILb0EN4cuda3std3__45tupleIJN6thrust24THRUST_300001_SM_1000_NS6detail15normal_iteratorINSA_10device_ptrIdEEEESF_EEEE10policy1000ElNS7_5minusIdEESF_JPdSL_EEEvT0_iT1_T2_DpNS2_10kernel_argIT3_EE)
        /*03ec*/ 	.word	0x00000020


	//----- nvinfo : EIATTR_FRAME_SIZE
	.align		4
.L_214:
        /*03f0*/ 	.byte	0x04, 0x11
        /*03f2*/ 	.short	(.L_216 - .L_215)
	.align		4
.L_215:
        /*03f4*/ 	.word	index@($__internal_2_$__cuda_sm20_div_u64)
        /*03f8*/ 	.word	0x00000000


	//----- nvinfo : EIATTR_FRAME_SIZE
	.align		4
.L_216:
        /*03fc*/ 	.byte	0x04, 0x11
        /*03fe*/ 	.short	(.L_218 - .L_217)
	.align		4
.L_217:
        /*0400*/ 	.word	index@(_ZN3cub18CUB_300001_SM_10006detail9transform16transform_kernelINS2_10policy_hubILb0EN4cuda3std3__45tupleIJN6thrust24THRUST_300001_SM_1000_NS6detail15normal_iteratorINSA_10device_ptrIdEEEESF_EEEE10policy1000ElNS7_5minusIdEESF_JPdSL_EEEvT0_iT1_T2_DpNS2_10kernel_argIT3_EE)
        /*0404*/ 	.word	0x00000000


	//----- nvinfo : EIATTR_REGCOUNT
	.align		4
.L_218:
        /*0408*/ 	.byte	0x04, 0x2f
        /*040a*/ 	.short	(.L_220 - .L_219)
	.align		4
.L_219:
        /*040c*/ 	.word	index@(_ZN3cub18CUB_300001_SM_10006detail9transform16transform_kernelINS2_10policy_hubILb0EN4cuda3std3__45tupleIJN6thrust24THRUST_300001_SM_1000_NS6detail15normal_iteratorINSA_10device_ptrIdEEEESF_EEEE10policy1000EiNS7_10multipliesIdEESF_JPdSL_EEEvT0_iT1_T2_DpNS2_10kernel_argIT3_EE)
        /*0410*/ 	.word	0x00000020


	//----- nvinfo : EIATTR_FRAME_SIZE
	.align		4
.L_220:
        /*0414*/ 	.byte	0x04, 0x11
        /*0416*/ 	.short	(.L_222 - .L_221)
	.align		4
.L_221:
        /*0418*/ 	.word	index@($__internal_1_$__cuda_sm20_div_u64)
        /*041c*/ 	.word	0x00000000


	//----- nvinfo : EIATTR_FRAME_SIZE
	.align		4
.L_222:
        /*0420*/ 	.byte	0x04, 0x11
        /*0422*/ 	.short	(.L_224 - .L_223)
	.align		4
.L_223:
        /*0424*/ 	.word	index@(_ZN3cub18CUB_300001_SM_10006detail9transform16transform_kernelINS2_10policy_hubILb0EN4cuda3std3__45tupleIJN6thrust24THRUST_300001_SM_1000_NS6detail15normal_iteratorINSA_10device_ptrIdEEEESF_EEEE10policy1000EiNS7_10multipliesIdEESF_JPdSL_EEEvT0_iT1_T2_DpNS2_10kernel_argIT3_EE)
        /*0428*/ 	.word	0x00000000


	//----- nvinfo : EIATTR_REGCOUNT
	.align		4
.L_224:
        /*042c*/ 	.byte	0x04, 0x2f
        /*042e*/ 	.short	(.L_226 - .L_225)
	.align		4
.L_225:
        /*0430*/ 	.word	index@(_ZN3cub18CUB_300001_SM_10006detail9transform16transform_kernelINS2_10policy_hubILb0EN4cuda3std3__45tupleIJN6thrust24THRUST_300001_SM_1000_NS6detail15normal_iteratorINSA_10device_ptrIdEEEESF_EEEE10policy1000ElNS7_10multipliesIdEESF_JPdSL_EEEvT0_iT1_T2_DpNS2_10kernel_argIT3_EE)
        /*0434*/ 	.word	0x00000020


	//----- nvinfo : EIATTR_FRAME_SIZE
	.align		4
.L_226:
        /*0438*/ 	.byte	0x04, 0x11
        /*043a*/ 	.short	(.L_228 - .L_227)
	.align		4
.L_227:
        /*043c*/ 	.word	index@($__internal_0_$__cuda_sm20_div_u64)
        /*0440*/ 	.word	0x00000000


	//----- nvinfo : EIATTR_FRAME_SIZE
	.align		4
.L_228:
        /*0444*/ 	.byte	0x04, 0x11
        /*0446*/ 	.short	(.L_230 - .L_229)
	.align		4
.L_229:
        /*0448*/ 	.word	index@(_ZN3cub18CUB_300001_SM_10006detail9transform16transform_kernelINS2_10policy_hubILb0EN4cuda3std3__45tupleIJN6thrust24THRUST_300001_SM_1000_NS6detail15normal_iteratorINSA_10device_ptrIdEEEESF_EEEE10policy1000ElNS7_10multipliesIdEESF_JPdSL_EEEvT0_iT1_T2_DpNS2_10kernel_argIT3_EE)
        /*044c*/ 	.word	0x00000000


	//----- nvinfo : EIATTR_REGCOUNT
	.align		4
.L_230:
        /*0450*/ 	.byte	0x04, 0x2f
        /*0452*/ 	.short	(.L_232 - .L_231)
	.align		4
.L_231:
        /*0454*/ 	.word	index@(_ZN3cub18CUB_300001_SM_10006detail6reduce28DeviceReduceSingleTileKernelINS2_10policy_hubIfjN4cuda3std3__44plusIfEEE10Policy1000EN6thrust24THRUST_300001_SM_1000_NS6detail15normal_iteratorINSD_10device_ptrIdEEEEPdjS9_df3ExpEEvT0_T1_T2_T3_T4_T6_)
        /*0458*/ 	.word	0x0000006e


	//----- nvinfo : EIATTR_FRAME_SIZE
	.align		4
.L_232:
        /*045c*/ 	.byte	0x04, 0x11
        /*045e*/ 	.short	(.L_234 - .L_233)
	.align		4
.L_233:
        /*0460*/ 	.word	index@(_ZN3cub18CUB_300001_SM_10006detail6reduce28DeviceReduceSingleTileKernelINS2_10policy_hubIfjN4cuda3std3__44plusIfEEE10Policy1000EN6thrust24THRUST_300001_SM_1000_NS6detail15normal_iteratorINSD_10device_ptrIdEEEEPdjS9_df3ExpEEvT0_T1_T2_T3_T4_T6_)
        /*0464*/ 	.word	0x00000000


	//----- nvinfo : EIATTR_REGCOUNT
	.align		4
.L_234:
        /*0468*/ 	.byte	0x04, 0x2f
        /*046a*/ 	.short	(.L_236 - .L_235)
	.align		4
.L_235:
        /*046c*/ 	.word	index@(_ZN3cub18CUB_300001_SM_10006detail6reduce18DeviceReduceKernelINS2_10policy_hubIfjN4cuda3std3__44plusIfEEE10Policy1000EN6thrust24THRUST_300001_SM_1000_NS6detail15normal_iteratorINSD_10device_ptrIdEEEEjS9_f3ExpEEvT0_PT3_T1_NS0_13GridEvenShareISN_EET2_T4_)
        /*0470*/ 	.word	0x00000036


	//----- nvinfo : EIATTR_FRAME_SIZE
	.align		4
.L_236:
        /*0474*/ 	.byte	0x04, 0x11
        /*0476*/ 	.short	(.L_238 - .L_237)
	.align		4
.L_237:
        /*0478*/ 	.word	index@(_ZN3cub18CUB_300001_SM_10006detail6reduce18DeviceReduceKernelINS2_10policy_hubIfjN4cuda3std3__44plusIfEEE10Policy1000EN6thrust24THRUST_300001_SM_1000_NS6detail15normal_iteratorINSD_10device_ptrIdEEEEjS9_f3ExpEEvT0_PT3_T1_NS0_13GridEvenShareISN_EET2_T4_)
        /*047c*/ 	.word	0x00000000


	//----- nvinfo : EIATTR_REGCOUNT
	.align		4
.L_238:
        /*0480*/ 	.byte	0x04, 0x2f
        /*0482*/ 	.short	(.L_240 - .L_239)
	.align		4
.L_239:
        /*0484*/ 	.word	index@(_ZN3cub18CUB_300001_SM_10006detail6reduce28DeviceReduceSingleTileKernelINS2_10policy_hubIfjN4cuda3std3__44plusIfEEE10Policy1000EPfPdiS9_dfNS7_10__identityEEEvT0_T1_T2_T3_T4_T6_)
        /*0488*/ 	.word	0x0000001e


	//----- nvinfo : EIATTR_FRAME_SIZE
	.align		4
.L_240:
        /*048c*/ 	.byte	0x04, 0x11
        /*048e*/ 	.short	(.L_242 - .L_241)
	.align		4
.L_241:
        /*0490*/ 	.word	index@(_ZN3cub18CUB_300001_SM_10006detail6reduce28DeviceReduceSingleTileKernelINS2_10policy_hubIfjN4cuda3std3__44plusIfEEE10Policy1000EPfPdiS9_dfNS7_10__identityEEEvT0_T1_T2_T3_T4_T6_)
        /*0494*/ 	.word	0x00000000


	//----- nvinfo : EIATTR_REGCOUNT
	.align		4
.L_242:
        /*0498*/ 	.byte	0x04, 0x2f
        /*049a*/ 	.short	(.L_244 - .L_243)
	.align		4
.L_243:
        /*049c*/ 	.word	index@(_ZN3cub18CUB_300001_SM_10006detail6reduce28DeviceReduceSingleTileKernelINS2_10policy_hubIfyN4cuda3std3__44plusIfEEE10Policy1000EN6thrust24THRUST_300001_SM_1000_NS6detail15normal_iteratorINSD_10device_ptrIdEEEEPdyS9_df3ExpEEvT0_T1_T2_T3_T4_T6_)
        /*04a0*/ 	.word	0x00000070


	//----- nvinfo : EIATTR_FRAME_SIZE
	.align		4
.L_244:
        /*04a4*/ 	.byte	0x04, 0x11
        /*04a6*/ 	.short	(.L_246 - .L_245)
	.align		4
.L_245:
        /*04a8*/ 	.word	index@(_ZN3cub18CUB_300001_SM_10006detail6reduce28DeviceReduceSingleTileKernelINS2_10policy_hubIfyN4cuda3std3__44plusIfEEE10Policy1000EN6thrust24THRUST_300001_SM_1000_NS6detail15normal_iteratorINSD_10device_ptrIdEEEEPdyS9_df3ExpEEvT0_T1_T2_T3_T4_T6_)
        /*04ac*/ 	.word	0x00000000


	//----- nvinfo : EIATTR_REGCOUNT
	.align		4
.L_246:
        /*04b0*/ 	.byte	0x04, 0x2f
        /*04b2*/ 	.short	(.L_248 - .L_247)
	.align		4
.L_247:
        /*04b4*/ 	.word	index@(_ZN3cub18CUB_300001_SM_10006detail6reduce18DeviceReduceKernelINS2_10policy_hubIfyN4cuda3std3__44plusIfEEE10Policy1000EN6thrust24THRUST_300001_SM_1000_NS6detail15normal_iteratorINSD_10device_ptrIdEEEEyS9_f3ExpEEvT0_PT3_T1_NS0_13GridEvenShareISN_EET2_T4_)
        /*04b8*/ 	.word	0x00000030


	//----- nvinfo : EIATTR_FRAME_SIZE
	.align		4
.L_248:
        /*04bc*/ 	.byte	0x04, 0x11
        /*04be*/ 	.short	(.L_250 - .L_249)
	.align		4
.L_249:
        /*04c0*/ 	.word	index@(_ZN3cub18CUB_300001_SM_10006detail6reduce18DeviceReduceKernelINS2_10policy_hubIfyN4cuda3std3__44plusIfEEE10Policy1000EN6thrust24THRUST_300001_SM_1000_NS6detail15normal_iteratorINSD_10device_ptrIdEEEEyS9_f3ExpEEvT0_PT3_T1_NS0_13GridEvenShareISN_EET2_T4_)
        /*04c4*/ 	.word	0x00000000


	//----- nvinfo : EIATTR_REGCOUNT
	.align		4
.L_250:
        /*04c8*/ 	.byte	0x04, 0x2f
        /*04ca*/ 	.short	(.L_252 - .L_251)
	.align		4
.L_251:
        /*04cc*/ 	.word	index@(_ZN3cub18CUB_300001_SM_10006detail6reduce28DeviceReduceSingleTileKernelINS2_10policy_hubIfyN4cuda3std3__44plusIfEEE10Policy1000EPfPdiS9_dfNS7_10__identityEEEvT0_T1_T2_T3_T4_T6_)
        /*04d0*/ 	.word	0x0000001e


	//----- nvinfo : EIATTR_FRAME_SIZE
	.align		4
.L_252:
        /*04d4*/ 	.byte	0x04, 0x11
        /*04d6*/ 	.short	(.L_254 - .L_253)
	.align		4
.L_253:
        /*04d8*/ 	.word	index@(_ZN3cub18CUB_300001_SM_10006detail6reduce28DeviceReduceSingleTileKernelINS2_10policy_hubIfyN4cuda3std3__44plusIfEEE10Policy1000EPfPdiS9_dfNS7_10__identityEEEvT0_T1_T2_T3_T4_T6_)
        /*04dc*/ 	.word	0x00000000


	//----- nvinfo : EIATTR_MIN_STACK_SIZE
	.align		4
.L_254:
        /*04e0*/ 	.byte	0x04, 0x12
        /*04e2*/ 	.short	(.L_256 - .L_255)
	.align		4
.L_255:
        /*04e4*/ 	.word	index@(_ZN3cub18CUB_300001_SM_10006detail6reduce28DeviceReduceSingleTileKernelINS2_10policy_hubIfyN4cuda3std3__44plusIfEEE10Policy1000EPfPdiS9_dfNS7_10__identityEEEvT0_T1_T2_T3_T4_T6_)
        /*04e8*/ 	.word	0x00000000


	//----- nvinfo : EIATTR_MIN_STACK_SIZE
	.align		4
.L_256:
        /*04ec*/ 	.byte	0x04, 0x12
        /*04ee*/ 	.short	(.L_258 - .L_257)
	.align		4
.L_257:
        /*04f0*/ 	.word	index@(_ZN3cub18CUB_300001_SM_10006detail6reduce18DeviceReduceKernelINS2_10policy_hubIfyN4cuda3std3__44plusIfEEE10Policy1000EN6thrust24THRUST_300001_SM_1000_NS6detail15normal_iteratorINSD_10device_ptrIdEEEEyS9_f3ExpEEvT0_PT3_T1_NS0_13GridEvenShareISN_EET2_T4_)
        /*04f4*/ 	.word	0x00000000


	//----- nvinfo : EIATTR_MIN_STACK_SIZE
	.align		4
.L_258:
        /*04f8*/ 	.byte	0x04, 0x12
        /*04fa*/ 	.short	(.L_260 - .L_259)
	.align		4
.L_259:
        /*04fc*/ 	.word	index@(_ZN3cub18CUB_300001_SM_10006detail6reduce28DeviceReduceSingleTileKernelINS2_10policy_hubIfyN4cuda3std3__44plusIfEEE10Policy1000EN6thrust24THRUST_300001_SM_1000_NS6detail15normal_iteratorINSD_10device_ptrIdEEEEPdyS9_df3ExpEEvT0_T1_T2_T3_T4_T6_)
        /*0500*/ 	.word	0x00000000


	//----- nvinfo : EIATTR_MIN_STACK_SIZE
	.align		4
.L_260:
        /*0504*/ 	.byte	0x04, 0x12
        /*0506*/ 	.short	(.L_262 - .L_261)
	.align		4
.L_261:
        /*0508*/ 	.word	index@(_ZN3cub18CUB_300001_SM_10006detail6reduce28DeviceReduceSingleTileKernelINS2_10policy_hubIfjN4cuda3std3__44plusIfEEE10Policy1000EPfPdiS9_dfNS7_10__identityEEEvT0_T1_T2_T3_T4_T6_)
        /*050c*/ 	.word	0x00000000


	//----- nvinfo : EIATTR_MIN_STACK_SIZE
	.align		4
.L_262:
        /*0510*/ 	.byte	0x04, 0x12
        /*0512*/ 	.short	(.L_264 - .L_263)
	.align		4
.L_263:
        /*0514*/ 	.word	index@(_ZN3cub18CUB_300001_SM_10006detail6reduce18DeviceReduceKernelINS2_10policy_hubIfjN4cuda3std3__44plusIfEEE10Policy1000EN6thrust24THRUST_300001_SM_1000_NS6detail15normal_iteratorINSD_10device_ptrIdEEEEjS9_f3ExpEEvT0_PT3_T1_NS0_13GridEvenShareISN_EET2_T4_)
        /*0518*/ 	.word	0x00000000


	//----- nvinfo : EIATTR_MIN_STACK_SIZE
	.align		4
.L_264:
        /*051c*/ 	.byte	0x04, 0x12
        /*051e*/ 	.short	(.L_266 - .L_265)
	.align		4
.L_265:
        /*0520*/ 	.word	index@(_ZN3cub18CUB_300001_SM_10006detail6reduce28DeviceReduceSingleTileKernelINS2_10policy_hubIfjN4cuda3std3__44plusIfEEE10Policy1000EN6thrust24THRUST_300001_SM_1000_NS6detail15normal_iteratorINSD_10device_ptrIdEEEEPdjS9_df3ExpEEvT0_T1_T2_T3_T4_T6_)
        /*0524*/ 	.word	0x00000000


	//----- nvinfo : EIATTR_MIN_STACK_SIZE
	.align		4
.L_266:
        /*0528*/ 	.byte	0x04, 0x12
        /*052a*/ 	.short	(.L_268 - .L_267)
	.align		4
.L_267:
        /*052c*/ 	.word	index@(_ZN3cub18CUB_300001_SM_10006detail9transform16transform_kernelINS2_10policy_hubILb0EN4cuda3std3__45tupleIJN6thrust24THRUST_300001_SM_1000_NS6detail15normal_iteratorINSA_10device_ptrIdEEEESF_EEEE10policy1000ElNS7_10multipliesIdEESF_JPdSL_EEEvT0_iT1_T2_DpNS2_10kernel_argIT3_EE)
        /*0530*/ 	.word	0x00000000


	//----- nvinfo : EIATTR_MIN_STACK_SIZE
	.align		4
.L_268:
        /*0534*/ 	.byte	0x04, 0x12
        /*0536*/ 	.short	(.L_270 - .L_269)
	.align		4
.L_269:
        /*0538*/ 	.word	index@(_ZN3cub18CUB_300001_SM_10006detail9transform16transform_kernelINS2_10policy_hubILb0EN4cuda3std3__45tupleIJN6thrust24THRUST_300001_SM_1000_NS6detail15normal_iteratorINSA_10device_ptrIdEEEESF_EEEE10policy1000EiNS7_10multipliesIdEESF_JPdSL_EEEvT0_iT1_T2_DpNS2_10kernel_argIT3_EE)
        /*053c*/ 	.word	0x00000000


	//----- nvinfo : EIATTR_MIN_STACK_SIZE
	.align		4
.L_270:
        /*0540*/ 	.byte	0x04, 0x12
        /*0542*/ 	.short	(.L_272 - .L_271)
	.align		4
.L_271:
        /*0544*/ 	.word	index@(_ZN3cub18CUB_300001_SM_10006detail9transform16transform_kernelINS2_10policy_hubILb0EN4cuda3std3__45tupleIJN6thrust24THRUST_300001_SM_1000_NS6detail15normal_iteratorINSA_10device_ptrIdEEEESF_EEEE10policy1000ElNS7_5minusIdEESF_JPdSL_EEEvT0_iT1_T2_DpNS2_10kernel_argIT3_EE)
        /*0548*/ 	.word	0x00000000


	//----- nvinfo : EIATTR_MIN_STACK_SIZE
	.align		4
.L_272:
        /*054c*/ 	.byte	0x04, 0x12
        /*054e*/ 	.short	(.L_274 - .L_273)
	.align		4
.L_273:
        /*0550*/ 	.word	index@(_ZN3cub18CUB_300001_SM_10006detail9transform16transform_kernelINS2_10policy_hubILb0EN4cuda3std3__45tupleIJN6thrust24THRUST_300001_SM_1000_NS6detail15normal_iteratorINSA_10device_ptrIdEEEESF_EEEE10policy1000EiNS7_5minusIdEESF_JPdSL_EEEvT0_iT1_T2_DpNS2_10kernel_argIT3_EE)
        /*0554*/ 	.word	0x00000000


	//----- nvinfo : EIATTR_MIN_STACK_SIZE
	.align		4
.L_274:
        /*0558*/ 	.byte	0x04, 0x12
        /*055a*/ 	.short	(.L_276 - .L_275)
	.align		4
.L_275:
        /*055c*/ 	.word	index@(_ZN3cub18CUB_300001_SM_10006detail9transform16transform_kernelINS2_10policy_hubILb0EN4cuda3std3__45tupleIJN6thrust24THRUST_300001_SM_1000_NS6detail15normal_iteratorINSA_10device_ptrIdEEEESF_EEEE10policy1000ElNS7_4plusIdEESF_JPdSL_EEEvT0_iT1_T2_DpNS2_10kernel_argIT3_EE)
        /*0560*/ 	.word	0x00000000


	//----- nvinfo : EIATTR_MIN_STACK_SIZE
	.align		4
.L_276:
        /*0564*/ 	.byte	0x04, 0x12
        /*0566*/ 	.short	(.L_278 - .L_277)
	.align		4
.L_277:
        /*0568*/ 	.word	index@(_ZN3cub18CUB_300001_SM_10006detail9transform16transform_kernelINS2_10policy_hubILb0EN4cuda3std3__45tupleIJN6thrust24THRUST_300001_SM_1000_NS6detail15normal_iteratorINSA_10device_ptrIdEEEESF_EEEE10policy1000EiNS7_4plusIdEESF_JPdSL_EEEvT0_iT1_T2_DpNS2_10kernel_argIT3_EE)
        /*056c*/ 	.word	0x00000000


	//----- nvinfo : EIATTR_MIN_STACK_SIZE
	.align		4
.L_278:
        /*0570*/ 	.byte	0x04, 0x12
        /*0572*/ 	.short	(.L_280 - .L_279)
	.align		4
.L_279:
        /*0574*/ 	.word	index@(_ZN3cub18CUB_300001_SM_10006detail9transform16transform_kernelINS2_10policy_hubILb1EN4cuda3std3__45tupleIJN6thrust24THRUST_300001_SM_1000_NS20permutation_iteratorINSA_6detail15normal_iteratorINSA_10device_ptrIdEEEENSA_18transform_iteratorI14transposeIndexNSA_17counting_iteratorImNSA_11use_defaultESK_SK_EESK_SK_EEEEEEEE10policy1000ElNS7_10__identityESG_JSN_EEEvT0_iT1_T2_DpNS2_10kernel_argIT3_EE)
        /*0578*/ 	.word	0x00000000


	//----- nvinfo : EIATTR_MIN_STACK_SIZE
	.align		4
.L_280:
        /*057c*/ 	.byte	0x04, 0x12
        /*057e*/ 	.short	(.L_282 - .L_281)
	.align		4
.L_281:
        /*0580*/ 	.word	index@(_ZN3cub18CUB_300001_SM_10006detail9transform16transform_kernelINS2_10policy_hubILb1EN4cuda3std3__45tupleIJN6thrust24THRUST_300001_SM_1000_NS20permutation_iteratorINSA_6detail15normal_iteratorINSA_10device_ptrIdEEEENSA_18transform_iteratorI14transposeIndexNSA_17counting_iteratorImNSA_11use_defaultESK_SK_EESK_SK_EEEEEEEE10policy1000EiNS7_10__identityESG_JSN_EEEvT0_iT1_T2_DpNS2_10kernel_argIT3_EE)
        /*0584*/ 	.word	0x00000000


	//----- nvinfo : EIATTR_MIN_STACK_SIZE
	.align		4
.L_282:
        /*0588*/ 	.byte	0x04, 0x12
        /*058a*/ 	.short	(.L_284 - .L_283)
	.align		4
.L_283:
        /*058c*/ 	.word	index@(_ZN3cub18CUB_300001_SM_10006detail9transform16transform_kernelINS2_10policy_hubILb1EN4cuda3std3__45tupleIJN6thrust24THRUST_300001_SM_1000_NS17counting_iteratorIjNSA_11use_defaultESC_SC_EEEEEE10policy1000El10matrixMultNSA_6detail15normal_iteratorINSA_10device_ptrIdEEEEJSD_EEEvT0_iT1_T2_DpNS2_10kernel_argIT3_EE)
        /*0590*/ 	.word	0x00000020


	//----- nvinfo : EIATTR_MIN_STACK_SIZE
	.align		4
.L_284:
        /*0594*/ 	.byte	0x04, 0x12
        /*0596*/ 	.short	(.L_286 - .L_285)
	.align		4
.L_285:
        /*0598*/ 	.word	index@(_ZN3cub18CUB_300001_SM_10006detail9transform16transform_kernelINS2_10policy_hubILb1EN4cuda3std3__45tupleIJN6thrust24THRUST_300001_SM_1000_NS17counting_iteratorIjNSA_11use_defaultESC_SC_EEEEEE10policy1000Ei10matrixMultNSA_6detail15normal_iteratorINSA_10device_ptrIdEEEEJSD_EEEvT0_iT1_T2_DpNS2_10kernel_argIT3_EE)
        /*059c*/ 	.word	0x00000020


	//----- nvinfo : EIATTR_MIN_STACK_SIZE
	.align		4
.L_286:
        /*05a0*/ 	.byte	0x04, 0x12
        /*05a2*/ 	.short	(.L_288 - .L_287)
	.align		4
.L_287:
        /*05a4*/ 	.word	index@(_ZN3cub18CUB_300001_SM_10006detail9transform16transform_kernelINS2_10policy_hubILb1EN4cuda3std3__45tupleIJN6thrust24THRUST_300001_SM_1000_NS17counting_iteratorIjNSA_11use_defaultESC_SC_EEEEEE10policy1000El3prgNSA_6detail15normal_iteratorINSA_10device_ptrIdEEEEJSD_EEEvT0_iT1_T2_DpNS2_10kernel_argIT3_EE)
        /*05a8*/ 	.word	0x00000000


	//----- nvinfo : EIATTR_MIN_STACK_SIZE
	.align		4
.L_288:
        /*05ac*/ 	.byte	0x04, 0x12
        /*05ae*/ 	.short	(.L_290 - .L_289)
	.align		4
.L_289:
        /*05b0*/ 	.word	index@(_ZN3cub18CUB_300001_SM_10006detail9transform16transform_kernelINS2_10policy_hubILb1EN4cuda3std3__45tupleIJN6thrust24THRUST_300001_SM_1000_NS17counting_iteratorIjNSA_11use_defaultESC_SC_EEEEEE10policy1000Ei3prgNSA_6detail15normal_iteratorINSA_10device_ptrIdEEEEJSD_EEEvT0_iT1_T2_DpNS2_10kernel_argIT3_EE)
        /*05b4*/ 	.word	0x00000000


	//----- nvinfo : EIATTR_MIN_STACK_SIZE
	.align		4
.L_290:
        /*05b8*/ 	.byte	0x04, 0x12
        /*05ba*/ 	.short	(.L_292 - .L_291)
	.align		4
.L_291:
        /*05bc*/ 	.word	index@(_ZN3cub18CUB_300001_SM_10006detail9transform16transform_kernelINS2_10policy_hubILb1EN4cuda3std3__45tupleIJN6thrust24THRUST_300001_SM_1000_NS6detail15normal_iteratorINSA_10device_ptrIdEEEEEEEE10policy1000El8GradTanHSF_JPdEEEvT0_iT1_T2_DpNS2_10kernel_argIT3_EE)
        /*05c0*/ 	.word	0x00000000


	//----- nvinfo : EIATTR_MIN_STACK_SIZE
	.align		4
.L_292:
        /*05c4*/ 	.byte	0x04, 0x12
        /*05c6*/ 	.short	(.L_294 - .L_293)
	.align		4
.L_293:
        /*05c8*/ 	.word	index@(_ZN3cub18CUB_300001_SM_10006detail9transform16transform_kernelINS2_10policy_hubILb1EN4cuda3std3__45tupleIJN6thrust24THRUST_300001_SM_1000_NS6detail15normal_iteratorINSA_10device_ptrIdEEEEEEEE10policy1000Ei8GradTanHSF_JPdEEEvT0_iT1_T2_DpNS2_10kernel_argIT3_EE)
        /*05cc*/ 	.word	0x00000000


	//----- nvinfo : EIATTR_MIN_STACK_SIZE
	.align		4
.L_294:
        /*05d0*/ 	.byte	0x04, 0x12
        /*05d2*/ 	.short	(.L_296 - .L_295)
	.align		4
.L_295:
        /*05d4*/ 	.word	index@(_ZN3cub18CUB_300001_SM_10006detail9transform16transform_kernelINS2_10policy_hubILb1EN4cuda3std3__45tupleIJN6thrust24THRUST_300001_SM_1000_NS6detail15normal_iteratorINSA_10device_ptrIdEEEEEEEE10policy1000El11GradSigmoidSF_JPdEEEvT0_iT1_T2_DpNS2_10kernel_argIT3_EE)
        /*05d8*/ 	.word	0x00000000


	//----- nvinfo : EIATTR_MIN_STACK_SIZE
	.align		4
.L_296:
        /*05dc*/ 	.byte	0x04, 0x12
        /*05de*/ 	.short	(.L_298 - .L_297)
	.align		4
.L_297:
        /*05e0*/ 	.word	index@(_ZN3cub18CUB_300001_SM_10006detail9transform16transform_kernelINS2_10policy_hubILb1EN4cuda3std3__45tupleIJN6thrust24THRUST_300001_SM_1000_NS6detail15normal_iteratorINSA_10device_ptrIdEEEEEEEE10policy1000Ei11GradSigmoidSF_JPdEEEvT0_iT1_T2_DpNS2_10kernel_argIT3_EE)
        /*05e4*/ 	.word	0x00000000


	//----- nvinfo : EIATTR_MIN_STACK_SIZE
	.align		4
.L_298:
        /*05e8*/ 	.byte	0x04, 0x12
        /*05ea*/ 	.short	(.L_300 - .L_299)
	.align		4
.L_299:
        /*05ec*/ 	.word	index@(_ZN3cub18CUB_300001_SM_10006detail9transform16transform_kernelINS2_10policy_hubILb1EN4cuda3std3__45tupleIJN6thrust24THRUST_300001_SM_1000_NS6detail15normal_iteratorINSA_10device_ptrIdEEEEEEEE10policy1000El8GradReLUSF_JPdEEEvT0_iT1_T2_DpNS2_10kernel_argIT3_EE)
        /*05f0*/ 	.word	0x00000000


	//----- nvinfo : EIATTR_MIN_STACK_SIZE
	.align		4
.L_300:
        /*05f4*/ 	.byte	0x04, 0x12
        /*05f6*/ 	.short	(.L_302 - .L_301)
	.align		4
.L_301:
        /*05f8*/ 	.word	index@(_ZN3cub18CUB_300001_SM_10006detail9transform16transform_kernelINS2_10policy_hubILb1EN4cuda3std3__45tupleIJN6thrust24THRUST_300001_SM_1000_NS6detail15normal_iteratorINSA_10device_ptrIdEEEEEEEE10policy1000Ei8GradReLUSF_JPdEEEvT0_iT1_T2_DpNS2_10kernel_argIT3_EE)
        /*05fc*/ 	.word	0x00000000


	//----- nvinfo : EIATTR_MIN_STACK_SIZE
	.align		4
.L_302:
        /*0600*/ 	.byte	0x04, 0x12
        /*0602*/ 	.short	(.L_304 - .L_303)
	.align		4
.L_303:
        /*0604*/ 	.word	index@(_ZN3cub18CUB_300001_SM_10006detail9transform16transform_kernelINS2_10policy_hubILb1EN4cuda3std3__45tupleIJN6thrust24THRUST_300001_SM_1000_NS6detail15normal_iteratorINSA_10device_ptrIdEEEEEEEE10policy1000El7SigmoidSF_JPdEEEvT0_iT1_T2_DpNS2_10kernel_argIT3_EE)
        /*0608*/ 	.word	0x00000000


	//----- nvinfo : EIATTR_MIN_STACK_SIZE
	.align		4
.L_304:
        /*060c*/ 	.byte	0x04, 0x12
        /*060e*/ 	.short	(.L_306 - .L_305)
	.align		4
.L_305:
        /*0610*/ 	.word	index@(_ZN3cub18CUB_300001_SM_10006detail9transform16transform_kernelINS2_10policy_hubILb1EN4cuda3std3__45tupleIJN6thrust24THRUST_300001_SM_1000_NS6detail15normal_iteratorINSA_10device_ptrIdEEEEEEEE10policy1000Ei7SigmoidSF_JPdEEEvT0_iT1_T2_DpNS2_10kernel_argIT3_EE)
        /*0614*/ 	.word	0x00000000


	//----- nvinfo : EIATTR_MIN_STACK_SIZE
	.align		4
.L_306:
        /*0618*/ 	.byte	0x04, 0x12
        /*061a*/ 	.short	(.L_308 - .L_307)
	.align		4
.L_307:
        /*061c*/ 	.word	index@(_ZN3cub18CUB_300001_SM_10006detail9transform16transform_kernelINS2_10policy_hubILb1EN4cuda3std3__45tupleIJN6thrust24THRUST_300001_SM_1000_NS6detail15normal_iteratorINSA_10device_ptrIdEEEEEEEE10policy1000El4TanHSF_JPdEEEvT0_iT1_T2_DpNS2_10kernel_argIT3_EE)
        /*0620*/ 	.word	0x00000000


	//----- nvinfo : EIATTR_MIN_STACK_SIZE
	.align		4
.L_308:
        /*0624*/ 	.byte	0x04, 0x12
        /*0626*/ 	.short	(.L_310 - .L_309)
	.align		4
.L_309:
        /*0628*/ 	.word	index@(_ZN3cub18CUB_300001_SM_10006detail9transform16transform_kernelINS2_10policy_hubILb1EN4cuda3std3__45tupleIJN6thrust24THRUST_300001_SM_1000_NS6detail15normal_iteratorINSA_10device_ptrIdEEEEEEEE10policy1000Ei4TanHSF_JPdEEEvT0_iT1_T2_DpNS2_10kernel_argIT3_EE)
        /*062c*/ 	.word	0x00000000


	//----- nvinfo : EIATTR_MIN_STACK_SIZE
	.align		4
.L_310:
        /*0630*/ 	.byte	0x04, 0x12
        /*0632*/ 	.short	(.L_312 - .L_311)
	.align		4
.L_311:
        /*0634*/ 	.word	index@(_ZN3cub18CUB_300001_SM_10006detail9transform16transform_kernelINS2_10policy_hubILb1EN4cuda3std3__45tupleIJN6thrust24THRUST_300001_SM_1000_NS6detail15normal_iteratorINSA_10device_ptrIdEEEEEEEE10policy1000El4ReLUSF_JPdEEEvT0_iT1_T2_DpNS2_10kernel_argIT3_EE)
        /*0638*/ 	.word	0x00000000


	//----- nvinfo : EIATTR_MIN_STACK_SIZE
	.align		4
.L_312:
        /*063c*/ 	.byte	0x04, 0x12
        /*063e*/ 	.short	(.L_314 - .L_313)
	.align		4
.L_313:
        /*0640*/ 	.word	index@(_ZN3cub18CUB_300001_SM_10006detail9transform16transform_kernelINS2_10policy_hubILb1EN4cuda3std3__45tupleIJN6thrust24THRUST_300001_SM_1000_NS6detail15normal_iteratorINSA_10device_ptrIdEEEEEEEE10policy1000Ei4ReLUSF_JPdEEEvT0_iT1_T2_DpNS2_10kernel_argIT3_EE)
        /*0644*/ 	.word	0x00000000


	//----- nvinfo : EIATTR_MIN_STACK_SIZE
	.align		4
.L_314:
        /*0648*/ 	.byte	0x04, 0x12
        /*064a*/ 	.short	(.L_316 - .L_315)
	.align		4
.L_315:
        /*064c*/ 	.word	index@(_ZN3cub18CUB_300001_SM_10006detail9transform16transform_kernelINS2_10policy_hubILb1EN4cuda3std3__45tupleIJN6thrust24THRUST_300001_SM_1000_NS6detail15normal_iteratorINSA_10device_ptrIdEEEEEEEE10policy1000El7SoftmaxSF_JPdEEEvT0_iT1_T2_DpNS2_10kernel_argIT3_EE)
        /*0650*/ 	.word	0x00000000


	//----- nvinfo : EIATTR_MIN_STACK_SIZE
	.align		4
.L_316:
        /*0654*/ 	.byte	0x04, 0x12
        /*0656*/ 	.short	(.L_318 - .L_317)
	.align		4
.L_317:
        /*0658*/ 	.word	index@(_ZN3cub18CUB_300001_SM_10006detail9transform16transform_kernelINS2_10policy_hubILb1EN4cuda3std3__45tupleIJN6thrust24THRUST_300001_SM_1000_NS6detail15normal_iteratorINSA_10device_ptrIdEEEEEEEE10policy1000Ei7SoftmaxSF_JPdEEEvT0_iT1_T2_DpNS2_10kernel_argIT3_EE)
        /*065c*/ 	.word	0x00000000


	//----- nvinfo : EIATTR_MIN_STACK_SIZE
	.align		4
.L_318:
        /*0660*/ 	.byte	0x04, 0x12
        /*0662*/ 	.short	(.L_320 - .L_319)
	.align		4
.L_319:
        /*0664*/ 	.word	index@(_ZN3cub18CUB_300001_SM_10006detail8for_each13static_kernelINS2_12policy_hub_t12policy_500_tElN6thrust24THRUST_300001_SM_1000_NS8cuda_cub20__uninitialized_copy7functorINS7_6detail15normal_iteratorINS7_10device_ptrIdEEEENS7_7pointerIdNS8_3tagENS7_11use_defaultESI_EEEEEEvT0_T1_)
        /*0668*/ 	.word	0x00000000


	//----- nvinfo : EIATTR_MIN_STACK_SIZE
	.align		4
.L_320:
        /*066c*/ 	.byte	0x04, 0x12
        /*066e*/ 	.short	(.L_322 - .L_321)
	.align		4
.L_321:
        /*0670*/ 	.word	index@(_ZN3cub18CUB_300001_SM_10006detail8for_each13static_kernelINS2_12policy_hub_t12policy_500_tElN6thrust24THRUST_300001_SM_1000_NS8cuda_cub6__fill7functorINS7_6detail15normal_iteratorINS7_10device_ptrIdEEEEdEEEEvT0_T1_)
        /*0674*/ 	.word	0x00000000


	//----- nvinfo : EIATTR_MIN_STACK_SIZE
	.align		4
.L_322:
        /*0678*/ 	.byte	0x04, 0x12
        /*067a*/ 	.short	(.L_324 - .L_323)
	.align		4
.L_323:
        /*067c*/ 	.word	index@(_ZN3cub18CUB_300001_SM_10006detail8for_each13static_kernelINS2_12policy_hub_t12policy_500_tEmN6thrust24THRUST_300001_SM_1000_NS8cuda_cub20__uninitialized_fill7functorINS7_10device_ptrIdEEdEEEEvT0_T1_)
        /*0680*/ 	.word	0x00000000


	//----- nvinfo : EIATTR_MIN_STACK_SIZE
	.align		4
.L_324:
        /*0684*/ 	.byte	0x04, 0x12
        /*0686*/ 	.short	(.L_326 - .L_325)
	.align		4
.L_325:
        /*0688*/ 	.word	index@(_ZN3cub18CUB_300001_SM_10006detail11EmptyKernelIvEEvv)
        /*068c*/ 	.word	0x00000000


	//----- nvinfo : EIATTR_MIN_STACK_SIZE
	.align		4
.L_326:
        /*0690*/ 	.byte	0x04, 0x12
        /*0692*/ 	.short	(.L_328 - .L_327)
	.align		4
.L_327:
        /*0694*/ 	.word	index@(_ZN6thrust24THRUST_300001_SM_1000_NS8cuda_cub4core6detail13_kernel_agentINS1_8__reduce11ReduceAgentIPN4cuda3std3__45tupleIJdlEEESC_SB_lNS1_9__extrema9arg_max_fIdlNS9_4lessIdEEEEEEJSC_SC_iSH_EEEvDpT0_)
        /*0698*/ 	.word	0x00000000


	//----- nvinfo : EIATTR_MIN_STACK_SIZE
	.align		4
.L_328:
        /*069c*/ 	.byte	0x04, 0x12
        /*069e*/ 	.short	(.L_330 - .L_329)
	.align		4
.L_329:
        /*06a0*/ 	.word	index@(_ZN6thrust24THRUST_300001_SM_1000_NS8cuda_cub4core6detail13_kernel_agentINS1_8__reduce10DrainAgentIlEEJN3cub18CUB_300001_SM_10009GridQueueIyEElEEEvDpT0_)
        /*06a4*/ 	.word	0x00000000


	//----- nvinfo : EIATTR_MIN_STACK_SIZE
	.align		4
.L_330:
        /*06a8*/ 	.byte	0x04, 0x12
        /*06aa*/ 	.short	(.L_332 - .L_331)
	.align		4
.L_331:
        /*06ac*/ 	.word	index@(_ZN6thrust24THRUST_300001_SM_1000_NS8cuda_cub4core6detail13_kernel_agentINS1_8__reduce11ReduceAgentINS0_12zip_iteratorIN4cuda3std3__45tupleIJNS0_6detail15normal_iteratorINS0_10device_ptrIdEEEENS0_17counting_iteratorIlNS0_11use_defaultESI_SI_EEEEEEEPNSB_IJdlEEESM_lNS1_9__extrema9arg_max_fIdlNSA_4lessIdEEEEEEJSL_SN_lN3cub18CUB_300001_SM_100013GridEvenShareIlEENSV_9GridQueueIyEESS_EEEvDpT0_)
        /*06b0*/ 	.word	0x00000000


	//----- nvinfo : EIATTR_MIN_STACK_SIZE
	.align		4
.L_332:
        /*06b4*/ 	.byte	0x04, 0x12
        /*06b6*/ 	.short	(.L_334 - .L_333)
	.align		4
.L_333:
        /*06b8*/ 	.word	index@(_ZN6thrust24THRUST_300001_SM_1000_NS8cuda_cub4core6detail13_kernel_agentINS1_8__reduce11ReduceAgentINS0_12zip_iteratorIN4cuda3std3__45tupleIJNS0_6detail15normal_iteratorINS0_10device_ptrIdEEEENS0_17counting_iteratorIlNS0_11use_defaultESI_SI_EEEEEEEPNSB_IJdlEEESM_lNS1_9__extrema9arg_max_fIdlNSA_4lessIdEEEEEEJSL_SN_lSS_EEEvDpT0_)
        /*06bc*/ 	.word	0x00000000


	//----- nvinfo : EIATTR_MIN_STACK_SIZE
	.align		4
.L_334:
        /*06c0*/ 	.byte	0x04, 0x12
        /*06c2*/ 	.short	(.L_336 - .L_335)
	.align		4
.L_335:
        /*06c4*/ 	.word	index@(_ZN6thrust24THRUST_300001_SM_1000_NS8cuda_cub4core6detail13_kernel_agentINS1_8__reduce11ReduceAgentIPN4cuda3std3__45tupleIJdlEEESC_SB_iNS1_9__extrema9arg_max_fIdlNS9_4lessIdEEEEEEJSC_SC_iSH_EEEvDpT0_)
        /*06c8*/ 	.word	0x00000000


	//----- nvinfo : EIATTR_MIN_STACK_SIZE
	.align		4
.L_336:
        /*06cc*/ 	.byte	0x04, 0x12
        /*06ce*/ 	.short	(.L_338 - .L_337)
	.align		4
.L_337:
        /*06d0*/ 	.word	index@(_ZN6thrust24THRUST_300001_SM_1000_NS8cuda_cub4core6detail13_kernel_agentINS1_8__reduce10DrainAgentIiEEJN3cub18CUB_300001_SM_10009GridQueueIjEEiEEEvDpT0_)
        /*06d4*/ 	.word	0x00000000


	//----- nvinfo : EIATTR_MIN_STACK_SIZE
	.align		4
.L_338:
        /*06d8*/ 	.byte	0x04, 0x12
        /*06da*/ 	.short	(.L_340 - .L_339)
	.align		4
.L_339:
        /*06dc*/ 	.word	index@(_ZN6thrust24THRUST_300001_SM_1000_NS8cuda_cub4core6detail13_kernel_agentINS1_8__reduce11ReduceAgentINS0_12zip_iteratorIN4cuda3std3__45tupleIJNS0_6detail15normal_iteratorINS0_10device_ptrIdEEEENS0_17counting_iteratorIlNS0_11use_defaultESI_SI_EEEEEEEPNSB_IJdlEEESM_iNS1_9__extrema9arg_max_fIdlNSA_4lessIdEEEEEEJSL_SN_iN3cub18CUB_300001_SM_100013GridEvenShareIiEENSV_9GridQueueIjEESS_EEEvDpT0_)
        /*06e0*/ 	.word	0x00000000


	//----- nvinfo : EIATTR_MIN_STACK_SIZE
	.align		4
.L_340:
        /*06e4*/ 	.byte	0x04, 0x12
        /*06e6*/ 	.short	(.L_342 - .L_341)
	.align		4
.L_341:
        /*06e8*/ 	.word	index@(_ZN6thrust24THRUST_300001_SM_1000_NS8cuda_cub4core6detail13_kernel_agentINS1_8__reduce11ReduceAgentINS0_12zip_iteratorIN4cuda3std3__45tupleIJNS0_6detail15normal_iteratorINS0_10device_ptrIdEEEENS0_17counting_iteratorIlNS0_11use_defaultESI_SI_EEEEEEEPNSB_IJdlEEESM_iNS1_9__extrema9arg_max_fIdlNSA_4lessIdEEEEEEJSL_SN_iSS_EEEvDpT0_)
        /*06ec*/ 	.word	0x00000000
.L_342:


//--------------------- .nv.compat                --------------------------
	.section	.nv.compat,"",@"SHT_CUDA_COMPAT_INFO"
	.align	4
        /*0000*/ 	.byte	0x02, 0x09, 0x00, 0x00, 0x02, 0x02, 0x02, 0x00, 0x02, 0x05, 0x05, 0x00, 0x03, 0x07, 0x01, 0x01
        /*0010*/ 	.byte	0x02, 0x03, 0x00, 0x00, 0x02, 0x06, 0x01, 0x00, 0x04, 0x0b, 0x08, 0x00, 0x01, 0x00, 0x00, 0x00
        /*0020*/ 	.byte	0x00, 0x00, 0x00, 0x00


//--------------------- .nv.info._ZN3cub18CUB_300001_SM_10006detail6reduce28DeviceReduceSingleTileKernelINS2_10policy_hubIfyN4cuda3std3__44plusIfEEE10Policy1000EPfPdiS9_dfNS7_10__identityEEEvT0_T1_T2_T3_T4_T6_ --------------------------
	.section	.nv.info._ZN3cub18CUB_300001_SM_10006detail6reduce28DeviceReduceSingleTileKernelINS2_10policy_hubIfyN4cuda3std3__44plusIfEEE10Policy1000EPfPdiS9_dfNS7_10__identityEEEvT0_T1_T2_T3_T4_T6_,"",@"SHT_CUDA_INFO"
	.sectionflags	@""
	.align	4


	//----- nvinfo : EIATTR_CUDA_API_VERSION
	.align		4
        /*0000*/ 	.byte	0x04, 0x37
        /*0002*/ 	.short	(.L_344 - .L_343)
.L_343:
        /*0004*/ 	.word	0x00000082


	//----- nvinfo : EIATTR_KPARAM_INFO
	.align		4
.L_344:
        /*0008*/ 	.byte	0x04, 0x17
        /*000a*/ 	.short	(.L_346 - .L_345)
.L_345:
        /*000c*/ 	.word	0x00000000
        /*0010*/ 	.short	0x0005
        /*0012*/ 	.short	0x0020
        /*0014*/ 	.byte	0x00, 0xf0, 0x05, 0x00


	//----- nvinfo : EIATTR_KPARAM_INFO
	.align		4
.L_346:
        /*0018*/ 	.byte	0x04, 0x17
        /*001a*/ 	.short	(.L_348 - .L_347)
.L_347:
        /*001c*/ 	.word	0x00000000
        /*0020*/ 	.short	0x0004
        /*0022*/ 	.short	0x0018
        /*0024*/ 	.byte	0x00, 0xf0, 0x21, 0x00


	//----- nvinfo : EIATTR_KPARAM_INFO
	.align		4
.L_348:
        /*0028*/ 	.byte	0x04, 0x17
        /*002a*/ 	.short	(.L_350 - .L_349)
.L_349:
        /*002c*/ 	.word	0x00000000
        /*0030*/ 	.short	0x0003
        /*0032*/ 	.short	0x0014
        /*0034*/ 	.byte	0x00, 0xf0, 0x05, 0x00


	//----- nvinfo : EIATTR_KPARAM_INFO
	.align		4
.L_350:
        /*0038*/ 	.byte	0x04, 0x17
        /*003a*/ 	.short	(.L_352 - .L_351)
.L_351:
        /*003c*/ 	.word	0x00000000
        /*0040*/ 	.short	0x0002
        /*0042*/ 	.short	0x0010
        /*0044*/ 	.byte	0x00, 0xf0, 0x11, 0x00


	//----- nvinfo : EIATTR_KPARAM_INFO
	.align		4
.L_352:
        /*0048*/ 	.byte	0x04, 0x17
        /*004a*/ 	.short	(.L_354 - .L_353)
.L_353:
        /*004c*/ 	.word	0x00000000
        /*0050*/ 	.short	0x0001
        /*0052*/ 	.short	0x0008
        /*0054*/ 	.byte	0x00, 0xf5, 0x21, 0x00


	//----- nvinfo : EIATTR_KPARAM_INFO
	.align		4
.L_354:
        /*0058*/ 	.byte	0x04, 0x17
        /*005a*/ 	.short	(.L_356 - .L_355)
.L_355:
        /*005c*/ 	.word	0x00000000
        /*0060*/ 	.short	0x0000
        /*0062*/ 	.short	0x0000
        /*0064*/ 	.byte	0x00, 0xf5, 0x21, 0x00


	//----- nvinfo : EIATTR_SPARSE_MMA_MASK
	.align		4
.L_356:
        /*0068*/ 	.byte	0x03, 0x50
        /*006a*/ 	.short	0x0000


	//----- nvinfo : EIATTR_MAXREG_COUNT
	.align		4
        /*006c*/ 	.byte	0x03, 0x1b
        /*006e*/ 	.short	0x00ff


	//----- nvinfo : EIATTR_NUM_BARRIERS
	.align		4
        /*0070*/ 	.byte	0x02, 0x4c
        /*0072*/ 	.byte	0x01
	.zero		1


	//----- nvinfo : EIATTR_MERCURY_ISA_VERSION
	.align		4
        /*0074*/ 	.byte	0x03, 0x5f
        /*0076*/ 	.short	0x0101


	//----- nvinfo : EIATTR_COOP_GROUP_MASK_REGIDS
	.align		4
        /*0078*/ 	.byte	0x04, 0x29
        /*007a*/ 	.short	(.L_358 - .L_357)


	//   ....[0]....
.L_357:
        /*007c*/ 	.word	0xffffffff


	//   ....[1]....
        /*0080*/ 	.word	0xffffffff


	//   ....[2]....
        /*0084*/ 	.word	0xffffffff


	//   ....[3]....
        /*0088*/ 	.word	0xffffffff


	//   ....[4]....
        /*008c*/ 	.word	0xffffffff


	//   ....[5]....
        /*0090*/ 	.word	0xffffffff


	//   ....[6]....
        /*0094*/ 	.word	0xffffffff


	//   ....[7]....
        /*0098*/ 	.word	0xffffffff


	//   ....[8]....
        /*009c*/ 	.word	0xffffffff


	//   ....[9]....
        /*00a0*/ 	.word	0xffffffff


	//   ....[10]....
        /*00a4*/ 	.word	0xffffffff


	//   ....[11]....
        /*00a8*/ 	.word	0xffffffff


	//   ....[12]....
        /*00ac*/ 	.word	0xffffffff


	//   ....[13]....
        /*00b0*/ 	.word	0xffffffff


	//   ....[14]....
        /*00b4*/ 	.word	0xffffffff


	//   ....[15]....
        /*00b8*/ 	.word	0xffffffff


	//   ....[16]....
        /*00bc*/ 	.word	0xffffffff


	//   ....[17]....
        /*00c0*/ 	.word	0xffffffff


	//   ....[18]....
        /*00c4*/ 	.word	0xffffffff


	//   ....[19]....
        /*00c8*/ 	.word	0xffffffff


	//   ....[20]....
        /*00cc*/ 	.word	0xffffffff


	//   ....[21]....
        /*00d0*/ 	.word	0xffffffff


	//   ....[22]....
        /*00d4*/ 	.word	0xffffffff


	//   ....[23]....
        /*00d8*/ 	.word	0xffffffff


	//   ....[24]....
        /*00dc*/ 	.word	0xffffffff


	//   ....[25]....
        /*00e0*/ 	.word	0xffffffff


	//   ....[26]....
        /*00e4*/ 	.word	0xffffffff


	//   ....[27]....
        /*00e8*/ 	.word	0xffffffff


	//   ....[28]....
        /*00ec*/ 	.word	0xffffffff


	//   ....[29]....
        /*00f0*/ 	.word	0xffffffff


	//----- nvinfo : EIATTR_COOP_GROUP_INSTR_OFFSETS
	.align		4
.L_358:
        /*00f4*/ 	.byte	0x04, 0x28
        /*00f6*/ 	.short	(.L_360 - .L_359)


	//   ....[0]....
.L_359:
        /*00f8*/ 	.word	0x00000980


	//   ....[1]....
        /*00fc*/ 	.word	0x000009e0


	//   ....[2]....
        /*0100*/ 	.word	0x00000a50


	//   ....[3]....
        /*0104*/ 	.word	0x00000aa0


	//   ....[4]....
        /*0108*/ 	.word	0x00000ad0


	//   ....[5]....
        /*010c*/ 	.word	0x00000c90


	//   ....[6]....
        /*0110*/ 	.word	0x00000d20


	//   ....[7]....
        /*0114*/ 	.word	0x00000d60


	//   ....[8]....
        /*0118*/ 	.word	0x00000db0


	//   ....[9]....
        /*011c*/ 	.word	0x00000df0


	//   ....[10]....
        /*0120*/ 	.word	0x00001c00


	//   ....[11]....
        /*0124*/ 	.word	0x00001c80


	//   ....[12]....
        /*0128*/ 	.word	0x00001cd0


	//   ....[13]....
        /*012c*/ 	.word	0x00001d10


	//   ....[14]....
        /*0130*/ 	.word	0x00001d40


	//   ....[15]....
        /*0134*/ 	.word	0x00002700


	//   ....[16]....
        /*0138*/ 	.word	0x00002760


	//   ....[17]....
        /*013c*/ 	.word	0x000027d0


	//   ....[18]....
        /*0140*/ 	.word	0x00002820


	//   ....[19]....
        /*0144*/ 	.word	0x00002850


	//   ....[20]....
        /*0148*/ 	.word	0x00002a10


	//   ....[21]....
        /*014c*/ 	.word	0x00002a90


	//   ....[22]....
        /*0150*/ 	.word	0x00002ad0


	//   ....[23]....
        /*0154*/ 	.word	0x00002b10


	//   ....[24]....
        /*0158*/ 	.word	0x00002b70


	//   ....[25]....
        /*015c*/ 	.word	0x00003b00


	//   ....[26]....
        /*0160*/ 	.word	0x00003b80


	//   ....[27]....
        /*0164*/ 	.word	0x00003bd0


	//   ....[28]....
        /*0168*/ 	.word	0x00003c10


	//   ....[29]....
        /*016c*/ 	.word	0x00003c40


	//----- nvinfo : EIATTR_VRC_CTA_INIT_COUNT
	.align		4
.L_360:
        /*0170*/ 	.byte	0x02, 0x4a
	.zero		1
	.zero		1


	//----- nvinfo : EIATTR_EXIT_INSTR_OFFSETS
	.align		4
        /*0174*/ 	.byte	0x04, 0x1c
        /*0176*/ 	.short	(.L_362 - .L_361)


	//   ....[0]....
.L_361:
        /*0178*/ 	.word	0x00000080


	//   ....[1]....
        /*017c*/ 	.word	0x000000c0


	//   ....[2]....
        /*0180*/ 	.word	0x00003d90


	//   ....[3]....
        /*0184*/ 	.word	0x00003e00


	//----- nvinfo : EIATTR_MAX_THREADS
	.align		4
.L_362:
        /*0188*/ 	.byte	0x04, 0x05
        /*018a*/ 	.short	(.L_364 - .L_363)
.L_363:
        /*018c*/ 	.word	0x00000100
        /*0190*/ 	.word	0x00000001
        /*0194*/ 	.word	0x00000001


	//----- nvinfo : EIATTR_CRS_STACK_SIZE
	.align		4
.L_364:
        /*0198*/ 	.byte	0x04, 0x1e
        /*019a*/ 	.short	(.L_366 - .L_365)
.L_365:
        /*019c*/ 	.word	0x00000000


	//----- nvinfo : EIATTR_CBANK_PARAM_SIZE
	.align		4
.L_366:
        /*01a0*/ 	.byte	0x03, 0x19
        /*01a2*/ 	.short	0x0021


	//----- nvinfo : EIATTR_PARAM_CBANK
	.align		4
        /*01a4*/ 	.byte	0x04, 0x0a
        /*01a6*/ 	.short	(.L_368 - .L_367)
	.align		4
.L_367:
        /*01a8*/ 	.word	index@(.nv.constant0._ZN3cub18CUB_300001_SM_10006detail6reduce28DeviceReduceSingleTileKernelINS2_10policy_hubIfyN4cuda3std3__44plusIfEEE10Policy1000EPfPdiS9_dfNS7_10__identityEEEvT0_T1_T2_T3_T4_T6_)
        /*01ac*/ 	.short	0x0380
        /*01ae*/ 	.short	0x0021


	//----- nvinfo : EIATTR_SW_WAR
	.align		4
.L_368:
        /*01b0*/ 	.byte	0x04, 0x36
        /*01b2*/ 	.short	(.L_370 - .L_369)
.L_369:
        /*01b4*/ 	.word	0x00000008
.L_370:


//--------------------- .nv.info._ZN3cub18CUB_300001_SM_10006detail6reduce18DeviceReduceKernelINS2_10policy_hubIfyN4cuda3std3__44plusIfEEE10Policy1000EN6thrust24THRUST_300001_SM_1000_NS6detail15normal_iteratorINSD_10device_ptrIdEEEEyS9_f3ExpEEvT0_PT3_T1_NS0_13GridEvenShareISN_EET2_T4_ --------------------------
	.section	.nv.info._ZN3cub18CUB_300001_SM_10006detail6reduce18DeviceReduceKernelINS2_10policy_hubIfyN4cuda3std3__44plusIfEEE10Policy1000EN6thrust24THRUST_300001_SM_1000_NS6detail15normal_iteratorINSD_10device_ptrIdEEEEyS9_f3ExpEEvT0_PT3_T1_NS0_13GridEvenShareISN_EET2_T4_,"",@"SHT_CUDA_INFO"
	.sectionflags	@""
	.align	4


	//----- nvinfo : EIATTR_CUDA_API_VERSION
	.align		4
        /*0000*/ 	.byte	0x04, 0x37
        /*0002*/ 	.short	(.L_372 - .L_371)
.L_371:
        /*0004*/ 	.word	0x00000082


	//----- nvinfo : EIATTR_KPARAM_INFO
	.align		4
.L_372:
        /*0008*/ 	.byte	0x04, 0x17
        /*000a*/ 	.short	(.L_374 - .L_373)
.L_373:
        /*000c*/ 	.word	0x00000000
        /*0010*/ 	.short	0x0005
        /*0012*/ 	.short	0x0061
        /*0014*/ 	.byte	0x00, 0xf0, 0x05, 0x00


	//----- nvinfo : EIATTR_KPARAM_INFO
	.align		4
.L_374:
        /*0018*/ 	.byte	0x04, 0x17
        /*001a*/ 	.short	(.L_376 - .L_375)
.L_375:
        /*001c*/ 	.word	0x00000000
        /*0020*/ 	.short	0x0004
        /*0022*/ 	.short	0x0060
        /*0024*/ 	.byte	0x00, 0xf0, 0x05, 0x00


	//----- nvinfo : EIATTR_KPARAM_INFO
	.align		4
.L_376:
        /*0028*/ 	.byte	0x04, 0x17
        /*002a*/ 	.short	(.L_378 - .L_377)
.L_377:
        /*002c*/ 	.word	0x00000000
        /*0030*/ 	.short	0x0003
        /*0032*/ 	.short	0x0018
        /*0034*/ 	.byte	0x00, 0xf0, 0x21, 0x01


	//----- nvinfo : EIATTR_KPARAM_INFO
	.align		4
.L_378:
        /*0038*/ 	.byte	0x04, 0x17
        /*003a*/ 	.short	(.L_380 - .L_379)
.L_379:
        /*003c*/ 	.word	0x00000000
        /*0040*/ 	.short	0x0002
        /*0042*/ 	.short	0x0010
        /*0044*/ 	.byte	0x00, 0xf0, 0x21, 0x00


	//----- nvinfo : EIATTR_KPARAM_INFO
	.align		4
.L_380:
        /*0048*/ 	.byte	0x04, 0x17
        /*004a*/ 	.short	(.L_382 - .L_381)
.L_381:
        /*004c*/ 	.word	0x00000000
        /*0050*/ 	.short	0x0001
        /*0052*/ 	.short	0x0008
        /*0054*/ 	.byte	0x00, 0xf5, 0x21, 0x00


	//----- nvinfo : EIATTR_KPARAM_INFO
	.align		4
.L_382:
        /*0058*/ 	.byte	0x04, 0x17
        /*005a*/ 	.short	(.L_384 - .L_383)
.L_383:
        /*005c*/ 	.word	0x00000000
        /*0060*/ 	.short	0x0000
        /*0062*/ 	.short	0x0000
        /*0064*/ 	.byte	0x00, 0xf0, 0x21, 0x00


	//----- nvinfo : EIATTR_SPARSE_MMA_MASK
	.align		4
.L_384:
        /*0068*/ 	.byte	0x03, 0x50
        /*006a*/ 	.short	0x0000


	//----- nvinfo : EIATTR_MAXREG_COUNT
	.align		4
        /*006c*/ 	.byte	0x03, 0x1b
        /*006e*/ 	.short	0x00ff


	//----- nvinfo : EIATTR_NUM_BARRIERS
	.align		4
        /*0070*/ 	.byte	0x02, 0x4c
        /*0072*/ 	.byte	0x01
	.zero		1


	//----- nvinfo : EIATTR_MERCURY_ISA_VERSION
	.align		4
        /*0074*/ 	.byte	0x03, 0x5f
        /*0076*/ 	.short	0x0101


	//----- nvinfo : EIATTR_COOP_GROUP_MASK_REGIDS
	.align		4
        /*0078*/ 	.byte	0x04, 0x29
        /*007a*/ 	.short	(.L_386 - .L_385)


	//   ....[0]....
.L_385:
        /*007c*/ 	.word	0xffffffff


	//   ....[1]....
        /*0080*/ 	.word	0xffffffff


	//   ....[2]....
        /*0084*/ 	.word	0xffffffff


	//   ....[3]....
        /*0088*/ 	.word	0xffffffff


	//   ....[4]....
        /*008c*/ 	.word	0xffffffff


	//   ....[5]....
        /*0090*/ 	.word	0xffffffff


	//   ....[6]....
        /*0094*/ 	.word	0xffffffff


	//   ....[7]....
        /*0098*/ 	.word	0xffffffff


	//   ....[8]....
        /*009c*/ 	.word	0xffffffff


	//   ....[9]....
        /*00a0*/ 	.word	0xffffffff


	//   ....[10]....
        /*00a4*/ 	.word	0xffffffff


	//   ....[11]....
        /*00a8*/ 	.word	0xffffffff


	//   ....[12]....
        /*00ac*/ 	.word	0xffffffff


	//   ....[13]....
        /*00b0*/ 	.word	0xffffffff


	//   ....[14]....
        /*00b4*/ 	.word	0xffffffff


	//----- nvinfo : EIATTR_COOP_GROUP_INSTR_OFFSETS
	.align		4
.L_386:
        /*00b8*/ 	.byte	0x04, 0x28
        /*00ba*/ 	.short	(.L_388 - .L_387)


	//   ....[0]....
.L_387:
        /*00bc*/ 	.word	0x00001180


	//   ....[1]....
        /*00c0*/ 	.word	0x000011e0


	//   ....[2]....
        /*00c4*/ 	.word	0x00001250


	//   ....[3]....
        /*00c8*/ 	.word	0x000012a0


	//   ....[4]....
        /*00cc*/ 	.word	0x000012d0


	//   ....[5]....
        /*00d0*/ 	.word	0x00001490


	//   ....[6]....
        /*00d4*/ 	.word	0x00001520


	//   ....[7]....
        /*00d8*/ 	.word	0x00001570


	//   ....[8]....
        /*00dc*/ 	.word	0x000015b0


	//   ....[9]....
        /*00e0*/ 	.word	0x000015f0


	//   ....[10]....
        /*00e4*/ 	.word	0x00006fd0


	//   ....[11]....
        /*00e8*/ 	.word	0x00007050


	//   ....[12]....
        /*00ec*/ 	.word	0x000070a0


	//   ....[13]....
        /*00f0*/ 	.word	0x000070e0


	//   ....[14]....
        /*00f4*/ 	.word	0x00007110


	//----- nvinfo : EIATTR_VRC_CTA_INIT_COUNT
	.align		4
.L_388:
        /*00f8*/ 	.byte	0x02, 0x4a
	.zero		1
	.zero		1


	//----- nvinfo : EIATTR_EXIT_INSTR_OFFSETS
	.align		4
        /*00fc*/ 	.byte	0x04, 0x1c
        /*00fe*/ 	.short	(.L_390 - .L_389)


	//   ....[0]....
.L_389:
        /*0100*/ 	.word	0x00007260


	//   ....[1]....
        /*0104*/ 	.word	0x000072c0


	//----- nvinfo : EIATTR_MAX_THREADS
	.align		4
.L_390:
        /*0108*/ 	.byte	0x04, 0x05
        /*010a*/ 	.short	(.L_392 - .L_391)
.L_391:
        /*010c*/ 	.word	0x00000100
        /*0110*/ 	.word	0x00000001
        /*0114*/ 	.word	0x00000001


	//----- nvinfo : EIATTR_CRS_STACK_SIZE
	.align		4
.L_392:
        /*0118*/ 	.byte	0x04, 0x1e
        /*011a*/ 	.short	(.L_394 - .L_393)
.L_393:
        /*011c*/ 	.word	0x00000000


	//----- nvinfo : EIATTR_CBANK_PARAM_SIZE
	.align		4
.L_394:
        /*0120*/ 	.byte	0x03, 0x19
        /*0122*/ 	.short	0x0062


	//----- nvinfo : EIATTR_PARAM_CBANK
	.align		4
        /*0124*/ 	.byte	0x04, 0x0a
        /*0126*/ 	.short	(.L_396 - .L_395)
	.align		4
.L_395:
        /*0128*/ 	.word	index@(.nv.constant0._ZN3cub18CUB_300001_SM_10006detail6reduce18DeviceReduceKernelINS2_10policy_hubIfyN4cuda3std3__44plusIfEEE10Policy1000EN6thrust24THRUST_300001_SM_1000_NS6detail15normal_iteratorINSD_10device_ptrIdEEEEyS9_f3ExpEEvT0_PT3_T1_NS0_13GridEvenShareISN_EET2_T4_)
        /*012c*/ 	.short	0x0380
        /*012e*/ 	.short	0x0062


	//----- nvinfo : EIATTR_SW_WAR
	.align		4
.L_396:
        /*0130*/ 	.byte	0x04, 0x36
        /*0132*/ 	.short	(.L_398 - .L_397)
.L_397:
        /*0134*/ 	.word	0x00000008
.L_398:


//--------------------- .nv.info._ZN3cub18CUB_300001_SM_10006detail6reduce28DeviceReduceSingleTileKernelINS2_10policy_hubIfyN4cuda3std3__44plusIfEEE10Policy1000EN6thrust24THRUST_300001_SM_1000_NS6detail15normal_iteratorINSD_10device_ptrIdEEEEPdyS9_df3ExpEEvT0_T1_T2_T3_T4_T6_ --------------------------
	.section	.nv.info._ZN3cub18CUB_300001_SM_10006detail6reduce28DeviceReduceSingleTileKernelINS2_10policy_hubIfyN4cuda3std3__44plusIfEEE10Policy1000EN6thrust24THRUST_300001_SM_1000_NS6detail15normal_iteratorINSD_10device_ptrIdEEEEPdyS9_df3ExpEEvT0_T1_T2_T3_T4_T6_,"",@"SHT_CUDA_INFO"
	.sectionflags	@""
	.align	4


	//----- nvinfo : EIATTR_CUDA_API_VERSION
	.align		4
        /*0000*/ 	.byte	0x04, 0x37
        /*0002*/ 	.short	(.L_400 - .L_399)
.L_399:
        /*0004*/ 	.word	0x00000082


	//----- nvinfo : EIATTR_KPARAM_INFO
	.align		4
.L_400:
        /*0008*/ 	.byte	0x04, 0x17
        /*000a*/ 	.short	(.L_402 - .L_401)
.L_401:
        /*000c*/ 	.word	0x00000000
        /*0010*/ 	.short	0x0005
        /*0012*/ 	.short	0x0028
        /*0014*/ 	.byte	0x00, 0xf0, 0x05, 0x00


	//----- nvinfo : EIATTR_KPARAM_INFO
	.align		4
.L_402:
        /*0018*/ 	.byte	0x04, 0x17
        /*001a*/ 	.short	(.L_404 - .L_403)
.L_403:
        /*001c*/ 	.word	0x00000000
        /*0020*/ 	.short	0x0004
        /*0022*/ 	.short	0x0020
        /*0024*/ 	.byte	0x00, 0xf0, 0x21, 0x00


	//----- nvinfo : EIATTR_KPARAM_INFO
	.align		4
.L_404:
        /*0028*/ 	.byte	0x04, 0x17
        /*002a*/ 	.short	(.L_406 - .L_405)
.L_405:
        /*002c*/ 	.word	0x00000000
        /*0030*/ 	.short	0x0003
        /*0032*/ 	.short	0x0018
        /*0034*/ 	.byte	0x00, 0xf0, 0x05, 0x00


	//----- nvinfo : EIATTR_KPARAM_INFO
	.align		4
.L_406:
        /*0038*/ 	.byte	0x04, 0x17
        /*003a*/ 	.short	(.L_408 - .L_407)
.L_407:
        /*003c*/ 	.word	0x00000000
        /*0040*/ 	.short	0x0002
        /*0042*/ 	.short	0x0010
        /*0044*/ 	.byte	0x00, 0xf0, 0x21, 0x00


	//----- nvinfo : EIATTR_KPARAM_INFO
	.align		4
.L_408:
        /*0048*/ 	.byte	0x04, 0x17
        /*004a*/ 	.short	(.L_410 - .L_409)
.L_409:
        /*004c*/ 	.word	0x00000000
        /*0050*/ 	.short	0x0001
        /*0052*/ 	.short	0x0008
        /*0054*/ 	.byte	0x00, 0xf5, 0x21, 0x00


	//----- nvinfo : EIATTR_KPARAM_INFO
	.align		4
.L_410:
        /*0058*/ 	.byte	0x04, 0x17
        /*005a*/ 	.short	(.L_412 - .L_411)
.L_411:
        /*005c*/ 	.word	0x00000000
        /*0060*/ 	.short	0x0000
        /*0062*/ 	.short	0x0000
        /*0064*/ 	.byte	0x00, 0xf0, 0x21, 0x00


	//----- nvinfo : EIATTR_SPARSE_MMA_MASK
	.align		4
.L_412:
        /*0068*/ 	.byte	0x03, 0x50
        /*006a*/ 	.short	0x0000


	//----- nvinfo : EIATTR_MAXREG_COUNT
	.align		4
        /*006c*/ 	.byte	0x03, 0x1b
        /*006e*/ 	.short	0x00ff


	//----- nvinfo : EIATTR_NUM_BARRIERS
	.align		4
        /*0070*/ 	.byte	0x02, 0x4c
        /*0072*/ 	.byte	0x01
	.zero		1


	//----- nvinfo : EIATTR_MERCURY_ISA_VERSION
	.align		4
        /*0074*/ 	.byte	0x03, 0x5f
        /*0076*/ 	.short	0x0101


	//----- nvinfo : EIATTR_COOP_GROUP_MASK_REGIDS
	.align		4
        /*0078*/ 	.byte	0x04, 0x29
        /*007a*/ 	.short	(.L_414 - .L_413)


	//   ....[0]....
.L_413:
        /*007c*/ 	.word	0xffffffff


	//   ....[1]....
        /*0080*/ 	.word	0xffffffff


	//   ....[2]....
        /*0084*/ 	.word	0xffffffff


	//   ....[3]....
        /*0088*/ 	.word	0xffffffff


	//   ....[4]....
        /*008c*/ 	.word	0xffffffff


	//   ....[5]....
        /*0090*/ 	.word	0xffffffff


	//   ....[6]....
        /*0094*/ 	.word	0xffffffff


	//   ....[7]....
        /*0098*/ 	.word	0xffffffff


	//   ....[8]....
        /*009c*/ 	.word	0xffffffff


	//   ....[9]....
        /*00a0*/ 	.word	0xffffffff


	//   ....[10]....
        /*00a4*/ 	.word	0xffffffff


	//   ....[11]....
        /*00a8*/ 	.word	0xffffffff


	//   ....[12]....
        /*00ac*/ 	.word	0xffffffff


	//   ....[13]....
        /*00b0*/ 	.word	0xffffffff


	//   ....[14]....
        /*00b4*/ 	.word	0xffffffff


	//----- nvinfo : EIATTR_COOP_GROUP_INSTR_OFFSETS
	.align		4
.L_414:
        /*00b8*/ 	.byte	0x04, 0x28
        /*00ba*/ 	.short	(.L_416 - .L_415)


	//   ....[0]....
.L_415:
        /*00bc*/ 	.word	0x000016f0


	//   ....[1]....
        /*00c0*/ 	.word	0x00001750


	//   ....[2]....
        /*00c4*/ 	.word	0x000017c0


	//   ....[3]....
        /*00c8*/ 	.word	0x00001810


	//   ....[4]....
        /*00cc*/ 	.word	0x00001840


	//   ....[5]....
        /*00d0*/ 	.word	0x00001a00


	//   ....[6]....
        /*00d4*/ 	.word	0x00001a90


	//   ....[7]....
        /*00d8*/ 	.word	0x00001ae0


	//   ....[8]....
        /*00dc*/ 	.word	0x00001b20


	//   ....[9]....
        /*00e0*/ 	.word	0x00001b60


	//   ....[10]....
        /*00e4*/ 	.word	0x00007390


	//   ....[11]....
        /*00e8*/ 	.word	0x00007410


	//   ....[12]....
        /*00ec*/ 	.word	0x00007460


	//   ....[13]....
        /*00f0*/ 	.word	0x000074a0


	//   ....[14]....
        /*00f4*/ 	.word	0x000074d0


	//----- nvinfo : EIATTR_VRC_CTA_INIT_COUNT
	.align		4
.L_416:
        /*00f8*/ 	.byte	0x02, 0x4a
	.zero		1
	.zero		1


	//----- nvinfo : EIATTR_EXIT_INSTR_OFFSETS
	.align		4
        /*00fc*/ 	.byte	0x04, 0x1c
        /*00fe*/ 	.short	(.L_418 - .L_417)


	//   ....[0]....
.L_417:
        /*0100*/ 	.word	0x00000080


	//   ....[1]....
        /*0104*/ 	.word	0x000000c0


	//   ....[2]....
        /*0108*/ 	.word	0x00007610


	//   ....[3]....
        /*010c*/ 	.word	0x00007680


	//----- nvinfo : EIATTR_MAX_THREADS
	.align		4
.L_418:
        /*0110*/ 	.byte	0x04, 0x05
        /*0112*/ 	.short	(.L_420 - .L_419)
.L_419:
        /*0114*/ 	.word	0x00000100
        /*0118*/ 	.word	0x00000001
        /*011c*/ 	.word	0x00000001


	//----- nvinfo : EIATTR_CRS_STACK_SIZE
	.align		4
.L_420:
        /*0120*/ 	.byte	0x04, 0x1e
        /*0122*/ 	.short	(.L_422 - .L_421)
.L_421:
        /*0124*/ 	.word	0x00000000


	//----- nvinfo : EIATTR_CBANK_PARAM_SIZE
	.align		4
.L_422:
        /*0128*/ 	.byte	0x03, 0x19
        /*012a*/ 	.short	0x0029


	//----- nvinfo : EIATTR_PARAM_CBANK
	.align		4
        /*012c*/ 	.byte	0x04, 0x0a
        /*012e*/ 	.short	(.L_424 - .L_423)
	.align		4
.L_423:
        /*0130*/ 	.word	index@(.nv.constant0._ZN3cub18CUB_300001_SM_10006detail6reduce28DeviceReduceSingleTileKernelINS2_10policy_hubIfyN4cuda3std3__44plusIfEEE10Policy1000EN6thrust24THRUST_300001_SM_1000_NS6detail15normal_iteratorINSD_10device_ptrIdEEEEPdyS9_df3ExpEEvT0_T1_T2_T3_T4_T6_)
        /*0134*/ 	.short	0x0380
        /*0136*/ 	.short	0x0029


	//----- nvinfo : EIATTR_SW_WAR
	.align		4
.L_424:
        /*0138*/ 	.byte	0x04, 0x36
        /*013a*/ 	.short	(.L_426 - .L_425)
.L_425:
        /*013c*/ 	.word	0x00000008
.L_426:


//--------------------- .nv.info._ZN3cub18CUB_300001_SM_10006detail6reduce28DeviceReduceSingleTileKernelINS2_10policy_hubIfjN4cuda3std3__44plusIfEEE10Policy1000EPfPdiS9_dfNS7_10__identityEEEvT0_T1_T2_T3_T4_T6_ --------------------------
	.section	.nv.info._ZN3cub18CUB_300001_SM_10006detail6reduce28DeviceReduceSingleTileKernelINS2_10policy_hubIfjN4cuda3std3__44plusIfEEE10Policy1000EPfPdiS9_dfNS7_10__identityEEEvT0_T1_T2_T3_T4_T6_,"",@"SHT_CUDA_INFO"
	.sectionflags	@""
	.align	4


	//----- nvinfo : EIATTR_CUDA_API_VERSION
	.align		4
        /*0000*/ 	.byte	0x04, 0x37
        /*0002*/ 	.short	(.L_428 - .L_427)
.L_427:
        /*0004*/ 	.word	0x00000082


	//----- nvinfo : EIATTR_KPARAM_INFO
	.align		4
.L_428:
        /*0008*/ 	.byte	0x04, 0x17
        /*000a*/ 	.short	(.L_430 - .L_429)
.L_429:
        /*000c*/ 	.word	0x00000000
        /*0010*/ 	.short	0x0005
        /*0012*/ 	.short	0x0020
        /*0014*/ 	.byte	0x00, 0xf0, 0x05, 0x00


	//----- nvinfo : EIATTR_KPARAM_INFO
	.align		4
.L_430:
        /*0018*/ 	.byte	0x04, 0x17
        /*001a*/ 	.short	(.L_432 - .L_431)
.L_431:
        /*001c*/ 	.word	0x00000000
        /*0020*/ 	.short	0x0004
        /*0022*/ 	.short	0x0018
        /*0024*/ 	.byte	0x00, 0xf0, 0x21, 0x00


	//----- nvinfo : EIATTR_KPARAM_INFO
	.align		4
.L_432:
        /*0028*/ 	.byte	0x04, 0x17
        /*002a*/ 	.short	(.L_434 - .L_433)
.L_433:
        /*002c*/ 	.word	0x00000000
        /*0030*/ 	.short	0x0003
        /*0032*/ 	.short	0x0014
        /*0034*/ 	.byte	0x00, 0xf0, 0x05, 0x00


	//----- nvinfo : EIATTR_KPARAM_INFO
	.align		4
.L_434:
        /*0038*/ 	.byte	0x04, 0x17
        /*003a*/ 	.short	(.L_436 - .L_435)
.L_435:
        /*003c*/ 	.word	0x00000000
        /*0040*/ 	.short	0x0002
        /*0042*/ 	.short	0x0010
        /*0044*/ 	.byte	0x00, 0xf0, 0x11, 0x00


	//----- nvinfo : EIATTR_KPARAM_INFO
	.align		4
.L_436:
        /*0048*/ 	.byte	0x04, 0x17
        /*004a*/ 	.short	(.L_438 - .L_437)
.L_437:
        /*004c*/ 	.word	0x00000000
        /*0050*/ 	.short	0x0001
        /*0052*/ 	.short	0x0008
        /*0054*/ 	.byte	0x00, 0xf5, 0x21, 0x00


	//----- nvinfo : EIATTR_KPARAM_INFO
	.align		4
.L_438:
        /*0058*/ 	.byte	0x04, 0x17
        /*005a*/ 	.short	(.L_440 - .L_439)
.L_439:
        /*005c*/ 	.word	0x00000000
        /*0060*/ 	.short	0x0000
        /*0062*/ 	.short	0x0000
        /*0064*/ 	.byte	0x00, 0xf5, 0x21, 0x00


	//----- nvinfo : EIATTR_SPARSE_MMA_MASK
	.align		4
.L_440:
        /*0068*/ 	.byte	0x03, 0x50
        /*006a*/ 	.short	0x0000


	//----- nvinfo : EIATTR_MAXREG_COUNT
	.align		4
        /*006c*/ 	.byte	0x03, 0x1b
        /*006e*/ 	.short	0x0080


	//----- nvinfo : EIATTR_NUM_BARRIERS
	.align		4
        /*0070*/ 	.byte	0x02, 0x4c
        /*0072*/ 	.byte	0x01
	.zero		1


	//----- nvinfo : EIATTR_MERCURY_ISA_VERSION
	.align		4
        /*0074*/ 	.byte	0x03, 0x5f
        /*0076*/ 	.short	0x0101


	//----- nvinfo : EIATTR_UNUSED_LOAD_BYTE_OFFSET
	.align		4
        /*0078*/ 	.byte	0x04, 0x44
        /*007a*/ 	.short	(.L_442 - .L_441)


	//   ....[0]....
.L_441:
        /*007c*/ 	.word	0x00000b70
        /*0080*/ 	.word	0x0000fff0


	//   ....[1]....
        /*0084*/ 	.word	0x00000f80
        /*0088*/ 	.word	0x0000fff0


	//   ....[2]....
        /*008c*/ 	.word	0x00002010
        /*0090*/ 	.word	0x0000fff0


	//   ....[3]....
        /*0094*/ 	.word	0x00002bb0
        /*0098*/ 	.word	0x0000fff0


	//   ....[4]....
        /*009c*/ 	.word	0x00002fc0
        /*00a0*/ 	.word	0x0000fff0


	//   ....[5]....
        /*00a4*/ 	.word	0x00004140
        /*00a8*/ 	.word	0x0000fff0


	//----- nvinfo : EIATTR_COOP_GROUP_MASK_REGIDS
	.align		4
.L_442:
        /*00ac*/ 	.byte	0x04, 0x29
        /*00ae*/ 	.short	(.L_444 - .L_443)


	//   ....[0]....
.L_443:
        /*00b0*/ 	.word	0xffffffff


	//   ....[1]....
        /*00b4*/ 	.word	0xffffffff


	//   ....[2]....
        /*00b8*/ 	.word	0xffffffff


	//   ....[3]....
        /*00bc*/ 	.word	0xffffffff


	//   ....[4]....
        /*00c0*/ 	.word	0xffffffff


	//   ....[5]....
        /*00c4*/ 	.word	0xffffffff


	//   ....[6]....
        /*00c8*/ 	.word	0xffffffff


	//   ....[7]....
        /*00cc*/ 	.word	0xffffffff


	//   ....[8]....
        /*00d0*/ 	.word	0xffffffff


	//   ....[9]....
        /*00d4*/ 	.word	0xffffffff


	//   ....[10]....
        /*00d8*/ 	.word	0xffffffff


	//   ....[11]....
        /*00dc*/ 	.word	0xffffffff


	//   ....[12]....
        /*00e0*/ 	.word	0xffffffff


	//   ....[13]....
        /*00e4*/ 	.word	0xffffffff


	//   ....[14]....
        /*00e8*/ 	.word	0xffffffff


	//   ....[15]....
        /*00ec*/ 	.word	0xffffffff


	//   ....[16]....
        /*00f0*/ 	.word	0xffffffff


	//   ....[17]....
        /*00f4*/ 	.word	0xffffffff


	//   ....[18]....
        /*00f8*/ 	.word	0xffffffff


	//   ....[19]....
        /*00fc*/ 	.word	0xffffffff


	//   ....[20]....
        /*0100*/ 	.word	0xffffffff


	//   ....[21]....
        /*0104*/ 	.word	0xffffffff


	//   ....[22]....
        /*0108*/ 	.word	0xffffffff


	//   ....[23]....
        /*010c*/ 	.word	0xffffffff


	//   ....[24]....
        /*0110*/ 	.word	0xffffffff


	//   ....[25]....
        /*0114*/ 	.word	0xffffffff


	//   ....[26]....
        /*0118*/ 	.word	0xffffffff


	//   ....[27]....
        /*011c*/ 	.word	0xffffffff


	//   ....[28]....
        /*0120*/ 	.word	0xffffffff


	//   ....[29]....
        /*0124*/ 	.word	0xffffffff


	//----- nvinfo : EIATTR_COOP_GROUP_INSTR_OFFSETS
	.align		4
.L_444:
        /*0128*/ 	.byte	0x04, 0x28
        /*012a*/ 	.short	(.L_446 - .L_445)


	//   ....[0]....
.L_445:
        /*012c*/ 	.word	0x00000980


	//   ....[1]....
        /*0130*/ 	.word	0x000009e0


	//   ....[2]....
        /*0134*/ 	.word	0x00000a50


	//   ....[3]....
        /*0138*/ 	.word	0x00000aa0


	//   ....[4]....
        /*013c*/ 	.word	0x00000ad0


	//   ....[5]....
        /*0140*/ 	.word	0x00000d20


	//   ....[6]....
        /*0144*/ 	.word	0x00000db0


	//   ....[7]....
        /*0148*/ 	.word	0x00000df0


	//   ....[8]....
        /*014c*/ 	.word	0x00000e40


	//   ....[9]....
        /*0150*/ 	.word	0x00000e80


	//   ....[10]....
        /*0154*/ 	.word	0x00001e30


	//   ....[11]....
        /*0158*/ 	.word	0x00001eb0


	//   ....[12]....
        /*015c*/ 	.word	0x00001f00


	//   ....[13]....
        /*0160*/ 	.word	0x00001f40


	//   ....[14]....
        /*0164*/ 	.word	0x00001f70


	//   ....[15]....
        /*0168*/ 	.word	0x000029c0


	//   ....[16]....
        /*016c*/ 	.word	0x00002a20


	//   ....[17]....
        /*0170*/ 	.word	0x00002a90


	//   ....[18]....
        /*0174*/ 	.word	0x00002ae0


	//   ....[19]....
        /*0178*/ 	.word	0x00002b10


	//   ....[20]....
        /*017c*/ 	.word	0x00002d60


	//   ....[21]....
        /*0180*/ 	.word	0x00002de0


	//   ....[22]....
        /*0184*/ 	.word	0x00002e20


	//   ....[23]....
        /*0188*/ 	.word	0x00002e60


	//   ....[24]....
        /*018c*/ 	.word	0x00002ec0


	//   ....[25]....
        /*0190*/ 	.word	0x00003f60


	//   ....[26]....
        /*0194*/ 	.word	0x00003fe0


	//   ....[27]....
        /*0198*/ 	.word	0x00004030


	//   ....[28]....
        /*019c*/ 	.word	0x00004070


	//   ....[29]....
        /*01a0*/ 	.word	0x000040a0


	//----- nvinfo : EIATTR_VRC_CTA_INIT_COUNT
	.align		4
.L_446:
        /*01a4*/ 	.byte	0x02, 0x4a
	.zero		1
	.zero		1


	//----- nvinfo : EIATTR_EXIT_INSTR_OFFSETS
	.align		4
        /*01a8*/ 	.byte	0x04, 0x1c
        /*01aa*/ 	.short	(.L_448 - .L_447)


	//   ....[0]....
.L_447:
        /*01ac*/ 	.word	0x00000080


	//   ....[1]....
        /*01b0*/ 	.word	0x000000c0


	//   ....[2]....
        /*01b4*/ 	.word	0x00004280


	//   ....[3]....
        /*01b8*/ 	.word	0x000042f0


	//----- nvinfo : EIATTR_MAX_THREADS
	.align		4
.L_448:
        /*01bc*/ 	.byte	0x04, 0x05
        /*01be*/ 	.short	(.L_450 - .L_449)
.L_449:
        /*01c0*/ 	.word	0x00000200
        /*01c4*/ 	.word	0x00000001
        /*01c8*/ 	.word	0x00000001


	//----- nvinfo : EIATTR_CRS_STACK_SIZE
	.align		4
.L_450:
        /*01cc*/ 	.byte	0x04, 0x1e
        /*01ce*/ 	.short	(.L_452 - .L_451)
.L_451:
        /*01d0*/ 	.word	0x00000000


	//----- nvinfo : EIATTR_CBANK_PARAM_SIZE
	.align		4
.L_452:
        /*01d4*/ 	.byte	0x03, 0x19
        /*01d6*/ 	.short	0x0021


	//----- nvinfo : EIATTR_PARAM_CBANK
	.align		4
        /*01d8*/ 	.byte	0x04, 0x0a
        /*01da*/ 	.short	(.L_454 - .L_453)
	.align		4
.L_453:
        /*01dc*/ 	.word	index@(.nv.constant0._ZN3cub18CUB_300001_SM_10006detail6reduce28DeviceReduceSingleTileKernelINS2_10policy_hubIfjN4cuda3std3__44plusIfEEE10Policy1000EPfPdiS9_dfNS7_10__identityEEEvT0_T1_T2_T3_T4_T6_)
        /*01e0*/ 	.short	0x0380
        /*01e2*/ 	.short	0x0021


	//----- nvinfo : EIATTR_SW_WAR
	.align		4
.L_454:
        /*01e4*/ 	.byte	0x04, 0x36
        /*01e6*/ 	.short	(.L_456 - .L_455)
.L_455:
        /*01e8*/ 	.word	0x00000008
.L_456:


//--------------------- .nv.info._ZN3cub18CUB_300001_SM_10006detail6reduce18DeviceReduceKernelINS2_10policy_hubIfjN4cuda3std3__44plusIfEEE10Policy1000EN6thrust24THRUST_300001_SM_1000_NS6detail15normal_iteratorINSD_10device_ptrIdEEEEjS9_f3ExpEEvT0_PT3_T1_NS0_13GridEvenShareISN_EET2_T4_ --------------------------
	.section	.nv.info._ZN3cub18CUB_300001_SM_10006detail6reduce18DeviceReduceKernelINS2_10policy_hubIfjN4cuda3std3__44plusIfEEE10Policy1000EN6thrust24THRUST_300001_SM_1000_NS6detail15normal_iteratorINSD_10device_ptrIdEEEEjS9_f3ExpEEvT0_PT3_T1_NS0_13GridEvenShareISN_EET2_T4_,"",@"SHT_CUDA_INFO"
	.sectionflags	@""
	.align	4


	//----- nvinfo : EIATTR_CUDA_API_VERSION
	.align		4
        /*0000*/ 	.byte	0x04, 0x37
        /*0002*/ 	.short	(.L_458 - .L_457)
.L_457:
        /*0004*/ 	.word	0x00000082


	//----- nvinfo : EIATTR_KPARAM_INFO
	.align		4
.L_458:
        /*0008*/ 	.byte	0x04, 0x17
        /*000a*/ 	.short	(.L_460 - .L_459)
.L_459:
        /*000c*/ 	.word	0x00000000
        /*0010*/ 	.short	0x0005
        /*0012*/ 	.short	0x003d
        /*0014*/ 	.byte	0x00, 0xf0, 0x05, 0x00


	//----- nvinfo : EIATTR_KPARAM_INFO
	.align		4
.L_460:
        /*0018*/ 	.byte	0x04, 0x17
        /*001a*/ 	.short	(.L_462 - .L_461)
.L_461:
        /*001c*/ 	.word	0x00000000
        /*0020*/ 	.short	0x0004
        /*0022*/ 	.short	0x003c
        /*0024*/ 	.byte	0x00, 0xf0, 0x05, 0x00


	//----- nvinfo : EIATTR_KPARAM_INFO
	.align		4
.L_462:
        /*0028*/ 	.byte	0x04, 0x17
        /*002a*/ 	.short	(.L_464 - .L_463)
.L_463:
        /*002c*/ 	.word	0x00000000
        /*0030*/ 	.short	0x0003
        /*0032*/ 	.short	0x0014
        /*0034*/ 	.byte	0x00, 0xf0, 0xa1, 0x00


	//----- nvinfo : EIATTR_KPARAM_INFO
	.align		4
.L_464:
        /*0038*/ 	.byte	0x04, 0x17
        /*003a*/ 	.short	(.L_466 - .L_465)
.L_465:
        /*003c*/ 	.word	0x00000000
        /*0040*/ 	.short	0x0002
        /*0042*/ 	.short	0x0010
        /*0044*/ 	.byte	0x00, 0xf0, 0x11, 0x00


	//----- nvinfo : EIATTR_KPARAM_INFO
	.align		4
.L_466:
        /*0048*/ 	.byte	0x04, 0x17
        /*004a*/ 	.short	(.L_468 - .L_467)
.L_467:
        /*004c*/ 	.word	0x00000000
        /*0050*/ 	.short	0x0001
        /*0052*/ 	.short	0x0008
        /*0054*/ 	.byte	0x00, 0xf5, 0x21, 0x00


	//----- nvinfo : EIATTR_KPARAM_INFO
	.align		4
.L_468:
        /*0058*/ 	.byte	0x04, 0x17
        /*005a*/ 	.short	(.L_470 - .L_469)
.L_469:
        /*005c*/ 	.word	0x00000000
        /*0060*/ 	.short	0x0000
        /*0062*/ 	.short	0x0000
        /*0064*/ 	.byte	0x00, 0xf0, 0x21, 0x00


	//----- nvinfo : EIATTR_SPARSE_MMA_MASK
	.align		4
.L_470:
        /*0068*/ 	.byte	0x03, 0x50
        /*006a*/ 	.short	0x0000


	//----- nvinfo : EIATTR_MAXREG_COUNT
	.align		4
        /*006c*/ 	.byte	0x03, 0x1b
        /*006e*/ 	.short	0x0080


	//----- nvinfo : EIATTR_NUM_BARRIERS
	.align		4
        /*0070*/ 	.byte	0x02, 0x4c
        /*0072*/ 	.byte	0x01
	.zero		1


	//----- nvinfo : EIATTR_MERCURY_ISA_VERSION
	.align		4
        /*0074*/ 	.byte	0x03, 0x5f
        /*0076*/ 	.short	0x0101


	//----- nvinfo : EIATTR_UNUSED_LOAD_BYTE_OFFSET
	.align		4
        /*0078*/ 	.byte	0x04, 0x44
        /*007a*/ 	.short	(.L_472 - .L_471)


	//   ....[0]....
.L_471:
        /*007c*/ 	.word	0x00001310
        /*0080*/ 	.word	0x0000fff0


	//   ....[1]....
        /*0084*/ 	.word	0x00001720
        /*0088*/ 	.word	0x0000fff0


	//   ....[2]....
        /*008c*/ 	.word	0x00007210
        /*0090*/ 	.word	0x0000fff0


	//----- nvinfo : EIATTR_COOP_GROUP_MASK_REGIDS
	.align		4
.L_472:
        /*0094*/ 	.byte	0x04, 0x29
        /*0096*/ 	.short	(.L_474 - .L_473)


	//   ....[0]....
.L_473:
        /*0098*/ 	.word	0xffffffff


	//   ....[1]....
        /*009c*/ 	.word	0xffffffff


	//   ....[2]....
        /*00a0*/ 	.word	0xffffffff


	//   ....[3]....
        /*00a4*/ 	.word	0xffffffff


	//   ....[4]....
        /*00a8*/ 	.word	0xffffffff


	//   ....[5]....
        /*00ac*/ 	.word	0xffffffff


	//   ....[6]....
        /*00b0*/ 	.word	0xffffffff


	//   ....[7]....
        /*00b4*/ 	.word	0xffffffff


	//   ....[8]....
        /*00b8*/ 	.word	0xffffffff


	//   ....[9]....
        /*00bc*/ 	.word	0xffffffff


	//   ....[10]....
        /*00c0*/ 	.word	0xffffffff


	//   ....[11]....
        /*00c4*/ 	.word	0xffffffff


	//   ....[12]....
        /*00c8*/ 	.word	0xffffffff


	//   ....[13]....
        /*00cc*/ 	.word	0xffffffff


	//   ....[14]....
        /*00d0*/ 	.word	0xffffffff


	//----- nvinfo : EIATTR_COOP_GROUP_INSTR_OFFSETS
	.align		4
.L_474:
        /*00d4*/ 	.byte	0x04, 0x28
        /*00d6*/ 	.short	(.L_476 - .L_475)


	//   ....[0]....
.L_475:
        /*00d8*/ 	.word	0x00001120


	//   ....[1]....
        /*00dc*/ 	.word	0x00001180


	//   ....[2]....
        /*00e0*/ 	.word	0x000011f0


	//   ....[3]....
        /*00e4*/ 	.word	0x00001240


	//   ....[4]....
        /*00e8*/ 	.word	0x00001270


	//   ....[5]....
        /*00ec*/ 	.word	0x000014c0


	//   ....[6]....
        /*00f0*/ 	.word	0x00001550


	//   ....[7]....
        /*00f4*/ 	.word	0x000015a0


	//   ....[8]....
        /*00f8*/ 	.word	0x000015e0


	//   ....[9]....
        /*00fc*/ 	.word	0x00001620


	//   ....[10]....
        /*0100*/ 	.word	0x00007030


	//   ....[11]....
        /*0104*/ 	.word	0x000070b0


	//   ....[12]....
        /*0108*/ 	.word	0x00007100


	//   ....[13]....
        /*010c*/ 	.word	0x00007140


	//   ....[14]....
        /*0110*/ 	.word	0x00007170


	//----- nvinfo : EIATTR_VRC_CTA_INIT_COUNT
	.align		4
.L_476:
        /*0114*/ 	.byte	0x02, 0x4a
	.zero		1
	.zero		1


	//----- nvinfo : EIATTR_EXIT_INSTR_OFFSETS
	.align		4
        /*0118*/ 	.byte	0x04, 0x1c
        /*011a*/ 	.short	(.L_478 - .L_477)


	//   ....[0]....
.L_477:
        /*011c*/ 	.word	0x00007350


	//   ....[1]....
        /*0120*/ 	.word	0x000073a0


	//----- nvinfo : EIATTR_MAX_THREADS
	.align		4
.L_478:
        /*0124*/ 	.byte	0x04, 0x05
        /*0126*/ 	.short	(.L_480 - .L_479)
.L_479:
        /*0128*/ 	.word	0x00000200
        /*012c*/ 	.word	0x00000001
        /*0130*/ 	.word	0x00000001


	//----- nvinfo : EIATTR_CRS_STACK_SIZE
	.align		4
.L_480:
        /*0134*/ 	.byte	0x04, 0x1e
        /*0136*/ 	.short	(.L_482 - .L_481)
.L_481:
        /*0138*/ 	.word	0x00000000


	//----- nvinfo : EIATTR_CBANK_PARAM_SIZE
	.align		4
.L_482:
        /*013c*/ 	.byte	0x03, 0x19
        /*013e*/ 	.short	0x003e


	//----- nvinfo : EIATTR_PARAM_CBANK
	.align		4
        /*0140*/ 	.byte	0x04, 0x0a
        /*0142*/ 	.short	(.L_484 - .L_483)
	.align		4
.L_483:
        /*0144*/ 	.word	index@(.nv.constant0._ZN3cub18CUB_300001_SM_10006detail6reduce18DeviceReduceKernelINS2_10policy_hubIfjN4cuda3std3__44plusIfEEE10Policy1000EN6thrust24THRUST_300001_SM_1000_NS6detail15normal_iteratorINSD_10device_ptrIdEEEEjS9_f3ExpEEvT0_PT3_T1_NS0_13GridEvenShareISN_EET2_T4_)
        /*0148*/ 	.short	0x0380
        /*014a*/ 	.short	0x003e


	//----- nvinfo : EIATTR_SW_WAR
	.align		4
.L_484:
        /*014c*/ 	.byte	0x04, 0x36
        /*014e*/ 	.short	(.L_486 - .L_485)
.L_485:
        /*0150*/ 	.word	0x00000008
.L_486:


//--------------------- .nv.info._ZN3cub18CUB_300001_SM_10006detail6reduce28DeviceReduceSingleTileKernelINS2_10policy_hubIfjN4cuda3std3__44plusIfEEE10Policy1000EN6thrust24THRUST_300001_SM_1000_NS6detail15normal_iteratorINSD_10device_ptrIdEEEEPdjS9_df3ExpEEvT0_T1_T2_T3_T4_T6_ --------------------------
	.section	.nv.info._ZN3cub18CUB_300001_SM_10006detail6reduce28DeviceReduceSingleTileKernelINS2_10policy_hubIfjN4cuda3std3__44plusIfEEE10Policy1000EN6thrust24THRUST_300001_SM_1000_NS6detail15normal_iteratorINSD_10device_ptrIdEEEEPdjS9_df3ExpEEvT0_T1_T2_T3_T4_T6_,"",@"SHT_CUDA_INFO"
	.sectionflags	@""
	.align	4


	//----- nvinfo : EIATTR_CUDA_API_VERSION
	.align		4
        /*0000*/ 	.byte	0x04, 0x37
        /*0002*/ 	.short	(.L_488 - .L_487)
.L_487:
        /*0004*/ 	.word	0x00000082


	//----- nvinfo : EIATTR_KPARAM_INFO
	.align		4
.L_488:
        /*0008*/ 	.byte	0x04, 0x17
        /*000a*/ 	.short	(.L_490 - .L_489)
.L_489:
        /*000c*/ 	.word	0x00000000
        /*0010*/ 	.short	0x0005
        /*0012*/ 	.short	0x0020
        /*0014*/ 	.byte	0x00, 0xf0, 0x05, 0x00


	//----- nvinfo : EIATTR_KPARAM_INFO
	.align		4
.L_490:
        /*0018*/ 	.byte	0x04, 0x17
        /*001a*/ 	.short	(.L_492 - .L_491)
.L_491:
        /*001c*/ 	.word	0x00000000
        /*0020*/ 	.short	0x0004
        /*0022*/ 	.short	0x0018
        /*0024*/ 	.byte	0x00, 0xf0, 0x21, 0x00


	//----- nvinfo : EIATTR_KPARAM_INFO
	.align		4
.L_492:
        /*0028*/ 	.byte	0x04, 0x17
        /*002a*/ 	.short	(.L_494 - .L_493)
.L_493:
        /*002c*/ 	.word	0x00000000
        /*0030*/ 	.short	0x0003
        /*0032*/ 	.short	0x0014
        /*0034*/ 	.byte	0x00, 0xf0, 0x05, 0x00


	//----- nvinfo : EIATTR_KPARAM_INFO
	.align		4
.L_494:
        /*0038*/ 	.byte	0x04, 0x17
        /*003a*/ 	.short	(.L_496 - .L_495)
.L_495:
        /*003c*/ 	.word	0x00000000
        /*0040*/ 	.short	0x0002
        /*0042*/ 	.short	0x0010
        /*0044*/ 	.byte	0x00, 0xf0, 0x11, 0x00


	//----- nvinfo : EIATTR_KPARAM_INFO
	.align		4
.L_496:
        /*0048*/ 	.byte	0x04, 0x17
        /*004a*/ 	.short	(.L_498 - .L_497)
.L_497:
        /*004c*/ 	.word	0x00000000
        /*0050*/ 	.short	0x0001
        /*0052*/ 	.short	0x0008
        /*0054*/ 	.byte	0x00, 0xf5, 0x21, 0x00


	//----- nvinfo : EIATTR_KPARAM_INFO
	.align		4
.L_498:
        /*0058*/ 	.byte	0x04, 0x17
        /*005a*/ 	.short	(.L_500 - .L_499)
.L_499:
        /*005c*/ 	.word	0x00000000
        /*0060*/ 	.short	0x0000
        /*0062*/ 	.short	0x0000
        /*0064*/ 	.byte	0x00, 0xf0, 0x21, 0x00


	//----- nvinfo : EIATTR_SPARSE_MMA_MASK
	.align		4
.L_500:
        /*0068*/ 	.byte	0x03, 0x50
        /*006a*/ 	.short	0x0000


	//----- nvinfo : EIATTR_MAXREG_COUNT
	.align		4
        /*006c*/ 	.byte	0x03, 0x1b
        /*006e*/ 	.short	0x0080


	//----- nvinfo : EIATTR_NUM_BARRIERS
	.align		4
        /*0070*/ 	.byte	0x02, 0x4c
        /*0072*/ 	.byte	0x01
	.zero		1


	//----- nvinfo : EIATTR_MERCURY_ISA_VERSION
	.align		4
        /*0074*/ 	.byte	0x03, 0x5f
        /*0076*/ 	.short	0x0101


	//----- nvinfo : EIATTR_UNUSED_LOAD_BYTE_OFFSET
	.align		4
        /*0078*/ 	.byte	0x04, 0x44
        /*007a*/ 	.short	(.L_502 - .L_501)


	//   ....[0]....
.L_501:
        /*007c*/ 	.word	0x000018c0
        /*0080*/ 	.word	0x0000fff0


	//   ....[1]....
        /*0084*/ 	.word	0x00001cd0
        /*0088*/ 	.word	0x0000fff0


	//   ....[2]....
        /*008c*/ 	.word	0x00007630
        /*0090*/ 	.word	0x0000fff0


	//----- nvinfo : EIATTR_COOP_GROUP_MASK_REGIDS
	.align		4
.L_502:
        /*0094*/ 	.byte	0x04, 0x29
        /*0096*/ 	.short	(.L_504 - .L_503)


	//   ....[0]....
.L_503:
        /*0098*/ 	.word	0xffffffff


	//   ....[1]....
        /*009c*/ 	.word	0xffffffff


	//   ....[2]....
        /*00a0*/ 	.word	0xffffffff


	//   ....[3]....
        /*00a4*/ 	.word	0xffffffff


	//   ....[4]....
        /*00a8*/ 	.word	0xffffffff


	//   ....[5]....
        /*00ac*/ 	.word	0xffffffff


	//   ....[6]....
        /*00b0*/ 	.word	0xffffffff


	//   ....[7]....
        /*00b4*/ 	.word	0xffffffff


	//   ....[8]....
        /*00b8*/ 	.word	0xffffffff


	//   ....[9]....
        /*00bc*/ 	.word	0xffffffff


	//   ....[10]....
        /*00c0*/ 	.word	0xffffffff


	//   ....[11]....
        /*00c4*/ 	.word	0xffffffff


	//   ....[12]....
        /*00c8*/ 	.word	0xffffffff


	//   ....[13]....
        /*00cc*/ 	.word	0xffffffff


	//   ....[14]....
        /*00d0*/ 	.word	0xffffffff


	//----- nvinfo : EIATTR_COOP_GROUP_INSTR_OFFSETS
	.align		4
.L_504:
        /*00d4*/ 	.byte	0x04, 0x28
        /*00d6*/ 	.short	(.L_506 - .L_505)


	//   ....[0]....
.L_505:
        /*00d8*/ 	.word	0x000016d0


	//   ....[1]....
        /*00dc*/ 	.word	0x00001730


	//   ....[2]....
        /*00e0*/ 	.word	0x000017a0


	//   ....[3]....
        /*00e4*/ 	.word	0x000017f0


	//   ....[4]....
        /*00e8*/ 	.word	0x00001820


	//   ....[5]....
        /*00ec*/ 	.word	0x00001a70


	//   ....[6]....
        /*00f0*/ 	.word	0x00001af0


	//   ....[7]....
        /*00f4*/ 	.word	0x00001b30


	//   ....[8]....
        /*00f8*/ 	.word	0x00001b70


	//   ....[9]....
        /*00fc*/ 	.word	0x00001bd0


	//   ....[10]....
        /*0100*/ 	.word	0x00007450


	//   ....[11]....
        /*0104*/ 	.word	0x000074d0


	//   ....[12]....
        /*0108*/ 	.word	0x00007520


	//   ....[13]....
        /*010c*/ 	.word	0x00007560


	//   ....[14]....
        /*0110*/ 	.word	0x00007590


	//----- nvinfo : EIATTR_VRC_CTA_INIT_COUNT
	.align		4
.L_506:
        /*0114*/ 	.byte	0x02, 0x4a
	.zero		1
	.zero		1


	//----- nvinfo : EIATTR_EXIT_INSTR_OFFSETS
	.align		4
        /*0118*/ 	.byte	0x04, 0x1c
        /*011a*/ 	.short	(.L_508 - .L_507)


	//   ....[0]....
.L_507:
        /*011c*/ 	.word	0x00000070


	//   ....[1]....
        /*0120*/ 	.word	0x000000b0


	//   ....[2]....
        /*0124*/ 	.word	0x00007770


	//   ....[3]....
        /*0128*/ 	.word	0x000077e0


	//----- nvinfo : EIATTR_MAX_THREADS
	.align		4
.L_508:
        /*012c*/ 	.byte	0x04, 0x05
        /*012e*/ 	.short	(.L_510 - .L_509)
.L_509:
        /*0130*/ 	.word	0x00000200
        /*0134*/ 	.word	0x00000001
        /*0138*/ 	.word	0x00000001


	//----- nvinfo : EIATTR_CRS_STACK_SIZE
	.align		4
.L_510:
        /*013c*/ 	.byte	0x04, 0x1e
        /*013e*/ 	.short	(.L_512 - .L_511)
.L_511:
        /*0140*/ 	.word	0x00000000


	//----- nvinfo : EIATTR_CBANK_PARAM_SIZE
	.align		4
.L_512:
        /*0144*/ 	.byte	0x03, 0x19
        /*0146*/ 	.short	0x0021


	//----- nvinfo : EIATTR_PARAM_CBANK
	.align		4
        /*0148*/ 	.byte	0x04, 0x0a
        /*014a*/ 	.short	(.L_514 - .L_513)
	.align		4
.L_513:
        /*014c*/ 	.word	index@(.nv.constant0._ZN3cub18CUB_300001_SM_10006detail6reduce28DeviceReduceSingleTileKernelINS2_10policy_hubIfjN4cuda3std3__44plusIfEEE10Policy1000EN6thrust24THRUST_300001_SM_1000_NS6detail15normal_iteratorINSD_10device_ptrIdEEEEPdjS9_df3ExpEEvT0_T1_T2_T3_T4_T6_)
        /*0150*/ 	.short	0x0380
        /*0152*/ 	.short	0x0021


	//----- nvinfo : EIATTR_SW_WAR
	.align		4
.L_514:
        /*0154*/ 	.byte	0x04, 0x36
        /*0156*/ 	.short	(.L_516 - .L_515)
.L_515:
        /*0158*/ 	.word	0x00000008
.L_516:


//--------------------- .nv.info._ZN3cub18CUB_300001_SM_10006detail9transform16transform_kernelINS2_10policy_hubILb0EN4cuda3std3__45tupleIJN6thrust24THRUST_300001_SM_1000_NS6detail15normal_iteratorINSA_10device_ptrIdEEEESF_EEEE10policy1000ElNS7_10multipliesIdEESF_JPdSL_EEEvT0_iT1_T2_DpNS2_10kernel_argIT3_EE --------------------------
	.section	.nv.info._ZN3cub18CUB_300001_SM_10006detail9transform16transform_kernelINS2_10policy_hubILb0EN4cuda3std3__45tupleIJN6thrust24THRUST_300001_SM_1000_NS6detail15normal_iteratorINSA_10device_ptrIdEEEESF_EEEE10policy1000ElNS7_10multipliesIdEESF_JPdSL_EEEvT0_iT1_T2_DpNS2_10kernel_argIT3_EE,"",@"SHT_CUDA_INFO"
	.sectionflags	@""
	.align	4


	//----- nvinfo : EIATTR_CUDA_API_VERSION
	.align		4
        /*0000*/ 	.byte	0x04, 0x37
        /*0002*/ 	.short	(.L_518 - .L_517)
.L_517:
        /*0004*/ 	.word	0x00000082


	//----- nvinfo : EIATTR_KPARAM_INFO
	.align		4
.L_518:
        /*0008*/ 	.byte	0x04, 0x17
        /*000a*/ 	.short	(.L_520 - .L_519)
.L_519:
        /*000c*/ 	.word	0x00000000
        /*0010*/ 	.short	0x0005
        /*0012*/ 	.short	0x0028
        /*0014*/ 	.byte	0x00, 0xf0, 0x41, 0x00


	//----- nvinfo : EIATTR_KPARAM_INFO
	.align		4
.L_520:
        /*0018*/ 	.byte	0x04, 0x17
        /*001a*/ 	.short	(.L_522 - .L_521)
.L_521:
        /*001c*/ 	.word	0x00000000
        /*0020*/ 	.short	0x0004
        /*0022*/ 	.short	0x0018
        /*0024*/ 	.byte	0x00, 0xf0, 0x41, 0x00


	//----- nvinfo : EIATTR_KPARAM_INFO
	.align		4
.L_522:
        /*0028*/ 	.byte	0x04, 0x17
        /*002a*/ 	.short	(.L_524 - .L_523)
.L_523:
        /*002c*/ 	.word	0x00000000
        /*0030*/ 	.short	0x0003
        /*0032*/ 	.short	0x0010
        /*0034*/ 	.byte	0x00, 0xf0, 0x21, 0x00


	//----- nvinfo : EIATTR_KPARAM_INFO
	.align		4
.L_524:
        /*0038*/ 	.byte	0x04, 0x17
        /*003a*/ 	.short	(.L_526 - .L_525)
.L_525:
        /*003c*/ 	.word	0x00000000
        /*0040*/ 	.short	0x0002
        /*0042*/ 	.short	0x000c
        /*0044*/ 	.byte	0x00, 0xf0, 0x05, 0x00


	//----- nvinfo : EIATTR_KPARAM_INFO
	.align		4
.L_526:
        /*0048*/ 	.byte	0x04, 0x17
        /*004a*/ 	.short	(.L_528 - .L_527)
.L_527:
        /*004c*/ 	.word	0x00000000
        /*0050*/ 	.short	0x0001
        /*0052*/ 	.short	0x0008
        /*0054*/ 	.byte	0x00, 0xf0, 0x11, 0x00


	//----- nvinfo : EIATTR_KPARAM_INFO
	.align		4
.L_528:
        /*0058*/ 	.byte	0x04, 0x17
        /*005a*/ 	.short	(.L_530 - .L_529)
.L_529:
        /*005c*/ 	.word	0x00000000
        /*0060*/ 	.short	0x0000
        /*0062*/ 	.short	0x0000
        /*0064*/ 	.byte	0x00, 0xf0, 0x21, 0x00


	//----- nvinfo : EIATTR_SPARSE_MMA_MASK
	.align		4
.L_530:
        /*0068*/ 	.byte	0x03, 0x50
        /*006a*/ 	.short	0x0000


	//----- nvinfo : EIATTR_MAXREG_COUNT
	.align		4
        /*006c*/ 	.byte	0x03, 0x1b
        /*006e*/ 	.short	0x00ff


	//----- nvinfo : EIATTR_NUM_BARRIERS
	.align		4
        /*0070*/ 	.byte	0x02, 0x4c
        /*0072*/ 	.byte	0x01
	.zero		1


	//----- nvinfo : EIATTR_MERCURY_ISA_VERSION
	.align		4
        /*0074*/ 	.byte	0x03, 0x5f
        /*0076*/ 	.short	0x0101


	//----- nvinfo : EIATTR_COOP_GROUP_MASK_REGIDS
	.align		4
        /*0078*/ 	.byte	0x04, 0x29
        /*007a*/ 	.short	(.L_532 - .L_531)


	//   ....[0]....
.L_531:
        /*007c*/ 	.word	0xffffffff


	//----- nvinfo : EIATTR_COOP_GROUP_INSTR_OFFSETS
	.align		4
.L_532:
        /*0080*/ 	.byte	0x04, 0x28
        /*0082*/ 	.short	(.L_534 - .L_533)


	//   ....[0]....
.L_533:
        /*0084*/ 	.word	0x000019b0


	//----- nvinfo : EIATTR_VRC_CTA_INIT_COUNT
	.align		4
.L_534:
        /*0088*/ 	.byte	0x02, 0x4a
	.zero		1
	.zero		1


	//----- nvinfo : EIATTR_MBARRIER_INSTR_OFFSETS
	.align		4
        /*008c*/ 	.byte	0x04, 0x39
        /*008e*/ 	.short	(.L_536 - .L_535)


	//   ....[0]....
.L_535:
        /*0090*/ 	.word	0x000002d0
        /*0094*/ 	.word	0x000000ff
        /*0098*/ 	.word	0x00000000
        /*009c*/ 	.short	0x0100
        /*009e*/ 	.byte	0x11
	.zero		1


	//   ....[1]....
        /*00a0*/ 	.word	0x000004a0
        /*00a4*/ 	.word	0x000000ff
        /*00a8*/ 	.word	0x00000000
        /*00ac*/ 	.short	0x010a
        /*00ae*/ 	.byte	0x04
	.zero		1


	//----- nvinfo : EIATTR_NUM_MBARRIERS
	.align		4
.L_536:
        /*00b0*/ 	.byte	0x03, 0x38
        /*00b2*/ 	.short	0x0001


	//----- nvinfo : EIATTR_EXIT_INSTR_OFFSETS
	.align		4
        /*00b4*/ 	.byte	0x04, 0x1c
        /*00b6*/ 	.short	(.L_538 - .L_537)


	//   ....[0]....
.L_537:
        /*00b8*/ 	.word	0x00001a00


	//   ....[1]....
        /*00bc*/ 	.word	0x00001bf0


	//   ....[2]....
        /*00c0*/ 	.word	0x00001c20


	//   ....[3]....
        /*00c4*/ 	.word	0x00001dc0


	//----- nvinfo : EIATTR_MAX_THREADS
	.align		4
.L_538:
        /*00c8*/ 	.byte	0x04, 0x05
        /*00ca*/ 	.short	(.L_540 - .L_539)
.L_539:
        /*00cc*/ 	.word	0x00000080
        /*00d0*/ 	.word	0x00000001
        /*00d4*/ 	.word	0x00000001


	//----- nvinfo : EIATTR_CRS_STACK_SIZE
	.align		4
.L_540:
        /*00d8*/ 	.byte	0x04, 0x1e
        /*00da*/ 	.short	(.L_542 - .L_541)
.L_541:
        /*00dc*/ 	.word	0x00000000


	//----- nvinfo : EIATTR_CBANK_PARAM_SIZE
	.align		4
.L_542:
        /*00e0*/ 	.byte	0x03, 0x19
        /*00e2*/ 	.short	0x0038


	//----- nvinfo : EIATTR_PARAM_CBANK
	.align		4
        /*00e4*/ 	.byte	0x04, 0x0a
        /*00e6*/ 	.short	(.L_544 - .L_543)
	.align		4
.L_543:
        /*00e8*/ 	.word	index@(.nv.constant0._ZN3cub18CUB_300001_SM_10006detail9transform16transform_kernelINS2_10policy_hubILb0EN4cuda3std3__45tupleIJN6thrust24THRUST_300001_SM_1000_NS6detail15normal_iteratorINSA_10device_ptrIdEEEESF_EEEE10policy1000ElNS7_10multipliesIdEESF_JPdSL_EEEvT0_iT1_T2_DpNS2_10kernel_argIT3_EE)
        /*00ec*/ 	.short	0x0380
        /*00ee*/ 	.short	0x0038


	//----- nvinfo : EIATTR_SW_WAR
	.align		4
.L_544:
        /*00f0*/ 	.byte	0x04, 0x36
        /*00f2*/ 	.short	(.L_546 - .L_545)
.L_545:
        /*00f4*/ 	.word	0x00000008
.L_546:


//--------------------- .nv.info._ZN3cub18CUB_300001_SM_10006detail9transform16transform_kernelINS2_10policy_hubILb0EN4cuda3std3__45tupleIJN6thrust24THRUST_300001_SM_1000_NS6detail15normal_iteratorINSA_10device_ptrIdEEEESF_EEEE10policy1000EiNS7_10multipliesIdEESF_JPdSL_EEEvT0_iT1_T2_DpNS2_10kernel_argIT3_EE --------------------------
	.section	.nv.info._ZN3cub18CUB_300001_SM_10006detail9transform16transform_kernelINS2_10policy_hubILb0EN4cuda3std3__45tupleIJN6thrust24THRUST_300001_SM_1000_NS6detail15normal_iteratorINSA_10device_ptrIdEEEESF_EEEE10policy1000EiNS7_10multipliesIdEESF_JPdSL_EEEvT0_iT1_T2_DpNS2_10kernel_argIT3_EE,"",@"SHT_CUDA_INFO"
	.sectionflags	@""
	.align	4


	//----- nvinfo : EIATTR_CUDA_API_VERSION
	.align		4
        /*0000*/ 	.byte	0x04, 0x37
        /*0002*/ 	.short	(.L_548 - .L_547)
.L_547:
        /*0004*/ 	.word	0x00000082


	//----- nvinfo : EIATTR_KPARAM_INFO
	.align		4
.L_548:
        /*0008*/ 	.byte	0x04, 0x17
        /*000a*/ 	.short	(.L_550 - .L_549)
.L_549:
        /*000c*/ 	.word	0x00000000
        /*0010*/ 	.short	0x0005
        /*0012*/ 	.short	0x0028
        /*0014*/ 	.byte	0x00, 0xf0, 0x41, 0x00


	//----- nvinfo : EIATTR_KPARAM_INFO
	.align		4
.L_550:
        /*0018*/ 	.byte	0x04, 0x17
        /*001a*/ 	.short	(.L_552 - .L_551)
.L_551:
        /*001c*/ 	.word	0x00000000
        /*0020*/ 	.short	0x0004
        /*0022*/ 	.short	0x0018
        /*0024*/ 	.byte	0x00, 0xf0, 0x41, 0x00


	//----- nvinfo : EIATTR_KPARAM_INFO
	.align		4
.L_552:
        /*0028*/ 	.byte	0x04, 0x17
        /*002a*/ 	.short	(.L_554 - .L_553)
.L_553:
        /*002c*/ 	.word	0x00000000
        /*0030*/ 	.short	0x0003
        /*0032*/ 	.short	0x0010
        /*0034*/ 	.byte	0x00, 0xf0, 0x21, 0x00


	//----- nvinfo : EIATTR_KPARAM_INFO
	.align		4
.L_554:
        /*0038*/ 	.byte	0x04, 0x17
        /*003a*/ 	.short	(.L_556 - .L_555)
.L_555:
        /*003c*/ 	.word	0x00000000
        /*0040*/ 	.short	0x0002
        /*0042*/ 	.short	0x0008
        /*0044*/ 	.byte	0x00, 0xf0, 0x05, 0x00


	//----- nvinfo : EIATTR_KPARAM_INFO
	.align		4
.L_556:
        /*0048*/ 	.byte	0x04, 0x17
        /*004a*/ 	.short	(.L_558 - .L_557)
.L_557:
        /*004c*/ 	.word	0x00000000
        /*0050*/ 	.short	0x0001
        /*0052*/ 	.short	0x0004
        /*0054*/ 	.byte	0x00, 0xf0, 0x11, 0x00


	//----- nvinfo : EIATTR_KPARAM_INFO
	.align		4
.L_558:
        /*0058*/ 	.byte	0x04, 0x17
        /*005a*/ 	.short	(.L_560 - .L_559)
.L_559:
        /*005c*/ 	.word	0x00000000
        /*0060*/ 	.short	0x0000
        /*0062*/ 	.short	0x0000
        /*0064*/ 	.byte	0x00, 0xf0, 0x11, 0x00


	//----- nvinfo : EIATTR_SPARSE_MMA_MASK
	.align		4
.L_560:
        /*0068*/ 	.byte	0x03, 0x50
        /*006a*/ 	.short	0x0000


	//----- nvinfo : EIATTR_MAXREG_COUNT
	.align		4
        /*006c*/ 	.byte	0x03, 0x1b
        /*006e*/ 	.short	0x00ff


	//----- nvinfo : EIATTR_NUM_BARRIERS
	.align		4
        /*0070*/ 	.byte	0x02, 0x4c
        /*0072*/ 	.byte	0x01
	.zero		1


	//----- nvinfo : EIATTR_MERCURY_ISA_VERSION
	.align		4
        /*0074*/ 	.byte	0x03, 0x5f
        /*0076*/ 	.short	0x0101


	//----- nvinfo : EIATTR_COOP_GROUP_MASK_REGIDS
	.align		4
        /*0078*/ 	.byte	0x04, 0x29
        /*007a*/ 	.short	(.L_562 - .L_561)


	//   ....[0]....
.L_561:
        /*007c*/ 	.word	0xffffffff


	//----- nvinfo : EIATTR_COOP_GROUP_INSTR_OFFSETS
	.align		4
.L_562:
        /*0080*/ 	.byte	0x04, 0x28
        /*0082*/ 	.short	(.L_564 - .L_563)


	//   ....[0]....
.L_563:
        /*0084*/ 	.word	0x00001970


	//----- nvinfo : EIATTR_VRC_CTA_INIT_COUNT
	.align		4
.L_564:
        /*0088*/ 	.byte	0x02, 0x4a
	.zero		1
	.zero		1


	//----- nvinfo : EIATTR_MBARRIER_INSTR_OFFSETS
	.align		4
        /*008c*/ 	.byte	0x04, 0x39
        /*008e*/ 	.short	(.L_566 - .L_565)


	//   ....[0]....
.L_565:
        /*0090*/ 	.word	0x00000270
        /*0094*/ 	.word	0x000000ff
        /*0098*/ 	.word	0x00000000
        /*009c*/ 	.short	0x0100
        /*009e*/ 	.byte	0x0f
	.zero		1


	//   ....[1]....
        /*00a0*/ 	.word	0x00000420
        /*00a4*/ 	.word	0x000000ff
        /*00a8*/ 	.word	0x00000000
        /*00ac*/ 	.short	0x010a
        /*00ae*/ 	.byte	0x04
	.zero		1


	//----- nvinfo : EIATTR_NUM_MBARRIERS
	.align		4
.L_566:
        /*00b0*/ 	.byte	0x03, 0x38
        /*00b2*/ 	.short	0x0001


	//----- nvinfo : EIATTR_EXIT_INSTR_OFFSETS
	.align		4
        /*00b4*/ 	.byte	0x04, 0x1c
        /*00b6*/ 	.short	(.L_568 - .L_567)


	//   ....[0]....
.L_567:
        /*00b8*/ 	.word	0x000019c0


	//   ....[1]....
        /*00bc*/ 	.word	0x00001b50


	//   ....[2]....
        /*00c0*/ 	.word	0x00001bc0


	//   ....[3]....
        /*00c4*/ 	.word	0x00001da0


	//----- nvinfo : EIATTR_MAX_THREADS
	.align		4
.L_568:
        /*00c8*/ 	.byte	0x04, 0x05
        /*00ca*/ 	.short	(.L_570 - .L_569)
.L_569:
        /*00cc*/ 	.word	0x00000080
        /*00d0*/ 	.word	0x00000001
        /*00d4*/ 	.word	0x00000001


	//----- nvinfo : EIATTR_CRS_STACK_SIZE
	.align		4
.L_570:
        /*00d8*/ 	.byte	0x04, 0x1e
        /*00da*/ 	.short	(.L_572 - .L_571)
.L_571:
        /*00dc*/ 	.word	0x00000000


	//----- nvinfo : EIATTR_CBANK_PARAM_SIZE
	.align		4
.L_572:
        /*00e0*/ 	.byte	0x03, 0x19
        /*00e2*/ 	.short	0x0038


	//----- nvinfo : EIATTR_PARAM_CBANK
	.align		4
        /*00e4*/ 	.byte	0x04, 0x0a
        /*00e6*/ 	.short	(.L_574 - .L_573)
	.align		4
.L_573:
        /*00e8*/ 	.word	index@(.nv.constant0._ZN3cub18CUB_300001_SM_10006detail9transform16transform_kernelINS2_10policy_hubILb0EN4cuda3std3__45tupleIJN6thrust24THRUST_300001_SM_1000_NS6detail15normal_iteratorINSA_10device_ptrIdEEEESF_EEEE10policy1000EiNS7_10multipliesIdEESF_JPdSL_EEEvT0_iT1_T2_DpNS2_10kernel_argIT3_EE)
        /*00ec*/ 	.short	0x0380
        /*00ee*/ 	.short	0x0038


	//----- nvinfo : EIATTR_SW_WAR
	.align		4
.L_574:
        /*00f0*/ 	.byte	0x04, 0x36
        /*00f2*/ 	.short	(.L_576 - .L_575)
.L_575:
        /*00f4*/ 	.word	0x00000008
.L_576:


//--------------------- .nv.info._ZN3cub18CUB_300001_SM_10006detail9transform16transform_kernelINS2_10policy_hubILb0EN4cuda3std3__45tupleIJN6thrust24THRUST_300001_SM_1000_NS6detail15normal_iteratorINSA_10device_ptrIdEEEESF_EEEE10policy1000ElNS7_5minusIdEESF_JPdSL_EEEvT0_iT1_T2_DpNS2_10kernel_argIT3_EE --------------------------
	.section	.nv.info._ZN3cub18CUB_300001_SM_10006detail9transform16transform_kernelINS2_10policy_hubILb0EN4cuda3std3__45tupleIJN6thrust24THRUST_300001_SM_1000_NS6detail15normal_iteratorINSA_10device_ptrIdEEEESF_EEEE10policy1000ElNS7_5minusIdEESF_JPdSL_EEEvT0_iT1_T2_DpNS2_10kernel_argIT3_EE,"",@"SHT_CUDA_INFO"
	.sectionflags	@""
	.align	4


	//----- nvinfo : EIATTR_CUDA_API_VERSION
	.align		4
        /*0000*/ 	.byte	0x04, 0x37
        /*0002*/ 	.short	(.L_578 - .L_577)
.L_577:
        /*0004*/ 	.word	0x00000082


	//----- nvinfo : EIATTR_KPARAM_INFO
	.align		4
.L_578:
        /*0008*/ 	.byte	0x04, 0x17
        /*000a*/ 	.short	(.L_580 - .L_579)
.L_579:
        /*000c*/ 	.word	0x00000000
        /*0010*/ 	.short	0x0005
        /*0012*/ 	.short	0x0028
        /*0014*/ 	.byte	0x00, 0xf0, 0x41, 0x00


	//----- nvinfo : EIATTR_KPARAM_INFO
	.align		4
.L_580:
        /*0018*/ 	.byte	0x04, 0x17
        /*001a*/ 	.short	(.L_582 - .L_581)
.L_581:
        /*001c*/ 	.word	0x00000000
        /*0020*/ 	.short	0x0004
        /*0022*/ 	.short	0x0018
        /*0024*/ 	.byte	0x00, 0xf0, 0x41, 0x00


	//----- nvinfo : EIATTR_KPARAM_INFO
	.align		4
.L_582:
        /*0028*/ 	.byte	0x04, 0x17
        /*002a*/ 	.short	(.L_584 - .L_583)
.L_583:
        /*002c*/ 	.word	0x00000000
        /*0030*/ 	.short	0x0003
        /*0032*/ 	.short	0x0010
        /*0034*/ 	.byte	0x00, 0xf0, 0x21, 0x00


	//----- nvinfo : EIATTR_KPARAM_INFO
	.align		4
.L_584:
        /*0038*/ 	.byte	0x04, 0x17
        /*003a*/ 	.short	(.L_586 - .L_585)
.L_585:
        /*003c*/ 	.word	0x00000000
        /*0040*/ 	.short	0x0002
        /*0042*/ 	.short	0x000c
        /*0044*/ 	.byte	0x00, 0xf0, 0x05, 0x00


	//----- nvinfo : EIATTR_KPARAM_INFO
	.align		4
.L_586:
        /*0048*/ 	.byte	0x04, 0x17
        /*004a*/ 	.short	(.L_588 - .L_587)
.L_587:
        /*004c*/ 	.word	0x00000000
        /*0050*/ 	.short	0x0001
        /*0052*/ 	.short	0x0008
        /*0054*/ 	.byte	0x00, 0xf0, 0x11, 0x00


	//----- nvinfo : EIATTR_KPARAM_INFO
	.align		4
.L_588:
        /*0058*/ 	.byte	0x04, 0x17
        /*005a*/ 	.short	(.L_590 - .L_589)
.L_589:
        /*005c*/ 	.word	0x00000000
        /*0060*/ 	.short	0x0000
        /*0062*/ 	.short	0x0000
        /*0064*/ 	.byte	0x00, 0xf0, 0x21, 0x00


	//----- nvinfo : EIATTR_SPARSE_MMA_MASK
	.align		4
.L_590:
        /*0068*/ 	.byte	0x03, 0x50
        /*006a*/ 	.short	0x0000


	//----- nvinfo : EIATTR_MAXREG_COUNT
	.align		4
        /*006c*/ 	.byte	0x03, 0x1b
        /*006e*/ 	.short	0x00ff


	//----- nvinfo : EIATTR_NUM_BARRIERS
	.align		4
        /*0070*/ 	.byte	0x02, 0x4c
        /*0072*/ 	.byte	0x01
	.zero		1


	//----- nvinfo : EIATTR_MERCURY_ISA_VERSION
	.align		4
        /*0074*/ 	.byte	0x03, 0x5f
        /*0076*/ 	.short	0x0101


	//----- nvinfo : EIATTR_COOP_GROUP_MASK_REGIDS
	.align		4
        /*0078*/ 	.byte	0x04, 0x29
        /*007a*/ 	.short	(.L_592 - .L_591)


	//   ....[0]....
.L_591:
        /*007c*/ 	.word	0xffffffff


	//----- nvinfo : EIATTR_COOP_GROUP_INSTR_OFFSETS
	.align		4
.L_592:
        /*0080*/ 	.byte	0x04, 0x28
        /*0082*/ 	.short	(.L_594 - .L_593)


	//   ....[0]....
.L_593:
        /*0084*/ 	.word	0x000019b0


	//----- nvinfo : EIATTR_VRC_CTA_INIT_COUNT
	.align		4
.L_594:
        /*0088*/ 	.byte	0x02, 0x4a
	.zero		1
	.zero		1


	//----- nvinfo : EIATTR_MBARRIER_INSTR_OFFSETS
	.align		4
        /*008c*/ 	.byte	0x04, 0x39
        /*008e*/ 	.short	(.L_596 - .L_595)


	//   ....[0]....
.L_595:
        /*0090*/ 	.word	0x000002d0
        /*0094*/ 	.word	0x000000ff
        /*0098*/ 	.word	0x00000000
        /*009c*/ 	.short	0x0100
        /*009e*/ 	.byte	0x11
	.zero		1


	//   ....[1]....
        /*00a0*/ 	.word	0x000004a0
        /*00a4*/ 	.word	0x000000ff
        /*00a8*/ 	.word	0x00000000
        /*00ac*/ 	.short	0x010a
        /*00ae*/ 	.byte	0x04
	.zero		1


	//----- nvinfo : EIATTR_NUM_MBARRIERS
	.align		4
.L_596:
        /*00b0*/ 	.byte	0x03, 0x38
        /*00b2*/ 	.short	0x0001


	//----- nvinfo : EIATTR_EXIT_INSTR_OFFSETS
	.align		4
        /*00b4*/ 	.byte	0x04, 0x1c
        /*00b6*/ 	.short	(.L_598 - .L_597)


	//   ....[0]....
.L_597:
        /*00b8*/ 	.word	0x00001a00


	//   ....[1]....
        /*00bc*/ 	.word	0x00001bf0


	//   ....[2]....
        /*00c0*/ 	.word	0x00001c20


	//   ....[3]....
        /*00c4*/ 	.word	0x00001dc0


	//----- nvinfo : EIATTR_MAX_THREADS
	.align		4
.L_598:
        /*00c8*/ 	.byte	0x04, 0x05
        /*00ca*/ 	.short	(.L_600 - .L_599)
.L_599:
        /*00cc*/ 	.word	0x00000080
        /*00d0*/ 	.word	0x00000001
        /*00d4*/ 	.word	0x00000001


	//----- nvinfo : EIATTR_CRS_STACK_SIZE
	.align		4
.L_600:
        /*00d8*/ 	.byte	0x04, 0x1e
        /*00da*/ 	.short	(.L_602 - .L_601)
.L_601:
        /*00dc*/ 	.word	0x00000000


	//----- nvinfo : EIATTR_CBANK_PARAM_SIZE
	.align		4
.L_602:
        /*00e0*/ 	.byte	0x03, 0x19
        /*00e2*/ 	.short	0x0038


	//----- nvinfo : EIATTR_PARAM_CBANK
	.align		4
        /*00e4*/ 	.byte	0x04, 0x0a
        /*00e6*/ 	.short	(.L_604 - .L_603)
	.align		4
.L_603:
        /*00e8*/ 	.word	index@(.nv.constant0._ZN3cub18CUB_300001_SM_10006detail9transform16transform_kernelINS2_10policy_hubILb0EN4cuda3std3__45tupleIJN6thrust24THRUST_300001_SM_1000_NS6detail15normal_iteratorINSA_10device_ptrIdEEEESF_EEEE10policy1000ElNS7_5minusIdEESF_JPdSL_EEEvT0_iT1_T2_DpNS2_10kernel_argIT3_EE)
        /*00ec*/ 	.short	0x0380
        /*00ee*/ 	.short	0x0038


	//----- nvinfo : EIATTR_SW_WAR
	.align		4
.L_604:
        /*00f0*/ 	.byte	0x04, 0x36
        /*00f2*/ 	.short	(.L_606 - .L_605)
.L_605:
        /*00f4*/ 	.word	0x00000008
.L_606:


//--------------------- .nv.info._ZN3cub18CUB_300001_SM_10006detail9transform16transform_kernelINS2_10policy_hubILb0EN4cuda3std3__45tupleIJN6thrust24THRUST_300001_SM_1000_NS6detail15normal_iteratorINSA_10device_ptrIdEEEESF_EEEE10policy1000EiNS7_5minusIdEESF_JPdSL_EEEvT0_iT1_T2_DpNS2_10kernel_argIT3_EE --------------------------
	.section	.nv.info._ZN3cub18CUB_300001_SM_10006detail9transform16transform_kernelINS2_10policy_hubILb0EN4cuda3std3__45tupleIJN6thrust24THRUST_300001_SM_1000_NS6detail15normal_iteratorINSA_10device_ptrIdEEEESF_EEEE10policy1000EiNS7_5minusIdEESF_JPdSL_EEEvT0_iT1_T2_DpNS2_10kernel_argIT3_EE,"",@"SHT_CUDA_INFO"
	.sectionflags	@""
	.align	4


	//----- nvinfo : EIATTR_CUDA_API_VERSION
	.align		4
        /*0000*/ 	.byte	0x04, 0x37
        /*0002*/ 	.short	(.L_608 - .L_607)
.L_607:
        /*0004*/ 	.word	0x00000082


	//----- nvinfo : EIATTR_KPARAM_INFO
	.align		4
.L_608:
        /*0008*/ 	.byte	0x04, 0x17
        /*000a*/ 	.short	(.L_610 - .L_609)
.L_609:
        /*000c*/ 	.word	0x00000000
        /*0010*/ 	.short	0x0005
        /*0012*/ 	.short	0x0028
        /*0014*/ 	.byte	0x00, 0xf0, 0x41, 0x00


	//----- nvinfo : EIATTR_KPARAM_INFO
	.align		4
.L_610:
        /*0018*/ 	.byte	0x04, 0x17
        /*001a*/ 	.short	(.L_612 - .L_611)
.L_611:
        /*001c*/ 	.word	0x00000000
        /*0020*/ 	.short	0x0004
        /*0022*/ 	.short	0x0018
        /*0024*/ 	.byte	0x00, 0xf0, 0x41, 0x00


	//----- nvinfo : EIATTR_KPARAM_INFO
	.align		4
.L_612:
        /*0028*/ 	.byte	0x04, 0x17
        /*002a*/ 	.short	(.L_614 - .L_613)
.L_613:
        /*002c*/ 	.word	0x00000000
        /*0030*/ 	.short	0x0003
        /*0032*/ 	.short	0x0010
        /*0034*/ 	.byte	0x00, 0xf0, 0x21, 0x00


	//----- nvinfo : EIATTR_KPARAM_INFO
	.align		4
.L_614:
        /*0038*/ 	.byte	0x04, 0x17
        /*003a*/ 	.short	(.L_616 - .L_615)
.L_615:
        /*003c*/ 	.word	0x00000000
        /*0040*/ 	.short	0x0002
        /*0042*/ 	.short	0x0008
        /*0044*/ 	.byte	0x00, 0xf0, 0x05, 0x00


	//----- nvinfo : EIATTR_KPARAM_INFO
	.align		4
.L_616:
        /*0048*/ 	.byte	0x04, 0x17
        /*004a*/ 	.short	(.L_618 - .L_617)
.L_617:
        /*004c*/ 	.word	0x00000000
        /*0050*/ 	.short	0x0001
        /*0052*/ 	.short	0x0004
        /*0054*/ 	.byte	0x00, 0xf0, 0x11, 0x00


	//----- nvinfo : EIATTR_KPARAM_INFO
	.align		4
.L_618:
        /*0058*/ 	.byte	0x04, 0x17
        /*005a*/ 	.short	(.L_620 - .L_619)
.L_619:
        /*005c*/ 	.word	0x00000000
        /*0060*/ 	.short	0x0000
        /*0062*/ 	.short	0x0000
        /*0064*/ 	.byte	0x00, 0xf0, 0x11, 0x00


	//----- nvinfo : EIATTR_SPARSE_MMA_MASK
	.align		4
.L_620:
        /*0068*/ 	.byte	0x03, 0x50
        /*006a*/ 	.short	0x0000


	//----- nvinfo : EIATTR_MAXREG_COUNT
	.align		4
        /*006c*/ 	.byte	0x03, 0x1b
        /*006e*/ 	.short	0x00ff


	//----- nvinfo : EIATTR_NUM_BARRIERS
	.align		4
        /*0070*/ 	.byte	0x02, 0x4c
        /*0072*/ 	.byte	0x01
	.zero		1


	//----- nvinfo : EIATTR_MERCURY_ISA_VERSION
	.align		4
        /*0074*/ 	.byte	0x03, 0x5f
        /*0076*/ 	.short	0x0101


	//----- nvinfo : EIATTR_COOP_GROUP_MASK_REGIDS
	.align		4
        /*0078*/ 	.byte	0x04, 0x29
        /*007a*/ 	.short	(.L_622 - .L_621)


	//   ....[0]....
.L_621:
        /*007c*/ 	.word	0xffffffff


	//----- nvinfo : EIATTR_COOP_GROUP_INSTR_OFFSETS
	.align		4
.L_622:
        /*0080*/ 	.byte	0x04, 0x28
        /*0082*/ 	.short	(.L_624 - .L_623)


	//   ....[0]....
.L_623:
        /*0084*/ 	.word	0x00001970


	//----- nvinfo : EIATTR_VRC_CTA_INIT_COUNT
	.align		4
.L_624:
        /*0088*/ 	.byte	0x02, 0x4a
	.zero		1
	.zero		1


	//----- nvinfo : EIATTR_MBARRIER_INSTR_OFFSETS
	.align		4
        /*008c*/ 	.byte	0x04, 0x39
        /*008e*/ 	.short	(.L_626 - .L_625)


	//   ....[0]....
.L_625:
        /*0090*/ 	.word	0x00000270
        /*0094*/ 	.word	0x000000ff
        /*0098*/ 	.word	0x00000000
        /*009c*/ 	.short	0x0100
        /*009e*/ 	.byte	0x0f
	.zero		1


	//   ....[1]....
        /*00a0*/ 	.word	0x00000420
        /*00a4*/ 	.word	0x000000ff
        /*00a8*/ 	.word	0x00000000
        /*00ac*/ 	.short	0x010a
        /*00ae*/ 	.byte	0x04
	.zero		1


	//----- nvinfo : EIATTR_NUM_MBARRIERS
	.align		4
.L_626:
        /*00b0*/ 	.byte	0x03, 0x38
        /*00b2*/ 	.short	0x0001


	//----- nvinfo : EIATTR_EXIT_INSTR_OFFSETS
	.align		4
        /*00b4*/ 	.byte	0x04, 0x1c
        /*00b6*/ 	.short	(.L_628 - .L_627)


	//   ....[0]....
.L_627:
        /*00b8*/ 	.word	0x000019c0


	//   ....[1]....
        /*00bc*/ 	.word	0x00001b50


	//   ....[2]....
        /*00c0*/ 	.word	0x00001bc0


	//   ....[3]....
        /*00c4*/ 	.word	0x00001da0


	//----- nvinfo : EIATTR_MAX_THREADS
	.align		4
.L_628:
        /*00c8*/ 	.byte	0x04, 0x05
        /*00ca*/ 	.short	(.L_630 - .L_629)
.L_629:
        /*00cc*/ 	.word	0x00000080
        /*00d0*/ 	.word	0x00000001
        /*00d4*/ 	.word	0x00000001


	//----- nvinfo : EIATTR_CRS_STACK_SIZE
	.align		4
.L_630:
        /*00d8*/ 	.byte	0x04, 0x1e
        /*00da*/ 	.short	(.L_632 - .L_631)
.L_631:
        /*00dc*/ 	.word	0x00000000


	//----- nvinfo : EIATTR_CBANK_PARAM_SIZE
	.align		4
.L_632:
        /*00e0*/ 	.byte	0x03, 0x19
        /*00e2*/ 	.short	0x0038


	//----- nvinfo : EIATTR_PARAM_CBANK
	.align		4
        /*00e4*/ 	.byte	0x04, 0x0a
        /*00e6*/ 	.short	(.L_634 - .L_633)
	.align		4
.L_633:
        /*00e8*/ 	.word	index@(.nv.constant0._ZN3cub18CUB_300001_SM_10006detail9transform16transform_kernelINS2_10policy_hubILb0EN4cuda3std3__45tupleIJN6thrust24THRUST_300001_SM_1000_NS6detail15normal_iteratorINSA_10device_ptrIdEEEESF_EEEE10policy1000EiNS7_5minusIdEESF_JPdSL_EEEvT0_iT1_T2_DpNS2_10kernel_argIT3_EE)
        /*00ec*/ 	.short	0x0380
        /*00ee*/ 	.short	0x0038


	//----- nvinfo : EIATTR_SW_WAR
	.align		4
.L_634:
        /*00f0*/ 	.byte	0x04, 0x36
        /*00f2*/ 	.short	(.L_636 - .L_635)
.L_635:
        /*00f4*/ 	.word	0x00000008
.L_636:


//--------------------- .nv.info._ZN3cub18CUB_300001_SM_10006detail9transform16transform_kernelINS2_10policy_hubILb0EN4cuda3std3__45tupleIJN6thrust24THRUST_300001_SM_1000_NS6detail15normal_iteratorINSA_10device_ptrIdEEEESF_EEEE10policy1000ElNS7_4plusIdEESF_JPdSL_EEEvT0_iT1_T2_DpNS2_10kernel_argIT3_EE --------------------------
	.section	.nv.info._ZN3cub18CUB_300001_SM_10006detail9transform16transform_kernelINS2_10policy_hubILb0EN4cuda3std3__45tupleIJN6thrust24THRUST_300001_SM_1000_NS6detail15normal_iteratorINSA_10device_ptrIdEEEESF_EEEE10policy1000ElNS7_4plusIdEESF_JPdSL_EEEvT0_iT1_T2_DpNS2_10kernel_argIT3_EE,"",@"SHT_CUDA_INFO"
	.sectionflags	@""
	.align	4


	//----- nvinfo : EIATTR_CUDA_API_VERSION
	.align		4
        /*0000*/ 	.byte	0x04, 0x37
        /*0002*/ 	.short	(.L_638 - .L_637)
.L_637:
        /*0004*/ 	.word	0x00000082


	//----- nvinfo : EIATTR_KPARAM_INFO
	.align		4
.L_638:
        /*0008*/ 	.byte	0x04, 0x17
        /*000a*/ 	.short	(.L_640 - .L_639)
.L_639:
        /*000c*/ 	.word	0x00000000
        /*0010*/ 	.short	0x0005
        /*0012*/ 	.short	0x0028
        /*0014*/ 	.byte	0x00, 0xf0, 0x41, 0x00


	//----- nvinfo : EIATTR_KPARAM_INFO
	.align		4
.L_640:
        /*0018*/ 	.byte	0x04, 0x17
        /*001a*/ 	.short	(.L_642 - .L_641)
.L_641:
        /*001c*/ 	.word	0x00000000
        /*0020*/ 	.short	0x0004
        /*0022*/ 	.short	0x0018
        /*0024*/ 	.byte	0x00, 0xf0, 0x41, 0x00


	//----- nvinfo : EIATTR_KPARAM_INFO
	.align		4
.L_642:
        /*0028*/ 	.byte	0x04, 0x17
        /*002a*/ 	.short	(.L_644 - .L_643)
.L_643:
        /*002c*/ 	.word	0x00000000
        /*0030*/ 	.short	0x0003
        /*0032*/ 	.short	0x0010
        /*0034*/ 	.byte	0x00, 0xf0, 0x21, 0x00


	//----- nvinfo : EIATTR_KPARAM_INFO
	.align		4
.L_644:
        /*0038*/ 	.byte	0x04, 0x17
        /*003a*/ 	.short	(.L_646 - .L_645)
.L_645:
        /*003c*/ 	.word	0x00000000
        /*0040*/ 	.short	0x0002
        /*0042*/ 	.short	0x000c
        /*0044*/ 	.byte	0x00, 0xf0, 0x05, 0x00


	//----- nvinfo : EIATTR_KPARAM_INFO
	.align		4
.L_646:
        /*0048*/ 	.byte	0x04, 0x17
        /*004a*/ 	.short	(.L_648 - .L_647)
.L_647:
        /*004c*/ 	.word	0x00000000
        /*0050*/ 	.short	0x0001
        /*0052*/ 	.short	0x0008
        /*0054*/ 	.byte	0x00, 0xf0, 0x11, 0x00


	//----- nvinfo : EIATTR_KPARAM_INFO
	.align		4
.L_648:
        /*0058*/ 	.byte	0x04, 0x17
        /*005a*/ 	.short	(.L_650 - .L_649)
.L_649:
        /*005c*/ 	.word	0x00000000
        /*0060*/ 	.short	0x0000
        /*0062*/ 	.short	0x0000
        /*0064*/ 	.byte	0x00, 0xf0, 0x21, 0x00


	//----- nvinfo : EIATTR_SPARSE_MMA_MASK
	.align		4
.L_650:
        /*0068*/ 	.byte	0x03, 0x50
        /*006a*/ 	.short	0x0000


	//----- nvinfo : EIATTR_MAXREG_COUNT
	.align		4
        /*006c*/ 	.byte	0x03, 0x1b
        /*006e*/ 	.short	0x00ff


	//----- nvinfo : EIATTR_NUM_BARRIERS
	.align		4
        /*0070*/ 	.byte	0x02, 0x4c
        /*0072*/ 	.byte	0x01
	.zero		1


	//----- nvinfo : EIATTR_MERCURY_ISA_VERSION
	.align		4
        /*0074*/ 	.byte	0x03, 0x5f
        /*0076*/ 	.short	0x0101


	//----- nvinfo : EIATTR_COOP_GROUP_MASK_REGIDS
	.align		4
        /*0078*/ 	.byte	0x04, 0x29
        /*007a*/ 	.short	(.L_652 - .L_651)


	//   ....[0]....
.L_651:
        /*007c*/ 	.word	0xffffffff


	//----- nvinfo : EIATTR_COOP_GROUP_INSTR_OFFSETS
	.align		4
.L_652:
        /*0080*/ 	.byte	0x04, 0x28
        /*0082*/ 	.short	(.L_654 - .L_653)


	//   ....[0]....
.L_653:
        /*0084*/ 	.word	0x000019b0


	//----- nvinfo : EIATTR_VRC_CTA_INIT_COUNT
	.align		4
.L_654:
        /*0088*/ 	.byte	0x02, 0x4a
	.zero		1
	.zero		1


	//----- nvinfo : EIATTR_MBARRIER_INSTR_OFFSETS
	.align		4
        /*008c*/ 	.byte	0x04, 0x39
        /*008e*/ 	.short	(.L_656 - .L_655)


	//   ....[0]....
.L_655:
        /*0090*/ 	.word	0x000002d0
        /*0094*/ 	.word	0x000000ff
        /*0098*/ 	.word	0x00000000
        /*009c*/ 	.short	0x0100
        /*009e*/ 	.byte	0x11
	.zero		1


	//   ....[1]....
        /*00a0*/ 	.word	0x000004a0
        /*00a4*/ 	.word	0x000000ff
        /*00a8*/ 	.word	0x00000000
        /*00ac*/ 	.short	0x010a
        /*00ae*/ 	.byte	0x04
	.zero		1


	//----- nvinfo : EIATTR_NUM_MBARRIERS
	.align		4
.L_656:
        /*00b0*/ 	.byte	0x03, 0x38
        /*00b2*/ 	.short	0x0001


	//----- nvinfo : EIATTR_EXIT_INSTR_OFFSETS
	.align		4
        /*00b4*/ 	.byte	0x04, 0x1c
        /*00b6*/ 	.short	(.L_658 - .L_657)


	//   ....[0]....
.L_657:
        /*00b8*/ 	.word	0x00001a00


	//   ....[1]....
        /*00bc*/ 	.word	0x00001bf0


	//   ....[2]....
        /*00c0*/ 	.word	0x00001c20


	//   ....[3]....
        /*00c4*/ 	.word	0x00001dc0


	//----- nvinfo : EIATTR_MAX_THREADS
	.align		4
.L_658:
        /*00c8*/ 	.byte	0x04, 0x05
        /*00ca*/ 	.short	(.L_660 - .L_659)
.L_659:
        /*00cc*/ 	.word	0x00000080
        /*00d0*/ 	.word	0x00000001
        /*00d4*/ 	.word	0x00000001


	//----- nvinfo : EIATTR_CRS_STACK_SIZE
	.align		4
.L_660:
        /*00d8*/ 	.byte	0x04, 0x1e
        /*00da*/ 	.short	(.L_662 - .L_661)
.L_661:
        /*00dc*/ 	.word	0x00000000


	//----- nvinfo : EIATTR_CBANK_PARAM_SIZE
	.align		4
.L_662:
        /*00e0*/ 	.byte	0x03, 0x19
        /*00e2*/ 	.short	0x0038


	//----- nvinfo : EIATTR_PARAM_CBANK
	.align		4
        /*00e4*/ 	.byte	0x04, 0x0a
        /*00e6*/ 	.short	(.L_664 - .L_663)
	.align		4
.L_663:
        /*00e8*/ 	.word	index@(.nv.constant0._ZN3cub18CUB_300001_SM_10006detail9transform16transform_kernelINS2_10policy_hubILb0EN4cuda3std3__45tupleIJN6thrust24THRUST_300001_SM_1000_NS6detail15normal_iteratorINSA_10device_ptrIdEEEESF_EEEE10policy1000ElNS7_4plusIdEESF_JPdSL_EEEvT0_iT1_T2_DpNS2_10kernel_argIT3_EE)
        /*00ec*/ 	.short	0x0380
        /*00ee*/ 	.short	0x0038


	//----- nvinfo : EIATTR_SW_WAR
	.align		4
.L_664:
        /*00f0*/ 	.byte	0x04, 0x36
        /*00f2*/ 	.short	(.L_666 - .L_665)
.L_665:
        /*00f4*/ 	.word	0x00000008
.L_666:


//--------------------- .nv.info._ZN3cub18CUB_300001_SM_10006detail9transform16transform_kernelINS2_10policy_hubILb0EN4cuda3std3__45tupleIJN6thrust24THRUST_300001_SM_1000_NS6detail15normal_iteratorINSA_10device_ptrIdEEEESF_EEEE10policy1000EiNS7_4plusIdEESF_JPdSL_EEEvT0_iT1_T2_DpNS2_10kernel_argIT3_EE --------------------------
	.section	.nv.info._ZN3cub18CUB_300001_SM_10006detail9transform16transform_kernelINS2_10policy_hubILb0EN4cuda3std3__45tupleIJN6thrust24THRUST_300001_SM_1000_NS6detail15normal_iteratorINSA_10device_ptrIdEEEESF_EEEE10policy1000EiNS7_4plusIdEESF_JPdSL_EEEvT0_iT1_T2_DpNS2_10kernel_argIT3_EE,"",@"SHT_CUDA_INFO"
	.sectionflags	@""
	.align	4


	//----- nvinfo : EIATTR_CUDA_API_VERSION
	.align		4
        /*0000*/ 	.byte	0x04, 0x37
        /*0002*/ 	.short	(.L_668 - .L_667)
.L_667:
        /*0004*/ 	.word	0x00000082


	//----- nvinfo : EIATTR_KPARAM_INFO
	.align		4
.L_668:
        /*0008*/ 	.byte	0x04, 0x17
        /*000a*/ 	.short	(.L_670 - .L_669)
.L_669:
        /*000c*/ 	.word	0x00000000
        /*0010*/ 	.short	0x0005
        /*0012*/ 	.short	0x0028
        /*0014*/ 	.byte	0x00, 0xf0, 0x41, 0x00


	//----- nvinfo : EIATTR_KPARAM_INFO
	.align		4
.L_670:
        /*0018*/ 	.byte	0x04, 0x17
        /*001a*/ 	.short	(.L_672 - .L_671)
.L_671:
        /*001c*/ 	.word	0x00000000
        /*0020*/ 	.short	0x0004
        /*0022*/ 	.short	0x0018
        /*0024*/ 	.byte	0x00, 0xf0, 0x41, 0x00


	//----- nvinfo : EIATTR_KPARAM_INFO
	.align		4
.L_672:
        /*0028*/ 	.byte	0x04, 0x17
        /*002a*/ 	.short	(.L_674 - .L_673)
.L_673:
        /*002c*/ 	.word	0x00000000
        /*0030*/ 	.short	0x0003
        /*0032*/ 	.short	0x0010
        /*0034*/ 	.byte	0x00, 0xf0, 0x21, 0x00


	//----- nvinfo : EIATTR_KPARAM_INFO
	.align		4
.L_674:
        /*0038*/ 	.byte	0x04, 0x17
        /*003a*/ 	.short	(.L_676 - .L_675)
.L_675:
        /*003c*/ 	.word	0x00000000
        /*0040*/ 	.short	0x0002
        /*0042*/ 	.short	0x0008
        /*0044*/ 	.byte	0x00, 0xf0, 0x05, 0x00


	//----- nvinfo : EIATTR_KPARAM_INFO
	.align		4
.L_676:
        /*0048*/ 	.byte	0x04, 0x17
        /*004a*/ 	.short	(.L_678 - .L_677)
.L_677:
        /*004c*/ 	.word	0x00000000
        /*0050*/ 	.short	0x0001
        /*0052*/ 	.short	0x0004
        /*0054*/ 	.byte	0x00, 0xf0, 0x11, 0x00


	//----- nvinfo : EIATTR_KPARAM_INFO
	.align		4
.L_678:
        /*0058*/ 	.byte	0x04, 0x17
        /*005a*/ 	.short	(.L_680 - .L_679)
.L_679:
        /*005c*/ 	.word	0x00000000
        /*0060*/ 	.short	0x0000
        /*0062*/ 	.short	0x0000
        /*0064*/ 	.byte	0x00, 0xf0, 0x11, 0x00


	//----- nvinfo : EIATTR_SPARSE_MMA_MASK
	.align		4
.L_680:
        /*0068*/ 	.byte	0x03, 0x50
        /*006a*/ 	.short	0x0000


	//----- nvinfo : EIATTR_MAXREG_COUNT
	.align		4
        /*006c*/ 	.byte	0x03, 0x1b
        /*006e*/ 	.short	0x00ff


	//----- nvinfo : EIATTR_NUM_BARRIERS
	.align		4
        /*0070*/ 	.byte	0x02, 0x4c
        /*0072*/ 	.byte	0x01
	.zero		1


	//----- nvinfo : EIATTR_MERCURY_ISA_VERSION
	.align		4
        /*0074*/ 	.byte	0x03, 0x5f
        /*0076*/ 	.short	0x0101


	//----- nvinfo : EIATTR_COOP_GROUP_MASK_REGIDS
	.align		4
        /*0078*/ 	.byte	0x04, 0x29
        /*007a*/ 	.short	(.L_682 - .L_681)


	//   ....[0]....
.L_681:
        /*007c*/ 	.word	0xffffffff


	//----- nvinfo : EIATTR_COOP_GROUP_INSTR_OFFSETS
	.align		4
.L_682:
        /*0080*/ 	.byte	0x04, 0x28
        /*0082*/ 	.short	(.L_684 - .L_683)


	//   ....[0]....
.L_683:
        /*0084*/ 	.word	0x00001970


	//----- nvinfo : EIATTR_VRC_CTA_INIT_COUNT
	.align		4
.L_684:
        /*0088*/ 	.byte	0x02, 0x4a
	.zero		1
	.zero		1


	//----- nvinfo : EIATTR_MBARRIER_INSTR_OFFSETS
	.align		4
        /*008c*/ 	.byte	0x04, 0x39
        /*008e*/ 	.short	(.L_686 - .L_685)


	//   ....[0]....
.L_685:
        /*0090*/ 	.word	0x00000270
        /*0094*/ 	.word	0x000000ff
        /*0098*/ 	.word	0x00000000
        /*009c*/ 	.short	0x0100
        /*009e*/ 	.byte	0x0f
	.zero		1


	//   ....[1]....
        /*00a0*/ 	.word	0x00000420
        /*00a4*/ 	.word	0x000000ff
        /*00a8*/ 	.word	0x00000000
        /*00ac*/ 	.short	0x010a
        /*00ae*/ 	.byte	0x04
	.zero		1


	//----- nvinfo : EIATTR_NUM_MBARRIERS
	.align		4
.L_686:
        /*00b0*/ 	.byte	0x03, 0x38
        /*00b2*/ 	.short	0x0001


	//----- nvinfo : EIATTR_EXIT_INSTR_OFFSETS
	.align		4
        /*00b4*/ 	.byte	0x04, 0x1c
        /*00b6*/ 	.short	(.L_688 - .L_687)


	//   ....[0]....
.L_687:
        /*00b8*/ 	.word	0x000019c0


	//   ....[1]....
        /*00bc*/ 	.word	0x00001b50


	//   ....[2]....
        /*00c0*/ 	.word	0x00001bc0


	//   ....[3]....
        /*00c4*/ 	.word	0x00001da0


	//----- nvinfo : EIATTR_MAX_THREADS
	.align		4
.L_688:
        /*00c8*/ 	.byte	0x04, 0x05
        /*00ca*/ 	.short	(.L_690 - .L_689)
.L_689:
        /*00cc*/ 	.word	0x00000080
        /*00d0*/ 	.word	0x00000001
        /*00d4*/ 	.word	0x00000001


	//----- nvinfo : EIATTR_CRS_STACK_SIZE
	.align		4
.L_690:
        /*00d8*/ 	.byte	0x04, 0x1e
        /*00da*/ 	.short	(.L_692 - .L_691)
.L_691:
        /*00dc*/ 	.word	0x00000000


	//----- nvinfo : EIATTR_CBANK_PARAM_SIZE
	.align		4
.L_692:
        /*00e0*/ 	.byte	0x03, 0x19
        /*00e2*/ 	.short	0x0038


	//----- nvinfo : EIATTR_PARAM_CBANK
	.align		4
        /*00e4*/ 	.byte	0x04, 0x0a
        /*00e6*/ 	.short	(.L_694 - .L_693)
	.align		4
.L_693:
        /*00e8*/ 	.word	index@(.nv.constant0._ZN3cub18CUB_300001_SM_10006detail9transform16transform_kernelINS2_10policy_hubILb0EN4cuda3std3__45tupleIJN6thrust24THRUST_300001_SM_1000_NS6detail15normal_iteratorINSA_10device_ptrIdEEEESF_EEEE10policy1000EiNS7_4plusIdEESF_JPdSL_EEEvT0_iT1_T2_DpNS2_10kernel_argIT3_EE)
        /*00ec*/ 	.short	0x0380
        /*00ee*/ 	.short	0x0038


	//----- nvinfo : EIATTR_SW_WAR
	.align		4
.L_694:
        /*00f0*/ 	.byte	0x04, 0x36
        /*00f2*/ 	.short	(.L_696 - .L_695)
.L_695:
        /*00f4*/ 	.word	0x00000008
.L_696:


//--------------------- .nv.info._ZN3cub18CUB_300001_SM_10006detail9transform16transform_kernelINS2_10policy_hubILb1EN4cuda3std3__45tupleIJN6thrust24THRUST_300001_SM_1000_NS20permutation_iteratorINSA_6detail15normal_iteratorINSA_10device_ptrIdEEEENSA_18transform_iteratorI14transposeIndexNSA_17counting_iteratorImNSA_11use_defaultESK_SK_EESK_SK_EEEEEEEE10policy1000ElNS7_10__identityESG_JSN_EEEvT0_iT1_T2_DpNS2_10kernel_argIT3_EE --------------------------
	.section	.nv.info._ZN3cub18CUB_300001_SM_10006detail9transform16transform_kernelINS2_10policy_hubILb1EN4cuda3std3__45tupleIJN6thrust24THRUST_300001_SM_1000_NS20permutation_iteratorINSA_6detail15normal_iteratorINSA_10device_ptrIdEEEENSA_18transform_iteratorI14transposeIndexNSA_17counting_iteratorImNSA_11use_defaultESK_SK_EESK_SK_EEEEEEEE10policy1000ElNS7_10__identityESG_JSN_EEEvT0_iT1_T2_DpNS2_10kernel_argIT3_EE,"",@"SHT_CUDA_INFO"
	.sectionflags	@""
	.align	4


	//----- nvinfo : EIATTR_CUDA_API_VERSION
	.align		4
        /*0000*/ 	.byte	0x04, 0x37
        /*0002*/ 	.short	(.L_698 - .L_697)
.L_697:
        /*0004*/ 	.word	0x00000082


	//----- nvinfo : EIATTR_KPARAM_INFO
	.align		4
.L_698:
        /*0008*/ 	.byte	0x04, 0x17
        /*000a*/ 	.short	(.L_700 - .L_699)
.L_699:
        /*000c*/ 	.word	0x00000000
        /*0010*/ 	.short	0x0004
        /*0012*/ 	.short	0x0018
        /*0014*/ 	.byte	0x00, 0xf0, 0x61, 0x00


	//----- nvinfo : EIATTR_KPARAM_INFO
	.align		4
.L_700:
        /*0018*/ 	.byte	0x04, 0x17
        /*001a*/ 	.short	(.L_702 - .L_701)
.L_701:
        /*001c*/ 	.word	0x00000000
        /*0020*/ 	.short	0x0003
        /*0022*/ 	.short	0x0010
        /*0024*/ 	.byte	0x00, 0xf0, 0x21, 0x00


	//----- nvinfo : EIATTR_KPARAM_INFO
	.align		4
.L_702:
        /*0028*/ 	.byte	0x04, 0x17
        /*002a*/ 	.short	(.L_704 - .L_703)
.L_703:
        /*002c*/ 	.word	0x00000000
        /*0030*/ 	.short	0x0002
        /*0032*/ 	.short	0x000c
        /*0034*/ 	.byte	0x00, 0xf0, 0x05, 0x00


	//----- nvinfo : EIATTR_KPARAM_INFO
	.align		4
.L_704:
        /*0038*/ 	.byte	0x04, 0x17
        /*003a*/ 	.short	(.L_706 - .L_705)
.L_705:
        /*003c*/ 	.word	0x00000000
        /*0040*/ 	.short	0x0001
        /*0042*/ 	.short	0x0008
        /*0044*/ 	.byte	0x00, 0xf0, 0x11, 0x00


	//----- nvinfo : EIATTR_KPARAM_INFO
	.align		4
.L_706:
        /*0048*/ 	.byte	0x04, 0x17
        /*004a*/ 	.short	(.L_708 - .L_707)
.L_707:
        /*004c*/ 	.word	0x00000000
        /*0050*/ 	.short	0x0000
        /*0052*/ 	.short	0x0000
        /*0054*/ 	.byte	0x00, 0xf0, 0x21, 0x00


	//----- nvinfo : EIATTR_SPARSE_MMA_MASK
	.align		4
.L_708:
        /*0058*/ 	.byte	0x03, 0x50
        /*005a*/ 	.short	0x0000


	//----- nvinfo : EIATTR_MAXREG_COUNT
	.align		4
        /*005c*/ 	.byte	0x03, 0x1b
        /*005e*/ 	.short	0x00ff


	//----- nvinfo : EIATTR_MERCURY_ISA_VERSION
	.align		4
        /*0060*/ 	.byte	0x03, 0x5f
        /*0062*/ 	.short	0x0101


	//----- nvinfo : EIATTR_VRC_CTA_INIT_COUNT
	.align		4
        /*0064*/ 	.byte	0x02, 0x4a
	.zero		1
	.zero		1


	//----- nvinfo : EIATTR_EXIT_INSTR_OFFSETS
	.align		4
        /*0068*/ 	.byte	0x04, 0x1c
        /*006a*/ 	.short	(.L_710 - .L_709)


	//   ....[0]....
.L_709:
        /*006c*/ 	.word	0x00000170


	//   ....[1]....
        /*0070*/ 	.word	0x000021a0


	//   ....[2]....
        /*0074*/ 	.word	0x00002a20


	//   ....[3]....
        /*0078*/ 	.word	0x00002e90


	//   ....[4]....
        /*007c*/ 	.word	0x00002ec0


	//   ....[5]....
        /*0080*/ 	.word	0x00003090


	//   ....[6]....
        /*0084*/ 	.word	0x000030b0


	//   ....[7]....
        /*0088*/ 	.word	0x00003a80


	//   ....[8]....
        /*008c*/ 	.word	0x00003fc0


	//   ....[9]....
        /*0090*/ 	.word	0x00004300


	//   ....[10]....
        /*0094*/ 	.word	0x000044e0


	//----- nvinfo : EIATTR_MAX_THREADS
	.align		4
.L_710:
        /*0098*/ 	.byte	0x04, 0x05
        /*009a*/ 	.short	(.L_712 - .L_711)
.L_711:
        /*009c*/ 	.word	0x00000080
        /*00a0*/ 	.word	0x00000001
        /*00a4*/ 	.word	0x00000001


	//----- nvinfo : EIATTR_CRS_STACK_SIZE
	.align		4
.L_712:
        /*00a8*/ 	.byte	0x04, 0x1e
        /*00aa*/ 	.short	(.L_714 - .L_713)
.L_713:
        /*00ac*/ 	.word	0x00000000


	//----- nvinfo : EIATTR_CBANK_PARAM_SIZE
	.align		4
.L_714:
        /*00b0*/ 	.byte	0x03, 0x19
        /*00b2*/ 	.short	0x0030


	//----- nvinfo : EIATTR_PARAM_CBANK
	.align		4
        /*00b4*/ 	.byte	0x04, 0x0a
        /*00b6*/ 	.short	(.L_716 - .L_715)
	.align		4
.L_715:
        /*00b8*/ 	.word	index@(.nv.constant0._ZN3cub18CUB_300001_SM_10006detail9transform16transform_kernelINS2_10policy_hubILb1EN4cuda3std3__45tupleIJN6thrust24THRUST_300001_SM_1000_NS20permutation_iteratorINSA_6detail15normal_iteratorINSA_10device_ptrIdEEEENSA_18transform_iteratorI14transposeIndexNSA_17counting_iteratorImNSA_11use_defaultESK_SK_EESK_SK_EEEEEEEE10policy1000ElNS7_10__identityESG_JSN_EEEvT0_iT1_T2_DpNS2_10kernel_argIT3_EE)
        /*00bc*/ 	.short	0x0380
        /*00be*/ 	.short	0x0030


	//----- nvinfo : EIATTR_SW_WAR
	.align		4
.L_716:
        /*00c0*/ 	.byte	0x04, 0x36
        /*00c2*/ 	.short	(.L_718 - .L_717)
.L_717:
        /*00c4*/ 	.word	0x00000008
.L_718:


//--------------------- .nv.info._ZN3cub18CUB_300001_SM_10006detail9transform16transform_kernelINS2_10policy_hubILb1EN4cuda3std3__45tupleIJN6thrust24THRUST_300001_SM_1000_NS20permutation_iteratorINSA_6detail15normal_iteratorINSA_10device_ptrIdEEEENSA_18transform_iteratorI14transposeIndexNSA_17counting_iteratorImNSA_11use_defaultESK_SK_EESK_SK_EEEEEEEE10policy1000EiNS7_10__identityESG_JSN_EEEvT0_iT1_T2_DpNS2_10kernel_argIT3_EE --------------------------
	.section	.nv.info._ZN3cub18CUB_300001_SM_10006detail9transform16transform_kernelINS2_10policy_hubILb1EN4cuda3std3__45tupleIJN6thrust24THRUST_300001_SM_1000_NS20permutation_iteratorINSA_6detail15normal_iteratorINSA_10device_ptrIdEEEENSA_18transform_iteratorI14transposeIndexNSA_17counting_iteratorImNSA_11use_defaultESK_SK_EESK_SK_EEEEEEEE10policy1000EiNS7_10__identityESG_JSN_EEEvT0_iT1_T2_DpNS2_10kernel_argIT3_EE,"",@"SHT_CUDA_INFO"
	.sectionflags	@""
	.align	4


	//----- nvinfo : EIATTR_CUDA_API_VERSION
	.align		4
        /*0000*/ 	.byte	0x04, 0x37
        /*0002*/ 	.short	(.L_720 - .L_719)
.L_719:
        /*0004*/ 	.word	0x00000082


	//----- nvinfo : EIATTR_KPARAM_INFO
	.align		4
.L_720:
        /*0008*/ 	.byte	0x04, 0x17
        /*000a*/ 	.short	(.L_722 - .L_721)
.L_721:
        /*000c*/ 	.word	0x00000000
        /*0010*/ 	.short	0x0004
        /*0012*/ 	.short	0x0018
        /*0014*/ 	.byte	0x00, 0xf0, 0x61, 0x00


	//----- nvinfo : EIATTR_KPARAM_INFO
	.align		4
.L_722:
        /*0018*/ 	.byte	0x04, 0x17
        /*001a*/ 	.short	(.L_724 - .L_723)
.L_723:
        /*001c*/ 	.word	0x00000000
        /*0020*/ 	.short	0x0003
        /*0022*/ 	.short	0x0010
        /*0024*/ 	.byte	0x00, 0xf0, 0x21, 0x00


	//----- nvinfo : EIATTR_KPARAM_INFO
	.align		4
.L_724:
        /*0028*/ 	.byte	0x04, 0x17
        /*002a*/ 	.short	(.L_726 - .L_725)
.L_725:
        /*002c*/ 	.word	0x00000000
        /*0030*/ 	.short	0x0002
        /*0032*/ 	.short	0x0008
        /*0034*/ 	.byte	0x00, 0xf0, 0x05, 0x00


	//----- nvinfo : EIATTR_KPARAM_INFO
	.align		4
.L_726:
        /*0038*/ 	.byte	0x04, 0x17
        /*003a*/ 	.short	(.L_728 - .L_727)
.L_727:
        /*003c*/ 	.word	0x00000000
        /*0040*/ 	.short	0x0001
        /*0042*/ 	.short	0x0004
        /*0044*/ 	.byte	0x00, 0xf0, 0x11, 0x00


	//----- nvinfo : EIATTR_KPARAM_INFO
	.align		4
.L_728:
        /*0048*/ 	.byte	0x04, 0x17
        /*004a*/ 	.short	(.L_730 - .L_729)
.L_729:
        /*004c*/ 	.word	0x00000000
        /*0050*/ 	.short	0x0000
        /*0052*/ 	.short	0x0000
        /*0054*/ 	.byte	0x00, 0xf0, 0x11, 0x00


	//----- nvinfo : EIATTR_SPARSE_MMA_MASK
	.align		4
.L_730:
        /*0058*/ 	.byte	0x03, 0x50
        /*005a*/ 	.short	0x0000


	//----- nvinfo : EIATTR_MAXREG_COUNT
	.align		4
        /*005c*/ 	.byte	0x03, 0x1b
        /*005e*/ 	.short	0x00ff


	//----- nvinfo : EIATTR_MERCURY_ISA_VERSION
	.align		4
        /*0060*/ 	.byte	0x03, 0x5f
        /*0062*/ 	.short	0x0101


	//----- nvinfo : EIATTR_VRC_CTA_INIT_COUNT
	.align		4
        /*0064*/ 	.byte	0x02, 0x4a
	.zero		1
	.zero		1


	//----- nvinfo : EIATTR_EXIT_INSTR_OFFSETS
	.align		4
        /*0068*/ 	.byte	0x04, 0x1c
        /*006a*/ 	.short	(.L_732 - .L_731)


	//   ....[0]....
.L_731:
        /*006c*/ 	.word	0x000000f0


	//   ....[1]....
        /*0070*/ 	.word	0x00000ac0


	//   ....[2]....
        /*0074*/ 	.word	0x00001000


	//   ....[3]....
        /*0078*/ 	.word	0x00001340


	//   ....[4]....
        /*007c*/ 	.word	0x00001520


	//   ....[5]....
        /*0080*/ 	.word	0x00001540


	//   ....[6]....
        /*0084*/ 	.word	0x00002540


	//   ....[7]....
        /*0088*/ 	.word	0x00002dc0


	//   ....[8]....
        /*008c*/ 	.word	0x00003230


	//   ....[9]....
        /*0090*/ 	.word	0x00003260


	//   ....[10]....
        /*0094*/ 	.word	0x00003430


	//----- nvinfo : EIATTR_MAX_THREADS
	.align		4
.L_732:
        /*0098*/ 	.byte	0x04, 0x05
        /*009a*/ 	.short	(.L_734 - .L_733)
.L_733:
        /*009c*/ 	.word	0x00000080
        /*00a0*/ 	.word	0x00000001
        /*00a4*/ 	.word	0x00000001


	//----- nvinfo : EIATTR_CRS_STACK_SIZE
	.align		4
.L_734:
        /*00a8*/ 	.byte	0x04, 0x1e
        /*00aa*/ 	.short	(.L_736 - .L_735)
.L_735:
        /*00ac*/ 	.word	0x00000000


	//----- nvinfo : EIATTR_CBANK_PARAM_SIZE
	.align		4
.L_736:
        /*00b0*/ 	.byte	0x03, 0x19
        /*00b2*/ 	.short	0x0030


	//----- nvinfo : EIATTR_PARAM_CBANK
	.align		4
        /*00b4*/ 	.byte	0x04, 0x0a
        /*00b6*/ 	.short	(.L_738 - .L_737)
	.align		4
.L_737:
        /*00b8*/ 	.word	index@(.nv.constant0._ZN3cub18CUB_300001_SM_10006detail9transform16transform_kernelINS2_10policy_hubILb1EN4cuda3std3__45tupleIJN6thrust24THRUST_300001_SM_1000_NS20permutation_iteratorINSA_6detail15normal_iteratorINSA_10device_ptrIdEEEENSA_18transform_iteratorI14transposeIndexNSA_17counting_iteratorImNSA_11use_defaultESK_SK_EESK_SK_EEEEEEEE10policy1000EiNS7_10__identityESG_JSN_EEEvT0_iT1_T2_DpNS2_10kernel_argIT3_EE)
        /*00bc*/ 	.short	0x0380
        /*00be*/ 	.short	0x0030


	//----- nvinfo : EIATTR_SW_WAR
	.align		4
.L_738:
        /*00c0*/ 	.byte	0x04, 0x36
        /*00c2*/ 	.short	(.L_740 - .L_739)
.L_739:
        /*00c4*/ 	.word	0x00000008
.L_740:


//--------------------- .nv.info._ZN3cub18CUB_300001_SM_10006detail9transform16transform_kernelINS2_10policy_hubILb1EN4cuda3std3__45tupleIJN6thrust24THRUST_300001_SM_1000_NS17counting_iteratorIjNSA_11use_defaultESC_SC_EEEEEE10policy1000El10matrixMultNSA_6detail15normal_iteratorINSA_10device_ptrIdEEEEJSD_EEEvT0_iT1_T2_DpNS2_10kernel_argIT3_EE --------------------------
	.section	.nv.info._ZN3cub18CUB_300001_SM_10006detail9transform16transform_kernelINS2_10policy_hubILb1EN4cuda3std3__45tupleIJN6thrust24THRUST_300001_SM_1000_NS17counting_iteratorIjNSA_11use_defaultESC_SC_EEEEEE10policy1000El10matrixMultNSA_6detail15normal_iteratorINSA_10device_ptrIdEEEEJSD_EEEvT0_iT1_T2_DpNS2_10kernel_argIT3_EE,"",@"SHT_CUDA_INFO"
	.sectionflags	@""
	.align	4


	//----- nvinfo : EIATTR_CUDA_API_VERSION
	.align		4
        /*0000*/ 	.byte	0x04, 0x37
        /*0002*/ 	.short	(.L_742 - .L_741)
.L_741:
        /*0004*/ 	.word	0x00000082


	//----- nvinfo : EIATTR_KPARAM_INFO
	.align		4
.L_742:
        /*0008*/ 	.byte	0x04, 0x17
        /*000a*/ 	.short	(.L_744 - .L_743)
.L_743:
        /*000c*/ 	.word	0x00000000
        /*0010*/ 	.short	0x0004
        /*0012*/ 	.short	0x0038
        /*0014*/ 	.byte	0x00, 0xf0, 0x41, 0x00


	//----- nvinfo : EIATTR_KPARAM_INFO
	.align		4
.L_744:
        /*0018*/ 	.byte	0x04, 0x17
        /*001a*/ 	.short	(.L_746 - .L_745)
.L_745:
        /*001c*/ 	.word	0x00000000
        /*0020*/ 	.short	0x0003
        /*0022*/ 	.short	0x0030
        /*0024*/ 	.byte	0x00, 0xf0, 0x21, 0x00


	//----- nvinfo : EIATTR_KPARAM_INFO
	.align		4
.L_746:
        /*0028*/ 	.byte	0x04, 0x17
        /*002a*/ 	.short	(.L_748 - .L_747)
.L_747:
        /*002c*/ 	.word	0x00000000
        /*0030*/ 	.short	0x0002
        /*0032*/ 	.short	0x0010
        /*0034*/ 	.byte	0x00, 0xf0, 0x81, 0x00


	//----- nvinfo : EIATTR_KPARAM_INFO
	.align		4
.L_748:
        /*0038*/ 	.byte	0x04, 0x17
        /*003a*/ 	.short	(.L_750 - .L_749)
.L_749:
        /*003c*/ 	.word	0x00000000
        /*0040*/ 	.short	0x0001
        /*0042*/ 	.short	0x0008
        /*0044*/ 	.byte	0x00, 0xf0, 0x11, 0x00


	//----- nvinfo : EIATTR_KPARAM_INFO
	.align		4
.L_750:
        /*0048*/ 	.byte	0x04, 0x17
        /*004a*/ 	.short	(.L_752 - .L_751)
.L_751:
        /*004c*/ 	.word	0x00000000
        /*0050*/ 	.short	0x0000
        /*0052*/ 	.short	0x0000
        /*0054*/ 	.byte	0x00, 0xf0, 0x21, 0x00


	//----- nvinfo : EIATTR_SPARSE_MMA_MASK
	.align		4
.L_752:
        /*0058*/ 	.byte	0x03, 0x50
        /*005a*/ 	.short	0x0000


	//----- nvinfo : EIATTR_MAXREG_COUNT
	.align		4
        /*005c*/ 	.byte	0x03, 0x1b
        /*005e*/ 	.short	0x00ff


	//----- nvinfo : EIATTR_EXTERNS
	.align		4
        /*0060*/ 	.byte	0x04, 0x0f
        /*0062*/ 	.short	(.L_754 - .L_753)


	//   ....[0]....
	.align		4
.L_753:
        /*0064*/ 	.word	index@(vprintf)


	//----- nvinfo : EIATTR_MERCURY_ISA_VERSION
	.align		4
.L_754:
        /*0068*/ 	.byte	0x03, 0x5f
        /*006a*/ 	.short	0x0101


	//----- nvinfo : EIATTR_VRC_CTA_INIT_COUNT
	.align		4
        /*006c*/ 	.byte	0x02, 0x4a
	.zero		1
	.zero		1


	//----- nvinfo : EIATTR_SYSCALL_OFFSETS
	.align		4
        /*0070*/ 	.byte	0x04, 0x46
        /*0072*/ 	.short	(.L_756 - .L_755)


	//   ....[0]....
.L_755:
        /*0074*/ 	.word	0x00000510


	//   ....[1]....
        /*0078*/ 	.word	0x00000770


	//   ....[2]....
        /*007c*/ 	.word	0x000009d0


	//   ....[3]....
        /*0080*/ 	.word	0x00000c30


	//   ....[4]....
        /*0084*/ 	.word	0x00000ef0


	//   ....[5]....
        /*0088*/ 	.word	0x00001260


	//   ....[6]....
        /*008c*/ 	.word	0x00001480


	//   ....[7]....
        /*0090*/ 	.word	0x000015f0


	//   ....[8]....
        /*0094*/ 	.word	0x00001750


	//   ....[9]....
        /*0098*/ 	.word	0x000018b0


	//   ....[10]....
        /*009c*/ 	.word	0x00001a10


	//   ....[11]....
        /*00a0*/ 	.word	0x00001b70


	//   ....[12]....
        /*00a4*/ 	.word	0x00001cd0


	//   ....[13]....
        /*00a8*/ 	.word	0x00001e30


	//   ....[14]....
        /*00ac*/ 	.word	0x00002060


	//   ....[15]....
        /*00b0*/ 	.word	0x000021d0


	//   ....[16]....
        /*00b4*/ 	.word	0x00002330


	//   ....[17]....
        /*00b8*/ 	.word	0x00002490


	//   ....[18]....
        /*00bc*/ 	.word	0x00002660


	//   ....[19]....
        /*00c0*/ 	.word	0x000027d0


	//   ....[20]....
        /*00c4*/ 	.word	0x00002990


	//   ....[21]....
        /*00c8*/ 	.word	0x00002e80


	//   ....[22]....
        /*00cc*/ 	.word	0x00003090


	//   ....[23]....
        /*00d0*/ 	.word	0x00003290


	//   ....[24]....
        /*00d4*/ 	.word	0x00003490


	//   ....[25]....
        /*00d8*/ 	.word	0x00003750


	//   ....[26]....
        /*00dc*/ 	.word	0x00003970


	//   ....[27]....
        /*00e0*/ 	.word	0x00003bf0


	//   ....[28]....
        /*00e4*/ 	.word	0x00003eb0


	//   ....[29]....
        /*00e8*/ 	.word	0x000040e0


	//   ....[30]....
        /*00ec*/ 	.word	0x00004240


	//   ....[31]....
        /*00f0*/ 	.word	0x00004390


	//   ....[32]....
        /*00f4*/ 	.word	0x000044e0


	//   ....[33]....
        /*00f8*/ 	.word	0x00004630


	//   ....[34]....
        /*00fc*/ 	.word	0x00004780


	//   ....[35]....
        /*0100*/ 	.word	0x000048d0


	//   ....[36]....
        /*0104*/ 	.word	0x00004a20


	//   ....[37]....
        /*0108*/ 	.word	0x00004c50


	//   ....[38]....
        /*010c*/ 	.word	0x00004db0


	//   ....[39]....
        /*0110*/ 	.word	0x00004f10


	//   ....[40]....
        /*0114*/ 	.word	0x00005070


	//   ....[41]....
        /*0118*/ 	.word	0x00005240


	//   ....[42]....
        /*011c*/ 	.word	0x000053a0


	//   ....[43]....
        /*0120*/ 	.word	0x00005560


	//----- nvinfo : EIATTR_EXIT_INSTR_OFFSETS
	.align		4
.L_756:
        /*0124*/ 	.byte	0x04, 0x1c
        /*0126*/ 	.short	(.L_758 - .L_757)


	//   ....[0]....
.L_757:
        /*0128*/ 	.word	0x000001c0


	//   ....[1]....
        /*012c*/ 	.word	0x00000ca0


	//   ....[2]....
        /*0130*/ 	.word	0x00000f50


	//   ....[3]....
        /*0134*/ 	.word	0x00002aa0


	//   ....[4]....
        /*0138*/ 	.word	0x00002ac0


	//   ....[5]....
        /*013c*/ 	.word	0x00003510


	//   ....[6]....
        /*0140*/ 	.word	0x000039d0


	//   ....[7]....
        /*0144*/ 	.word	0x00003c20


	//   ....[8]....
        /*0148*/ 	.word	0x00005680


	//----- nvinfo : EIATTR_MAX_THREADS
	.align		4
.L_758:
        /*014c*/ 	.byte	0x04, 0x05
        /*014e*/ 	.short	(.L_760 - .L_759)
.L_759:
        /*0150*/ 	.word	0x00000080
        /*0154*/ 	.word	0x00000001
        /*0158*/ 	.word	0x00000001


	//----- nvinfo : EIATTR_CRS_STACK_SIZE
	.align		4
.L_760:
        /*015c*/ 	.byte	0x04, 0x1e
        /*015e*/ 	.short	(.L_762 - .L_761)
.L_761:
        /*0160*/ 	.word	0x00000000


	//----- nvinfo : EIATTR_CBANK_PARAM_SIZE
	.align		4
.L_762:
        /*0164*/ 	.byte	0x03, 0x19
        /*0166*/ 	.short	0x0048


	//----- nvinfo : EIATTR_PARAM_CBANK
	.align		4
        /*0168*/ 	.byte	0x04, 0x0a
        /*016a*/ 	.short	(.L_764 - .L_763)
	.align		4
.L_763:
        /*016c*/ 	.word	index@(.nv.constant0._ZN3cub18CUB_300001_SM_10006detail9transform16transform_kernelINS2_10policy_hubILb1EN4cuda3std3__45tupleIJN6thrust24THRUST_300001_SM_1000_NS17counting_iteratorIjNSA_11use_defaultESC_SC_EEEEEE10policy1000El10matrixMultNSA_6detail15normal_iteratorINSA_10device_ptrIdEEEEJSD_EEEvT0_iT1_T2_DpNS2_10kernel_argIT3_EE)
        /*0170*/ 	.short	0x0380
        /*0172*/ 	.short	0x0048


	//----- nvinfo : EIATTR_SW_WAR
	.align		4
.L_764:
        /*0174*/ 	.byte	0x04, 0x36
        /*0176*/ 	.short	(.L_766 - .L_765)
.L_765:
        /*0178*/ 	.word	0x00000008
.L_766:


//--------------------- .nv.info._ZN3cub18CUB_300001_SM_10006detail9transform16transform_kernelINS2_10policy_hubILb1EN4cuda3std3__45tupleIJN6thrust24THRUST_300001_SM_1000_NS17counting_iteratorIjNSA_11use_defaultESC_SC_EEEEEE10policy1000Ei10matrixMultNSA_6detail15normal_iteratorINSA_10device_ptrIdEEEEJSD_EEEvT0_iT1_T2_DpNS2_10kernel_argIT3_EE --------------------------
	.section	.nv.info._ZN3cub18CUB_300001_SM_10006detail9transform16transform_kernelINS2_10policy_hubILb1EN4cuda3std3__45tupleIJN6thrust24THRUST_300001_SM_1000_NS17counting_iteratorIjNSA_11use_defaultESC_SC_EEEEEE10policy1000Ei10matrixMultNSA_6detail15normal_iteratorINSA_10device_ptrIdEEEEJSD_EEEvT0_iT1_T2_DpNS2_10kernel_argIT3_EE,"",@"SHT_CUDA_INFO"
	.sectionflags	@""
	.align	4


	//----- nvinfo : EIATTR_CUDA_API_VERSION
	.align		4
        /*0000*/ 	.byte	0x04, 0x37
        /*0002*/ 	.short	(.L_768 - .L_767)
.L_767:
        /*0004*/ 	.word	0x00000082


	//----- nvinfo : EIATTR_KPARAM_INFO
	.align		4
.L_768:
        /*0008*/ 	.byte	0x04, 0x17
        /*000a*/ 	.short	(.L_770 - .L_769)
.L_769:
        /*000c*/ 	.word	0x00000000
        /*0010*/ 	.short	0x0004
        /*0012*/ 	.short	0x0030
        /*0014*/ 	.byte	0x00, 0xf0, 0x41, 0x00


	//----- nvinfo : EIATTR_KPARAM_INFO
	.align		4
.L_770:
        /*0018*/ 	.byte	0x04, 0x17
        /*001a*/ 	.short	(.L_772 - .L_771)
.L_771:
        /*001c*/ 	.word	0x00000000
        /*0020*/ 	.short	0x0003
        /*0022*/ 	.short	0x0028
        /*0024*/ 	.byte	0x00, 0xf0, 0x21, 0x00


	//----- nvinfo : EIATTR_KPARAM_INFO
	.align		4
.L_772:
        /*0028*/ 	.byte	0x04, 0x17
        /*002a*/ 	.short	(.L_774 - .L_773)
.L_773:
        /*002c*/ 	.word	0x00000000
        /*0030*/ 	.short	0x0002
        /*0032*/ 	.short	0x0008
        /*0034*/ 	.byte	0x00, 0xf0, 0x81, 0x00


	//----- nvinfo : EIATTR_KPARAM_INFO
	.align		4
.L_774:
        /*0038*/ 	.byte	0x04, 0x17
        /*003a*/ 	.short	(.L_776 - .L_775)
.L_775:
        /*003c*/ 	.word	0x00000000
        /*0040*/ 	.short	0x0001
        /*0042*/ 	.short	0x0004
        /*0044*/ 	.byte	0x00, 0xf0, 0x11, 0x00


	//----- nvinfo : EIATTR_KPARAM_INFO
	.align		4
.L_776:
        /*0048*/ 	.byte	0x04, 0x17
        /*004a*/ 	.short	(.L_778 - .L_777)
.L_777:
        /*004c*/ 	.word	0x00000000
        /*0050*/ 	.short	0x0000
        /*0052*/ 	.short	0x0000
        /*0054*/ 	.byte	0x00, 0xf0, 0x11, 0x00


	//----- nvinfo : EIATTR_SPARSE_MMA_MASK
	.align		4
.L_778:
        /*0058*/ 	.byte	0x03, 0x50
        /*005a*/ 	.short	0x0000


	//----- nvinfo : EIATTR_MAXREG_COUNT
	.align		4
        /*005c*/ 	.byte	0x03, 0x1b
        /*005e*/ 	.short	0x00ff


	//----- nvinfo : EIATTR_EXTERNS
	.align		4
        /*0060*/ 	.byte	0x04, 0x0f
        /*0062*/ 	.short	(.L_780 - .L_779)


	//   ....[0]....
	.align		4
.L_779:
        /*0064*/ 	.word	index@(vprintf)


	//----- nvinfo : EIATTR_MERCURY_ISA_VERSION
	.align		4
.L_780:
        /*0068*/ 	.byte	0x03, 0x5f
        /*006a*/ 	.short	0x0101


	//----- nvinfo : EIATTR_VRC_CTA_INIT_COUNT
	.align		4
        /*006c*/ 	.byte	0x02, 0x4a
	.zero		1
	.zero		1


	//----- nvinfo : EIATTR_SYSCALL_OFFSETS
	.align		4
        /*0070*/ 	.byte	0x04, 0x46
        /*0072*/ 	.short	(.L_782 - .L_781)


	//   ....[0]....
.L_781:
        /*0074*/ 	.word	0x00000440


	//   ....[1]....
        /*0078*/ 	.word	0x00000650


	//   ....[2]....
        /*007c*/ 	.word	0x00000850


	//   ....[3]....
        /*0080*/ 	.word	0x00000a50


	//   ....[4]....
        /*0084*/ 	.word	0x00000cf0


	//   ....[5]....
        /*0088*/ 	.word	0x00000f10


	//   ....[6]....
        /*008c*/ 	.word	0x00001190


	//   ....[7]....
        /*0090*/ 	.word	0x00001450


	//   ....[8]....
        /*0094*/ 	.word	0x00001620


	//   ....[9]....
        /*0098*/ 	.word	0x00001770


	//   ....[10]....
        /*009c*/ 	.word	0x000018c0


	//   ....[11]....
        /*00a0*/ 	.word	0x00001a10


	//   ....[12]....
        /*00a4*/ 	.word	0x00001b60


	//   ....[13]....
        /*00a8*/ 	.word	0x00001cb0


	//   ....[14]....
        /*00ac*/ 	.word	0x00001e00


	//   ....[15]....
        /*00b0*/ 	.word	0x00001f50


	//   ....[16]....
        /*00b4*/ 	.word	0x00002190


	//   ....[17]....
        /*00b8*/ 	.word	0x000022f0


	//   ....[18]....
        /*00bc*/ 	.word	0x00002450


	//   ....[19]....
        /*00c0*/ 	.word	0x000025b0


	//   ....[20]....
        /*00c4*/ 	.word	0x00002780


	//   ....[21]....
        /*00c8*/ 	.word	0x000028e0


	//   ....[22]....
        /*00cc*/ 	.word	0x00002aa0


	//   ....[23]....
        /*00d0*/ 	.word	0x00002eb0


	//   ....[24]....
        /*00d4*/ 	.word	0x00003110


	//   ....[25]....
        /*00d8*/ 	.word	0x00003360


	//   ....[26]....
        /*00dc*/ 	.word	0x000035c0


	//   ....[27]....
        /*00e0*/ 	.word	0x00003900


	//   ....[28]....
        /*00e4*/ 	.word	0x00003c70


	//   ....[29]....
        /*00e8*/ 	.word	0x00003ef0


	//   ....[30]....
        /*00ec*/ 	.word	0x00004060


	//   ....[31]....
        /*00f0*/ 	.word	0x000041c0


	//   ....[32]....
        /*00f4*/ 	.word	0x00004320


	//   ....[33]....
        /*00f8*/ 	.word	0x00004480


	//   ....[34]....
        /*00fc*/ 	.word	0x000045e0


	//   ....[35]....
        /*0100*/ 	.word	0x00004740


	//   ....[36]....
        /*0104*/ 	.word	0x000048a0


	//   ....[37]....
        /*0108*/ 	.word	0x00004ad0


	//   ....[38]....
        /*010c*/ 	.word	0x00004c40


	//   ....[39]....
        /*0110*/ 	.word	0x00004da0


	//   ....[40]....
        /*0114*/ 	.word	0x00004f00


	//   ....[41]....
        /*0118*/ 	.word	0x000050d0


	//   ....[42]....
        /*011c*/ 	.word	0x00005240


	//   ....[43]....
        /*0120*/ 	.word	0x00005400


	//----- nvinfo : EIATTR_EXIT_INSTR_OFFSETS
	.align		4
.L_782:
        /*0124*/ 	.byte	0x04, 0x1c
        /*0126*/ 	.short	(.L_784 - .L_783)


	//   ....[0]....
.L_783:
        /*0128*/ 	.word	0x00000140


	//   ....[1]....
        /*012c*/ 	.word	0x00000ab0


	//   ....[2]....
        /*0130*/ 	.word	0x00000f70


	//   ....[3]....
        /*0134*/ 	.word	0x000011c0


	//   ....[4]....
        /*0138*/ 	.word	0x00002b00


	//   ....[5]....
        /*013c*/ 	.word	0x00002b30


	//   ....[6]....
        /*0140*/ 	.word	0x00003680


	//   ....[7]....
        /*0144*/ 	.word	0x00003960


	//   ....[8]....
        /*0148*/ 	.word	0x000054b0


	//----- nvinfo : EIATTR_MAX_THREADS
	.align		4
.L_784:
        /*014c*/ 	.byte	0x04, 0x05
        /*014e*/ 	.short	(.L_786 - .L_785)
.L_785:
        /*0150*/ 	.word	0x00000080
        /*0154*/ 	.word	0x00000001
        /*0158*/ 	.word	0x00000001


	//----- nvinfo : EIATTR_CRS_STACK_SIZE
	.align		4
.L_786:
        /*015c*/ 	.byte	0x04, 0x1e
        /*015e*/ 	.short	(.L_788 - .L_787)
.L_787:
        /*0160*/ 	.word	0x00000000


	//----- nvinfo : EIATTR_CBANK_PARAM_SIZE
	.align		4
.L_788:
        /*0164*/ 	.byte	0x03, 0x19
        /*0166*/ 	.short	0x0040


	//----- nvinfo : EIATTR_PARAM_CBANK
	.align		4
        /*0168*/ 	.byte	0x04, 0x0a
        /*016a*/ 	.short	(.L_790 - .L_789)
	.align		4
.L_789:
        /*016c*/ 	.word	index@(.nv.constant0._ZN3cub18CUB_300001_SM_10006detail9transform16transform_kernelINS2_10policy_hubILb1EN4cuda3std3__45tupleIJN6thrust24THRUST_300001_SM_1000_NS17counting_iteratorIjNSA_11use_defaultESC_SC_EEEEEE10policy1000Ei10matrixMultNSA_6detail15normal_iteratorINSA_10device_ptrIdEEEEJSD_EEEvT0_iT1_T2_DpNS2_10kernel_argIT3_EE)
        /*0170*/ 	.short	0x0380
        /*0172*/ 	.short	0x0040


	//----- nvinfo : EIATTR_SW_WAR
	.align		4
.L_790:
        /*0174*/ 	.byte	0x04, 0x36
        /*0176*/ 	.short	(.L_792 - .L_791)
.L_791:
        /*0178*/ 	.word	0x00000008
.L_792:


//--------------------- .nv.info._ZN3cub18CUB_300001_SM_10006detail9transform16transform_kernelINS2_10policy_hubILb1EN4cuda3std3__45tupleIJN6thrust24THRUST_300001_SM_1000_NS17counting_iteratorIjNSA_11use_defaultESC_SC_EEEEEE10policy1000El3prgNSA_6detail15normal_iteratorINSA_10device_ptrIdEEEEJSD_EEEvT0_iT1_T2_DpNS2_10kernel_argIT3_EE --------------------------
	.section	.nv.info._ZN3cub18CUB_300001_SM_10006detail9transform16transform_kernelINS2_10policy_hubILb1EN4cuda3std3__45tupleIJN6thrust24THRUST_300001_SM_1000_NS17counting_iteratorIjNSA_11use_defaultESC_SC_EEEEEE10policy1000El3prgNSA_6detail15normal_iteratorINSA_10device_ptrIdEEEEJSD_EEEvT0_iT1_T2_DpNS2_10kernel_argIT3_EE,"",@"SHT_CUDA_INFO"
	.sectionflags	@""
	.align	4


	//----- nvinfo : EIATTR_CUDA_API_VERSION
	.align		4
        /*0000*/ 	.byte	0x04, 0x37
        /*0002*/ 	.short	(.L_794 - .L_793)
.L_793:
        /*0004*/ 	.word	0x00000082


	//----- nvinfo : EIATTR_KPARAM_INFO
	.align		4
.L_794:
        /*0008*/ 	.byte	0x04, 0x17
        /*000a*/ 	.short	(.L_796 - .L_795)
.L_795:
        /*000c*/ 	.word	0x00000000
        /*0010*/ 	.short	0x0004
        /*0012*/ 	.short	0x0040
        /*0014*/ 	.byte	0x00, 0xf0, 0x41, 0x00


	//----- nvinfo : EIATTR_KPARAM_INFO
	.align		4
.L_796:
        /*0018*/ 	.byte	0x04, 0x17
        /*001a*/ 	.short	(.L_798 - .L_797)
.L_797:
        /*001c*/ 	.word	0x00000000
        /*0020*/ 	.short	0x0003
        /*0022*/ 	.short	0x0038
        /*0024*/ 	.byte	0x00, 0xf0, 0x21, 0x00


	//----- nvinfo : EIATTR_KPARAM_INFO
	.align		4
.L_798:
        /*0028*/ 	.byte	0x04, 0x17
        /*002a*/ 	.short	(.L_800 - .L_799)
.L_799:
        /*002c*/ 	.word	0x00000000
        /*0030*/ 	.short	0x0002
        /*0032*/ 	.short	0x0010
        /*0034*/ 	.byte	0x00, 0xf0, 0xa1, 0x00


	//----- nvinfo : EIATTR_KPARAM_INFO
	.align		4
.L_800:
        /*0038*/ 	.byte	0x04, 0x17
        /*003a*/ 	.short	(.L_802 - .L_801)
.L_801:
        /*003c*/ 	.word	0x00000000
        /*0040*/ 	.short	0x0001
        /*0042*/ 	.short	0x0008
        /*0044*/ 	.byte	0x00, 0xf0, 0x11, 0x00


	//----- nvinfo : EIATTR_KPARAM_INFO
	.align		4
.L_802:
        /*0048*/ 	.byte	0x04, 0x17
        /*004a*/ 	.short	(.L_804 - .L_803)
.L_803:
        /*004c*/ 	.word	0x00000000
        /*0050*/ 	.short	0x0000
        /*0052*/ 	.short	0x0000
        /*0054*/ 	.byte	0x00, 0xf0, 0x21, 0x00


	//----- nvinfo : EIATTR_SPARSE_MMA_MASK
	.align		4
.L_804:
        /*0058*/ 	.byte	0x03, 0x50
        /*005a*/ 	.short	0x0000


	//----- nvinfo : EIATTR_MAXREG_COUNT
	.align		4
        /*005c*/ 	.byte	0x03, 0x1b
        /*005e*/ 	.short	0x00ff


	//----- nvinfo : EIATTR_MERCURY_ISA_VERSION
	.align		4
        /*0060*/ 	.byte	0x03, 0x5f
        /*0062*/ 	.short	0x0101


	//----- nvinfo : EIATTR_VRC_CTA_INIT_COUNT
	.align		4
        /*0064*/ 	.byte	0x02, 0x4a
	.zero		1
	.zero		1


	//----- nvinfo : EIATTR_EXIT_INSTR_OFFSETS
	.align		4
        /*0068*/ 	.byte	0x04, 0x1c
        /*006a*/ 	.short	(.L_806 - .L_805)


	//   ....[0]....
.L_805:
        /*006c*/ 	.word	0x000001c0


	//   ....[1]....
        /*0070*/ 	.word	0x00000a30


	//   ....[2]....
        /*0074*/ 	.word	0x00000a60


	//   ....[3]....
        /*0078*/ 	.word	0x00001290


	//----- nvinfo : EIATTR_MAX_THREADS
	.align		4
.L_806:
        /*007c*/ 	.byte	0x04, 0x05
        /*007e*/ 	.short	(.L_808 - .L_807)
.L_807:
        /*0080*/ 	.word	0x00000080
        /*0084*/ 	.word	0x00000001
        /*0088*/ 	.word	0x00000001


	//----- nvinfo : EIATTR_CRS_STACK_SIZE
	.align		4
.L_808:
        /*008c*/ 	.byte	0x04, 0x1e
        /*008e*/ 	.short	(.L_810 - .L_809)
.L_809:
        /*0090*/ 	.word	0x00000000


	//----- nvinfo : EIATTR_CBANK_PARAM_SIZE
	.align		4
.L_810:
        /*0094*/ 	.byte	0x03, 0x19
        /*0096*/ 	.short	0x0050


	//----- nvinfo : EIATTR_PARAM_CBANK
	.align		4
        /*0098*/ 	.byte	0x04, 0x0a
        /*009a*/ 	.short	(.L_812 - .L_811)
	.align		4
.L_811:
        /*009c*/ 	.word	index@(.nv.constant0._ZN3cub18CUB_300001_SM_10006detail9transform16transform_kernelINS2_10policy_hubILb1EN4cuda3std3__45tupleIJN6thrust24THRUST_300001_SM_1000_NS17counting_iteratorIjNSA_11use_defaultESC_SC_EEEEEE10policy1000El3prgNSA_6detail15normal_iteratorINSA_10device_ptrIdEEEEJSD_EEEvT0_iT1_T2_DpNS2_10kernel_argIT3_EE)
        /*00a0*/ 	.short	0x0380
        /*00a2*/ 	.short	0x0050


	//----- nvinfo : EIATTR_SW_WAR
	.align		4
.L_812:
        /*00a4*/ 	.byte	0x04, 0x36
        /*00a6*/ 	.short	(.L_814 - .L_813)
.L_813:
        /*00a8*/ 	.word	0x00000008
.L_814:


//--------------------- .nv.info._ZN3cub18CUB_300001_SM_10006detail9transform16transform_kernelINS2_10policy_hubILb1EN4cuda3std3__45tupleIJN6thrust24THRUST_300001_SM_1000_NS17counting_iteratorIjNSA_11use_defaultESC_SC_EEEEEE10policy1000Ei3prgNSA_6detail15normal_iteratorINSA_10device_ptrIdEEEEJSD_EEEvT0_iT1_T2_DpNS2_10kernel_argIT3_EE --------------------------
	.section	.nv.info._ZN3cub18CUB_300001_SM_10006detail9transform16transform_kernelINS2_10policy_hubILb1EN4cuda3std3__45tupleIJN6thrust24THRUST_300001_SM_1000_NS17counting_iteratorIjNSA_11use_defaultESC_SC_EEEEEE10policy1000Ei3prgNSA_6detail15normal_iteratorINSA_10device_ptrIdEEEEJSD_EEEvT0_iT1_T2_DpNS2_10kernel_argIT3_EE,"",@"SHT_CUDA_INFO"
	.sectionflags	@""
	.align	4


	//----- nvinfo : EIATTR_CUDA_API_VERSION
	.align		4
        /*0000*/ 	.byte	0x04, 0x37
        /*0002*/ 	.short	(.L_816 - .L_815)
.L_815:
        /*0004*/ 	.word	0x00000082


	//----- nvinfo : EIATTR_KPARAM_INFO
	.align		4
.L_816:
        /*0008*/ 	.byte	0x04, 0x17
        /*000a*/ 	.short	(.L_818 - .L_817)
.L_817:
        /*000c*/ 	.word	0x00000000
        /*0010*/ 	.short	0x0004
        /*0012*/ 	.short	0x0038
        /*0014*/ 	.byte	0x00, 0xf0, 0x41, 0x00


	//----- nvinfo : EIATTR_KPARAM_INFO
	.align		4
.L_818:
        /*0018*/ 	.byte	0x04, 0x17
        /*001a*/ 	.short	(.L_820 - .L_819)
.L_819:
        /*001c*/ 	.word	0x00000000
        /*0020*/ 	.short	0x0003
        /*0022*/ 	.short	0x0030
        /*0024*/ 	.byte	0x00, 0xf0, 0x21, 0x00


	//----- nvinfo : EIATTR_KPARAM_INFO
	.align		4
.L_820:
        /*0028*/ 	.byte	0x04, 0x17
        /*002a*/ 	.short	(.L_822 - .L_821)
.L_821:
        /*002c*/ 	.word	0x00000000
        /*0030*/ 	.short	0x0002
        /*0032*/ 	.short	0x0008
        /*0034*/ 	.byte	0x00, 0xf0, 0xa1, 0x00


	//----- nvinfo : EIATTR_KPARAM_INFO
	.align		4
.L_822:
        /*0038*/ 	.byte	0x04, 0x17
        /*003a*/ 	.short	(.L_824 - .L_823)
.L_823:
        /*003c*/ 	.word	0x00000000
        /*0040*/ 	.short	0x0001
        /*0042*/ 	.short	0x0004
        /*0044*/ 	.byte	0x00, 0xf0, 0x11, 0x00


	//----- nvinfo : EIATTR_KPARAM_INFO
	.align		4
.L_824:
        /*0048*/ 	.byte	0x04, 0x17
        /*004a*/ 	.short	(.L_826 - .L_825)
.L_825:
        /*004c*/ 	.word	0x00000000
        /*0050*/ 	.short	0x0000
        /*0052*/ 	.short	0x0000
        /*0054*/ 	.byte	0x00, 0xf0, 0x11, 0x00


	//----- nvinfo : EIATTR_SPARSE_MMA_MASK
	.align		4
.L_826:
        /*0058*/ 	.byte	0x03, 0x50
        /*005a*/ 	.short	0x0000


	//----- nvinfo : EIATTR_MAXREG_COUNT
	.align		4
        /*005c*/ 	.byte	0x03, 0x1b
        /*005e*/ 	.short	0x00ff


	//----- nvinfo : EIATTR_MERCURY_ISA_VERSION
	.align		4
        /*0060*/ 	.byte	0x03, 0x5f
        /*0062*/ 	.short	0x0101


	//----- nvinfo : EIATTR_VRC_CTA_INIT_COUNT
	.align		4
        /*0064*/ 	.byte	0x02, 0x4a
	.zero		1
	.zero		1


	//----- nvinfo : EIATTR_EXIT_INSTR_OFFSETS
	.align		4
        /*0068*/ 	.byte	0x04, 0x1c
        /*006a*/ 	.short	(.L_828 - .L_827)


	//   ....[0]....
.L_827:
        /*006c*/ 	.word	0x00000150


	//   ....[1]....
        /*0070*/ 	.word	0x00000980


	//   ....[2]....
        /*0074*/ 	.word	0x000009c0


	//   ....[3]....
        /*0078*/ 	.word	0x00001250


	//----- nvinfo : EIATTR_MAX_THREADS
	.align		4
.L_828:
        /*007c*/ 	.byte	0x04, 0x05
        /*007e*/ 	.short	(.L_830 - .L_829)
.L_829:
        /*0080*/ 	.word	0x00000080
        /*0084*/ 	.word	0x00000001
        /*0088*/ 	.word	0x00000001


	//----- nvinfo : EIATTR_CRS_STACK_SIZE
	.align		4
.L_830:
        /*008c*/ 	.byte	0x04, 0x1e
        /*008e*/ 	.short	(.L_832 - .L_831)
.L_831:
        /*0090*/ 	.word	0x00000000


	//----- nvinfo : EIATTR_CBANK_PARAM_SIZE
	.align		4
.L_832:
        /*0094*/ 	.byte	0x03, 0x19
        /*0096*/ 	.short	0x0048


	//----- nvinfo : EIATTR_PARAM_CBANK
	.align		4
        /*0098*/ 	.byte	0x04, 0x0a
        /*009a*/ 	.short	(.L_834 - .L_833)
	.align		4
.L_833:
        /*009c*/ 	.word	index@(.nv.constant0._ZN3cub18CUB_300001_SM_10006detail9transform16transform_kernelINS2_10policy_hubILb1EN4cuda3std3__45tupleIJN6thrust24THRUST_300001_SM_1000_NS17counting_iteratorIjNSA_11use_defaultESC_SC_EEEEEE10policy1000Ei3prgNSA_6detail15normal_iteratorINSA_10device_ptrIdEEEEJSD_EEEvT0_iT1_T2_DpNS2_10kernel_argIT3_EE)
        /*00a0*/ 	.short	0x0380
        /*00a2*/ 	.short	0x0048


	//----- nvinfo : EIATTR_SW_WAR
	.align		4
.L_834:
        /*00a4*/ 	.byte	0x04, 0x36
        /*00a6*/ 	.short	(.L_836 - .L_835)
.L_835:
        /*00a8*/ 	.word	0x00000008
.L_836:


//--------------------- .nv.info._ZN3cub18CUB_300001_SM_10006detail9transform16transform_kernelINS2_10policy_hubILb1EN4cuda3std3__45tupleIJN6thrust24THRUST_300001_SM_1000_NS6detail15normal_iteratorINSA_10device_ptrIdEEEEEEEE10policy1000El8GradTanHSF_JPdEEEvT0_iT1_T2_DpNS2_10kernel_argIT3_EE --------------------------
	.section	.nv.info._ZN3cub18CUB_300001_SM_10006detail9transform16transform_kernelINS2_10policy_hubILb1EN4cuda3std3__45tupleIJN6thrust24THRUST_300001_SM_1000_NS6detail15normal_iteratorINSA_10device_ptrIdEEEEEEEE10policy1000El8GradTanHSF_JPdEEEvT0_iT1_T2_DpNS2_10kernel_argIT3_EE,"",@"SHT_CUDA_INFO"
	.sectionflags	@""
	.align	4


	//----- nvinfo : EIATTR_CUDA_API_VERSION
	.align		4
        /*0000*/ 	.byte	0x04, 0x37
        /*0002*/ 	.short	(.L_838 - .L_837)
.L_837:
        /*0004*/ 	.word	0x00000082


	//----- nvinfo : EIATTR_KPARAM_INFO
	.align		4
.L_838:
        /*0008*/ 	.byte	0x04, 0x17
        /*000a*/ 	.short	(.L_840 - .L_839)
.L_839:
        /*000c*/ 	.word	0x00000000
        /*0010*/ 	.short	0x0004
        /*0012*/ 	.short	0x0018
        /*0014*/ 	.byte	0x00, 0xf0, 0x41, 0x00


	//----- nvinfo : EIATTR_KPARAM_INFO
	.align		4
.L_840:
        /*0018*/ 	.byte	0x04, 0x17
        /*001a*/ 	.short	(.L_842 - .L_841)
.L_841:
        /*001c*/ 	.word	0x00000000
        /*0020*/ 	.short	0x0003
        /*0022*/ 	.short	0x0010
        /*0024*/ 	.byte	0x00, 0xf0, 0x21, 0x00


	//----- nvinfo : EIATTR_KPARAM_INFO
	.align		4
.L_842:
        /*0028*/ 	.byte	0x04, 0x17
        /*002a*/ 	.short	(.L_844 - .L_843)
.L_843:
        /*002c*/ 	.word	0x00000000
        /*0030*/ 	.short	0x0002
        /*0032*/ 	.short	0x000c
        /*0034*/ 	.byte	0x00, 0xf0, 0x05, 0x00


	//----- nvinfo : EIATTR_KPARAM_INFO
	.align		4
.L_844:
        /*0038*/ 	.byte	0x04, 0x17
        /*003a*/ 	.short	(.L_846 - .L_845)
.L_845:
        /*003c*/ 	.word	0x00000000
        /*0040*/ 	.short	0x0001
        /*0042*/ 	.short	0x0008
        /*0044*/ 	.byte	0x00, 0xf0, 0x11, 0x00


	//----- nvinfo : EIATTR_KPARAM_INFO
	.align		4
.L_846:
        /*0048*/ 	.byte	0x04, 0x17
        /*004a*/ 	.short	(.L_848 - .L_847)
.L_847:
        /*004c*/ 	.word	0x00000000
        /*0050*/ 	.short	0x0000
        /*0052*/ 	.short	0x0000
        /*0054*/ 	.byte	0x00, 0xf0, 0x21, 0x00


	//----- nvinfo : EIATTR_SPARSE_MMA_MASK
	.align		4
.L_848:
        /*0058*/ 	.byte	0x03, 0x50
        /*005a*/ 	.short	0x0000


	//----- nvinfo : EIATTR_MAXREG_COUNT
	.align		4
        /*005c*/ 	.byte	0x03, 0x1b
        /*005e*/ 	.short	0x00ff


	//----- nvinfo : EIATTR_MERCURY_ISA_VERSION
	.align		4
        /*0060*/ 	.byte	0x03, 0x5f
        /*0062*/ 	.short	0x0101


	//----- nvinfo : EIATTR_VRC_CTA_INIT_COUNT
	.align		4
        /*0064*/ 	.byte	0x02, 0x4a
	.zero		1
	.zero		1


	//----- nvinfo : EIATTR_EXIT_INSTR_OFFSETS
	.align		4
        /*0068*/ 	.byte	0x04, 0x1c
        /*006a*/ 	.short	(.L_850 - .L_849)


	//   ....[0]....
.L_849:
        /*006c*/ 	.word	0x00000230


	//   ....[1]....
        /*0070*/ 	.word	0x00000b50


	//   ....[2]....
        /*0074*/ 	.word	0x00000b70


	//   ....[3]....
        /*0078*/ 	.word	0x00001430


	//----- nvinfo : EIATTR_MAX_THREADS
	.align		4
.L_850:
        /*007c*/ 	.byte	0x04, 0x05
        /*007e*/ 	.short	(.L_852 - .L_851)
.L_851:
        /*0080*/ 	.word	0x00000080
        /*0084*/ 	.word	0x00000001
        /*0088*/ 	.word	0x00000001


	//----- nvinfo : EIATTR_CRS_STACK_SIZE
	.align		4
.L_852:
        /*008c*/ 	.byte	0x04, 0x1e
        /*008e*/ 	.short	(.L_854 - .L_853)
.L_853:
        /*0090*/ 	.word	0x00000000


	//----- nvinfo : EIATTR_CBANK_PARAM_SIZE
	.align		4
.L_854:
        /*0094*/ 	.byte	0x03, 0x19
        /*0096*/ 	.short	0x0028


	//----- nvinfo : EIATTR_PARAM_CBANK
	.align		4
        /*0098*/ 	.byte	0x04, 0x0a
        /*009a*/ 	.short	(.L_856 - .L_855)
	.align		4
.L_855:
        /*009c*/ 	.word	index@(.nv.constant0._ZN3cub18CUB_300001_SM_10006detail9transform16transform_kernelINS2_10policy_hubILb1EN4cuda3std3__45tupleIJN6thrust24THRUST_300001_SM_1000_NS6detail15normal_iteratorINSA_10device_ptrIdEEEEEEEE10policy1000El8GradTanHSF_JPdEEEvT0_iT1_T2_DpNS2_10kernel_argIT3_EE)
        /*00a0*/ 	.short	0x0380
        /*00a2*/ 	.short	0x0028


	//----- nvinfo : EIATTR_SW_WAR
	.align		4
.L_856:
        /*00a4*/ 	.byte	0x04, 0x36
        /*00a6*/ 	.short	(.L_858 - .L_857)
.L_857:
        /*00a8*/ 	.word	0x00000008
.L_858:


//--------------------- .nv.info._ZN3cub18CUB_300001_SM_10006detail9transform16transform_kernelINS2_10policy_hubILb1EN4cuda3std3__45tupleIJN6thrust24THRUST_300001_SM_1000_NS6detail15normal_iteratorINSA_10device_ptrIdEEEEEEEE10policy1000Ei8GradTanHSF_JPdEEEvT0_iT1_T2_DpNS2_10kernel_argIT3_EE --------------------------
	.section	.nv.info._ZN3cub18CUB_300001_SM_10006detail9transform16transform_kernelINS2_10policy_hubILb1EN4cuda3std3__45tupleIJN6thrust24THRUST_300001_SM_1000_NS6detail15normal_iteratorINSA_10device_ptrIdEEEEEEEE10policy1000Ei8GradTanHSF_JPdEEEvT0_iT1_T2_DpNS2_10kernel_argIT3_EE,"",@"SHT_CUDA_INFO"
	.sectionflags	@""
	.align	4


	//----- nvinfo : EIATTR_CUDA_API_VERSION
	.align		4
        /*0000*/ 	.byte	0x04, 0x37
        /*0002*/ 	.short	(.L_860 - .L_859)
.L_859:
        /*0004*/ 	.word	0x00000082


	//----- nvinfo : EIATTR_KPARAM_INFO
	.align		4
.L_860:
        /*0008*/ 	.byte	0x04, 0x17
        /*000a*/ 	.short	(.L_862 - .L_861)
.L_861:
        /*000c*/ 	.word	0x00000000
        /*0010*/ 	.short	0x0004
        /*0012*/ 	.short	0x0018
        /*0014*/ 	.byte	0x00, 0xf0, 0x41, 0x00


	//----- nvinfo : EIATTR_KPARAM_INFO
	.align		4
.L_862:
        /*0018*/ 	.byte	0x04, 0x17
        /*001a*/ 	.short	(.L_864 - .L_863)
.L_863:
        /*001c*/ 	.word	0x00000000
        /*0020*/ 	.short	0x0003
        /*0022*/ 	.short	0x0010
        /*0024*/ 	.byte	0x00, 0xf0, 0x21, 0x00


	//----- nvinfo : EIATTR_KPARAM_INFO
	.align		4
.L_864:
        /*0028*/ 	.byte	0x04, 0x17
        /*002a*/ 	.short	(.L_866 - .L_865)
.L_865:
        /*002c*/ 	.word	0x00000000
        /*0030*/ 	.short	0x0002
        /*0032*/ 	.short	0x0008
        /*0034*/ 	.byte	0x00, 0xf0, 0x05, 0x00


	//----- nvinfo : EIATTR_KPARAM_INFO
	.align		4
.L_866:
        /*0038*/ 	.byte	0x04, 0x17
        /*003a*/ 	.short	(.L_868 - .L_867)
.L_867:
        /*003c*/ 	.word	0x00000000
        /*0040*/ 	.short	0x0001
        /*0042*/ 	.short	0x0004
        /*0044*/ 	.byte	0x00, 0xf0, 0x11, 0x00


	//----- nvinfo : EIATTR_KPARAM_INFO
	.align		4
.L_868:
        /*0048*/ 	.byte	0x04, 0x17
        /*004a*/ 	.short	(.L_870 - .L_869)
.L_869:
        /*004c*/ 	.word	0x00000000
        /*0050*/ 	.short	0x0000
        /*0052*/ 	.short	0x0000
        /*0054*/ 	.byte	0x00, 0xf0, 0x11, 0x00


	//----- nvinfo : EIATTR_SPARSE_MMA_MASK
	.align		4
.L_870:
        /*0058*/ 	.byte	0x03, 0x50
        /*005a*/ 	.short	0x0000


	//----- nvinfo : EIATTR_MAXREG_COUNT
	.align		4
        /*005c*/ 	.byte	0x03, 0x1b
        /*005e*/ 	.short	0x00ff


	//----- nvinfo : EIATTR_MERCURY_ISA_VERSION
	.align		4
        /*0060*/ 	.byte	0x03, 0x5f
        /*0062*/ 	.short	0x0101


	//----- nvinfo : EIATTR_VRC_CTA_INIT_COUNT
	.align		4
        /*0064*/ 	.byte	0x02, 0x4a
	.zero		1
	.zero		1


	//----- nvinfo : EIATTR_EXIT_INSTR_OFFSETS
	.align		4
        /*0068*/ 	.byte	0x04, 0x1c
        /*006a*/ 	.short	(.L_872 - .L_871)


	//   ....[0]....
.L_871:
        /*006c*/ 	.word	0x000001b0


	//   ....[1]....
        /*0070*/ 	.word	0x00000a40


	//   ....[2]....
        /*0074*/ 	.word	0x00000a80


	//   ....[3]....
        /*0078*/ 	.word	0x00001370


	//----- nvinfo : EIATTR_MAX_THREADS
	.align		4
.L_872:
        /*007c*/ 	.byte	0x04, 0x05
        /*007e*/ 	.short	(.L_874 - .L_873)
.L_873:
        /*0080*/ 	.word	0x00000080
        /*0084*/ 	.word	0x00000001
        /*0088*/ 	.word	0x00000001


	//----- nvinfo : EIATTR_CRS_STACK_SIZE
	.align		4
.L_874:
        /*008c*/ 	.byte	0x04, 0x1e
        /*008e*/ 	.short	(.L_876 - .L_875)
.L_875:
        /*0090*/ 	.word	0x00000000


	//----- nvinfo : EIATTR_CBANK_PARAM_SIZE
	.align		4
.L_876:
        /*0094*/ 	.byte	0x03, 0x19
        /*0096*/ 	.short	0x0028


	//----- nvinfo : EIATTR_PARAM_CBANK
	.align		4
        /*0098*/ 	.byte	0x04, 0x0a
        /*009a*/ 	.short	(.L_878 - .L_877)
	.align		4
.L_877:
        /*009c*/ 	.word	index@(.nv.constant0._ZN3cub18CUB_300001_SM_10006detail9transform16transform_kernelINS2_10policy_hubILb1EN4cuda3std3__45tupleIJN6thrust24THRUST_300001_SM_1000_NS6detail15normal_iteratorINSA_10device_ptrIdEEEEEEEE10policy1000Ei8GradTanHSF_JPdEEEvT0_iT1_T2_DpNS2_10kernel_argIT3_EE)
        /*00a0*/ 	.short	0x0380
        /*00a2*/ 	.short	0x0028


	//----- nvinfo : EIATTR_SW_WAR
	.align		4
.L_878:
        /*00a4*/ 	.byte	0x04, 0x36
        /*00a6*/ 	.short	(.L_880 - .L_879)
.L_879:
        /*00a8*/ 	.word	0x00000008
.L_880:


//--------------------- .nv.info._ZN3cub18CUB_300001_SM_10006detail9transform16transform_kernelINS2_10policy_hubILb1EN4cuda3std3__45tupleIJN6thrust24THRUST_300001_SM_1000_NS6detail15normal_iteratorINSA_10device_ptrIdEEEEEEEE10policy1000El11GradSigmoidSF_JPdEEEvT0_iT1_T2_DpNS2_10kernel_argIT3_EE --------------------------
	.section	.nv.info._ZN3cub18CUB_300001_SM_10006detail9transform16transform_kernelINS2_10policy_hubILb1EN4cuda3std3__45tupleIJN6thrust24THRUST_300001_SM_1000_NS6detail15normal_iteratorINSA_10device_ptrIdEEEEEEEE10policy1000El11GradSigmoidSF_JPdEEEvT0_iT1_T2_DpNS2_10kernel_argIT3_EE,"",@"SHT_CUDA_INFO"
	.sectionflags	@""
	.align	4


	//----- nvinfo : EIATTR_CUDA_API_VERSION
	.align		4
        /*0000*/ 	.byte	0x04, 0x37
        /*0002*/ 	.short	(.L_882 - .L_881)
.L_881:
        /*0004*/ 	.word	0x00000082


	//----- nvinfo : EIATTR_KPARAM_INFO
	.align		4
.L_882:
        /*0008*/ 	.byte	0x04, 0x17
        /*000a*/ 	.short	(.L_884 - .L_883)
.L_883:
        /*000c*/ 	.word	0x00000000
        /*0010*/ 	.short	0x0004
        /*0012*/ 	.short	0x0018
        /*0014*/ 	.byte	0x00, 0xf0, 0x41, 0x00


	//----- nvinfo : EIATTR_KPARAM_INFO
	.align		4
.L_884:
        /*0018*/ 	.byte	0x04, 0x17
        /*001a*/ 	.short	(.L_886 - .L_885)
.L_885:
        /*001c*/ 	.word	0x00000000
        /*0020*/ 	.short	0x0003
        /*0022*/ 	.short	0x0010
        /*0024*/ 	.byte	0x00, 0xf0, 0x21, 0x00


	//----- nvinfo : EIATTR_KPARAM_INFO
	.align		4
.L_886:
        /*0028*/ 	.byte	0x04, 0x17
        /*002a*/ 	.short	(.L_888 - .L_887)
.L_887:
        /*002c*/ 	.word	0x00000000
        /*0030*/ 	.short	0x0002
        /*0032*/ 	.short	0x000c
        /*0034*/ 	.byte	0x00, 0xf0, 0x05, 0x00


	//----- nvinfo : EIATTR_KPARAM_INFO
	.align		4
.L_888:
        /*0038*/ 	.byte	0x04, 0x17
        /*003a*/ 	.short	(.L_890 - .L_889)
.L_889:
        /*003c*/ 	.word	0x00000000
        /*0040*/ 	.short	0x0001
        /*0042*/ 	.short	0x0008
        /*0044*/ 	.byte	0x00, 0xf0, 0x11, 0x00


	//----- nvinfo : EIATTR_KPARAM_INFO
	.align		4
.L_890:
        /*0048*/ 	.byte	0x04, 0x17
        /*004a*/ 	.short	(.L_892 - .L_891)
.L_891:
        /*004c*/ 	.word	0x00000000
        /*0050*/ 	.short	0x0000
        /*0052*/ 	.short	0x0000
        /*0054*/ 	.byte	0x00, 0xf0, 0x21, 0x00


	//----- nvinfo : EIATTR_SPARSE_MMA_MASK
	.align		4
.L_892:
        /*0058*/ 	.byte	0x03, 0x50
        /*005a*/ 	.short	0x0000


	//----- nvinfo : EIATTR_MAXREG_COUNT
	.align		4
        /*005c*/ 	.byte	0x03, 0x1b
        /*005e*/ 	.short	0x00ff


	//----- nvinfo : EIATTR_MERCURY_ISA_VERSION
	.align		4
        /*0060*/ 	.byte	0x03, 0x5f
        /*0062*/ 	.short	0x0101


	//----- nvinfo : EIATTR_VRC_CTA_INIT_COUNT
	.align		4
        /*0064*/ 	.byte	0x02, 0x4a
	.zero		1
	.zero		1


	//----- nvinfo : EIATTR_EXIT_INSTR_OFFSETS
	.align		4
        /*0068*/ 	.byte	0x04, 0x1c
        /*006a*/ 	.short	(.L_894 - .L_893)


	//   ....[0]....
.L_893:
        /*006c*/ 	.word	0x000002a0


	//   ....[1]....
        /*0070*/ 	.word	0x00000e60


	//   ....[2]....
        /*0074*/ 	.word	0x00000e90


	//   ....[3]....
        /*0078*/ 	.word	0x00001410


	//   ....[4]....
        /*007c*/ 	.word	0x00001430


	//   ....[5]....
        /*0080*/ 	.word	0x00001f40


	//   ....[6]....
        /*0084*/ 	.word	0x000024d0


	//----- nvinfo : EIATTR_MAX_THREADS
	.align		4
.L_894:
        /*0088*/ 	.byte	0x04, 0x05
        /*008a*/ 	.short	(.L_896 - .L_895)
.L_895:
        /*008c*/ 	.word	0x00000080
        /*0090*/ 	.word	0x00000001
        /*0094*/ 	.word	0x00000001


	//----- nvinfo : EIATTR_CRS_STACK_SIZE
	.align		4
.L_896:
        /*0098*/ 	.byte	0x04, 0x1e
        /*009a*/ 	.short	(.L_898 - .L_897)
.L_897:
        /*009c*/ 	.word	0x00000000


	//----- nvinfo : EIATTR_CBANK_PARAM_SIZE
	.align		4
.L_898:
        /*00a0*/ 	.byte	0x03, 0x19
        /*00a2*/ 	.short	0x0028


	//----- nvinfo : EIATTR_PARAM_CBANK
	.align		4
        /*00a4*/ 	.byte	0x04, 0x0a
        /*00a6*/ 	.short	(.L_900 - .L_899)
	.align		4
.L_899:
        /*00a8*/ 	.word	index@(.nv.constant0._ZN3cub18CUB_300001_SM_10006detail9transform16transform_kernelINS2_10policy_hubILb1EN4cuda3std3__45tupleIJN6thrust24THRUST_300001_SM_1000_NS6detail15normal_iteratorINSA_10device_ptrIdEEEEEEEE10policy1000El11GradSigmoidSF_JPdEEEvT0_iT1_T2_DpNS2_10kernel_argIT3_EE)
        /*00ac*/ 	.short	0x0380
        /*00ae*/ 	.short	0x0028


	//----- nvinfo : EIATTR_SW_WAR
	.align		4
.L_900:
        /*00b0*/ 	.byte	0x04, 0x36
        /*00b2*/ 	.short	(.L_902 - .L_901)
.L_901:
        /*00b4*/ 	.word	0x00000008
.L_902:


//--------------------- .nv.info._ZN3cub18CUB_300001_SM_10006detail9transform16transform_kernelINS2_10policy_hubILb1EN4cuda3std3__45tupleIJN6thrust24THRUST_300001_SM_1000_NS6detail15normal_iteratorINSA_10device_ptrIdEEEEEEEE10policy1000Ei11GradSigmoidSF_JPdEEEvT0_iT1_T2_DpNS2_10kernel_argIT3_EE --------------------------
	.section	.nv.info._ZN3cub18CUB_300001_SM_10006detail9transform16transform_kernelINS2_10policy_hubILb1EN4cuda3std3__45tupleIJN6thrust24THRUST_300001_SM_1000_NS6detail15normal_iteratorINSA_10device_ptrIdEEEEEEEE10policy1000Ei11GradSigmoidSF_JPdEEEvT0_iT1_T2_DpNS2_10kernel_argIT3_EE,"",@"SHT_CUDA_INFO"
	.sectionflags	@""
	.align	4


	//----- nvinfo : EIATTR_CUDA_API_VERSION
	.align		4
        /*0000*/ 	.byte	0x04, 0x37
        /*0002*/ 	.short	(.L_904 - .L_903)
.L_903:
        /*0004*/ 	.word	0x00000082


	//----- nvinfo : EIATTR_KPARAM_INFO
	.align		4
.L_904:
        /*0008*/ 	.byte	0x04, 0x17
        /*000a*/ 	.short	(.L_906 - .L_905)
.L_905:
        /*000c*/ 	.word	0x00000000
        /*0010*/ 	.short	0x0004
        /*0012*/ 	.short	0x0018
        /*0014*/ 	.byte	0x00, 0xf0, 0x41, 0x00


	//----- nvinfo : EIATTR_KPARAM_INFO
	.align		4
.L_906:
        /*0018*/ 	.byte	0x04, 0x17
        /*001a*/ 	.short	(.L_908 - .L_907)
.L_907:
        /*001c*/ 	.word	0x00000000
        /*0020*/ 	.short	0x0003
        /*0022*/ 	.short	0x0010
        /*0024*/ 	.byte	0x00, 0xf0, 0x21, 0x00


	//----- nvinfo : EIATTR_KPARAM_INFO
	.align		4
.L_908:
        /*0028*/ 	.byte	0x04, 0x17
        /*002a*/ 	.short	(.L_910 - .L_909)
.L_909:
        /*002c*/ 	.word	0x00000000
        /*0030*/ 	.short	0x0002
        /*0032*/ 	.short	0x0008
        /*0034*/ 	.byte	0x00, 0xf0, 0x05, 0x00


	//----- nvinfo : EIATTR_KPARAM_INFO
	.align		4
.L_910:
        /*0038*/ 	.byte	0x04, 0x17
        /*003a*/ 	.short	(.L_912 - .L_911)
.L_911:
        /*003c*/ 	.word	0x00000000
        /*0040*/ 	.short	0x0001
        /*0042*/ 	.short	0x0004
        /*0044*/ 	.byte	0x00, 0xf0, 0x11, 0x00


	//----- nvinfo : EIATTR_KPARAM_INFO
	.align		4
.L_912:
        /*0048*/ 	.byte	0x04, 0x17
        /*004a*/ 	.short	(.L_914 - .L_913)
.L_913:
        /*004c*/ 	.word	0x00000000
        /*0050*/ 	.short	0x0000
        /*0052*/ 	.short	0x0000
        /*0054*/ 	.byte	0x00, 0xf0, 0x11, 0x00


	//----- nvinfo : EIATTR_SPARSE_MMA_MASK
	.align		4
.L_914:
        /*0058*/ 	.byte	0x03, 0x50
        /*005a*/ 	.short	0x0000


	//----- nvinfo : EIATTR_MAXREG_COUNT
	.align		4
        /*005c*/ 	.byte	0x03, 0x1b
        /*005e*/ 	.short	0x00ff


	//----- nvinfo : EIATTR_MERCURY_ISA_VERSION
	.align		4
        /*0060*/ 	.byte	0x03, 0x5f
        /*0062*/ 	.short	0x0101


	//----- nvinfo : EIATTR_VRC_CTA_INIT_COUNT
	.align		4
        /*0064*/ 	.byte	0x02, 0x4a
	.zero		1
	.zero		1


	//----- nvinfo : EIATTR_EXIT_INSTR_OFFSETS
	.align		4
        /*0068*/ 	.byte	0x04, 0x1c
        /*006a*/ 	.short	(.L_916 - .L_915)


	//   ....[0]....
.L_915:
        /*006c*/ 	.word	0x000001f0


	//   ....[1]....
        /*0070*/ 	.word	0x00000d00


	//   ....[2]....
        /*0074*/ 	.word	0x00001290


	//   ....[3]....
        /*0078*/ 	.word	0x000012b0


	//   ....[4]....
        /*007c*/ 	.word	0x00001e70


	//   ....[5]....
        /*0080*/ 	.word	0x00001ea0


	//   ....[6]....
        /*0084*/ 	.word	0x00002420


	//----- nvinfo : EIATTR_MAX_THREADS
	.align		4
.L_916:
        /*0088*/ 	.byte	0x04, 0x05
        /*008a*/ 	.short	(.L_918 - .L_917)
.L_917:
        /*008c*/ 	.word	0x00000080
        /*0090*/ 	.word	0x00000001
        /*0094*/ 	.word	0x00000001


	//----- nvinfo : EIATTR_CRS_STACK_SIZE
	.align		4
.L_918:
        /*0098*/ 	.byte	0x04, 0x1e
        /*009a*/ 	.short	(.L_920 - .L_919)
.L_919:
        /*009c*/ 	.word	0x00000000


	//----- nvinfo : EIATTR_CBANK_PARAM_SIZE
	.align		4
.L_920:
        /*00a0*/ 	.byte	0x03, 0x19
        /*00a2*/ 	.short	0x0028


	//----- nvinfo : EIATTR_PARAM_CBANK
	.align		4
        /*00a4*/ 	.byte	0x04, 0x0a
        /*00a6*/ 	.short	(.L_922 - .L_921)
	.align		4
.L_921:
        /*00a8*/ 	.word	index@(.nv.constant0._ZN3cub18CUB_300001_SM_10006detail9transform16transform_kernelINS2_10policy_hubILb1EN4cuda3std3__45tupleIJN6thrust24THRUST_300001_SM_1000_NS6detail15normal_iteratorINSA_10device_ptrIdEEEEEEEE10policy1000Ei11GradSigmoidSF_JPdEEEvT0_iT1_T2_DpNS2_10kernel_argIT3_EE)
        /*00ac*/ 	.short	0x0380
        /*00ae*/ 	.short	0x0028


	//----- nvinfo : EIATTR_SW_WAR
	.align		4
.L_922:
        /*00b0*/ 	.byte	0x04, 0x36
        /*00b2*/ 	.short	(.L_924 - .L_923)
.L_923:
        /*00b4*/ 	.word	0x00000008
.L_924:


//--------------------- .nv.info._ZN3cub18CUB_300001_SM_10006detail9transform16transform_kernelINS2_10policy_hubILb1EN4cuda3std3__45tupleIJN6thrust24THRUST_300001_SM_1000_NS6detail15normal_iteratorINSA_10device_ptrIdEEEEEEEE10policy1000El8GradReLUSF_JPdEEEvT0_iT1_T2_DpNS2_10kernel_argIT3_EE --------------------------
	.section	.nv.info._ZN3cub18CUB_300001_SM_10006detail9transform16transform_kernelINS2_10policy_hubILb1EN4cuda3std3__45tupleIJN6thrust24THRUST_300001_SM_1000_NS6detail15normal_iteratorINSA_10device_ptrIdEEEEEEEE10policy1000El8GradReLUSF_JPdEEEvT0_iT1_T2_DpNS2_10kernel_argIT3_EE,"",@"SHT_CUDA_INFO"
	.sectionflags	@""
	.align	4


	//----- nvinfo : EIATTR_CUDA_API_VERSION
	.align		4
        /*0000*/ 	.byte	0x04, 0x37
        /*0002*/ 	.short	(.L_926 - .L_925)
.L_925:
        /*0004*/ 	.word	0x00000082


	//----- nvinfo : EIATTR_KPARAM_INFO
	.align		4
.L_926:
        /*0008*/ 	.byte	0x04, 0x17
        /*000a*/ 	.short	(.L_928 - .L_927)
.L_927:
        /*000c*/ 	.word	0x00000000
        /*0010*/ 	.short	0x0004
        /*0012*/ 	.short	0x0018
        /*0014*/ 	.byte	0x00, 0xf0, 0x41, 0x00


	//----- nvinfo : EIATTR_KPARAM_INFO
	.align		4
.L_928:
        /*0018*/ 	.byte	0x04, 0x17
        /*001a*/ 	.short	(.L_930 - .L_929)
.L_929:
        /*001c*/ 	.word	0x00000000
        /*0020*/ 	.short	0x0003
        /*0022*/ 	.short	0x0010
        /*0024*/ 	.byte	0x00, 0xf0, 0x21, 0x00


	//----- nvinfo : EIATTR_KPARAM_INFO
	.align		4
.L_930:
        /*0028*/ 	.byte	0x04, 0x17
        /*002a*/ 	.short	(.L_932 - .L_931)
.L_931:
        /*002c*/ 	.word	0x00000000
        /*0030*/ 	.short	0x0002
        /*0032*/ 	.short	0x000c
        /*0034*/ 	.byte	0x00, 0xf0, 0x05, 0x00


	//----- nvinfo : EIATTR_KPARAM_INFO
	.align		4
.L_932:
        /*0038*/ 	.byte	0x04, 0x17
        /*003a*/ 	.short	(.L_934 - .L_933)
.L_933:
        /*003c*/ 	.word	0x00000000
        /*0040*/ 	.short	0x0001
        /*0042*/ 	.short	0x0008
        /*0044*/ 	.byte	0x00, 0xf0, 0x11, 0x00


	//----- nvinfo : EIATTR_KPARAM_INFO
	.align		4
.L_934:
        /*0048*/ 	.byte	0x04, 0x17
        /*004a*/ 	.short	(.L_936 - .L_935)
.L_935:
        /*004c*/ 	.word	0x00000000
        /*0050*/ 	.short	0x0000
        /*0052*/ 	.short	0x0000
        /*0054*/ 	.byte	0x00, 0xf0, 0x21, 0x00


	//----- nvinfo : EIATTR_SPARSE_MMA_MASK
	.align		4
.L_936:
        /*0058*/ 	.byte	0x03, 0x50
        /*005a*/ 	.short	0x0000


	//----- nvinfo : EIATTR_MAXREG_COUNT
	.align		4
        /*005c*/ 	.byte	0x03, 0x1b
        /*005e*/ 	.short	0x00ff


	//----- nvinfo : EIATTR_MERCURY_ISA_VERSION
	.align		4
        /*0060*/ 	.byte	0x03, 0x5f
        /*0062*/ 	.short	0x0101


	//----- nvinfo : EIATTR_VRC_CTA_INIT_COUNT
	.align		4
        /*0064*/ 	.byte	0x02, 0x4a
	.zero		1
	.zero		1


	//----- nvinfo : EIATTR_EXIT_INSTR_OFFSETS
	.align		4
        /*0068*/ 	.byte	0x04, 0x1c
        /*006a*/ 	.short	(.L_938 - .L_937)


	//   ....[0]....
.L_937:
        /*006c*/ 	.word	0x000002a0


	//   ....[1]....
        /*0070*/ 	.word	0x00000c30


	//   ....[2]....
        /*0074*/ 	.word	0x00000ee0


	//   ....[3]....
        /*0078*/ 	.word	0x00001060


	//   ....[4]....
        /*007c*/ 	.word	0x00001090


	//   ....[5]....
        /*0080*/ 	.word	0x00001110


	//   ....[6]....
        /*0084*/ 	.word	0x00001130


	//   ....[7]....
        /*0088*/ 	.word	0x00001770


	//   ....[8]....
        /*008c*/ 	.word	0x00001a40


	//   ....[9]....
        /*0090*/ 	.word	0x00001c10


	//   ....[10]....
        /*0094*/ 	.word	0x00001cd0


	//----- nvinfo : EIATTR_MAX_THREADS
	.align		4
.L_938:
        /*0098*/ 	.byte	0x04, 0x05
        /*009a*/ 	.short	(.L_940 - .L_939)
.L_939:
        /*009c*/ 	.word	0x00000080
        /*00a0*/ 	.word	0x00000001
        /*00a4*/ 	.word	0x00000001


	//----- nvinfo : EIATTR_CRS_STACK_SIZE
	.align		4
.L_940:
        /*00a8*/ 	.byte	0x04, 0x1e
        /*00aa*/ 	.short	(.L_942 - .L_941)
.L_941:
        /*00ac*/ 	.word	0x00000000


	//----- nvinfo : EIATTR_CBANK_PARAM_SIZE
	.align		4
.L_942:
        /*00b0*/ 	.byte	0x03, 0x19
        /*00b2*/ 	.short	0x0028


	//----- nvinfo : EIATTR_PARAM_CBANK
	.align		4
        /*00b4*/ 	.byte	0x04, 0x0a
        /*00b6*/ 	.short	(.L_944 - .L_943)
	.align		4
.L_943:
        /*00b8*/ 	.word	index@(.nv.constant0._ZN3cub18CUB_300001_SM_10006detail9transform16transform_kernelINS2_10policy_hubILb1EN4cuda3std3__45tupleIJN6thrust24THRUST_300001_SM_1000_NS6detail15normal_iteratorINSA_10device_ptrIdEEEEEEEE10policy1000El8GradReLUSF_JPdEEEvT0_iT1_T2_DpNS2_10kernel_argIT3_EE)
        /*00bc*/ 	.short	0x0380
        /*00be*/ 	.short	0x0028


	//----- nvinfo : EIATTR_SW_WAR
	.align		4
.L_944:
        /*00c0*/ 	.byte	0x04, 0x36
        /*00c2*/ 	.short	(.L_946 - .L_945)
.L_945:
        /*00c4*/ 	.word	0x00000008
.L_946:


//--------------------- .nv.info._ZN3cub18CUB_300001_SM_10006detail9transform16transform_kernelINS2_10policy_hubILb1EN4cuda3std3__45tupleIJN6thrust24THRUST_300001_SM_1000_NS6detail15normal_iteratorINSA_10device_ptrIdEEEEEEEE10policy1000Ei8GradReLUSF_JPdEEEvT0_iT1_T2_DpNS2_10kernel_argIT3_EE --------------------------
	.section	.nv.info._ZN3cub18CUB_300001_SM_10006detail9transform16transform_kernelINS2_10policy_hubILb1EN4cuda3std3__45tupleIJN6thrust24THRUST_300001_SM_1000_NS6detail15normal_iteratorINSA_10device_ptrIdEEEEEEEE10policy1000Ei8GradReLUSF_JPdEEEvT0_iT1_T2_DpNS2_10kernel_argIT3_EE,"",@"SHT_CUDA_INFO"
	.sectionflags	@""
	.align	4


	//----- nvinfo : EIATTR_CUDA_API_VERSION
	.align		4
        /*0000*/ 	.byte	0x04, 0x37
        /*0002*/ 	.short	(.L_948 - .L_947)
.L_947:
        /*0004*/ 	.word	0x00000082


	//----- nvinfo : EIATTR_KPARAM_INFO
	.align		4
.L_948:
        /*0008*/ 	.byte	0x04, 0x17
        /*000a*/ 	.short	(.L_950 - .L_949)
.L_949:
        /*000c*/ 	.word	0x00000000
        /*0010*/ 	.short	0x0004
        /*0012*/ 	.short	0x0018
        /*0014*/ 	.byte	0x00, 0xf0, 0x41, 0x00


	//----- nvinfo : EIATTR_KPARAM_INFO
	.align		4
.L_950:
        /*0018*/ 	.byte	0x04, 0x17
        /*001a*/ 	.short	(.L_952 - .L_951)
.L_951:
        /*001c*/ 	.word	0x00000000
        /*0020*/ 	.short	0x0003
        /*0022*/ 	.short	0x0010
        /*0024*/ 	.byte	0x00, 0xf0, 0x21, 0x00


	//----- nvinfo : EIATTR_KPARAM_INFO
	.align		4
.L_952:
        /*0028*/ 	.byte	0x04, 0x17
        /*002a*/ 	.short	(.L_954 - .L_953)
.L_953:
        /*002c*/ 	.word	0x00000000
        /*0030*/ 	.short	0x0002
        /*0032*/ 	.short	0x0008
        /*0034*/ 	.byte	0x00, 0xf0, 0x05, 0x00


	//----- nvinfo : EIATTR_KPARAM_INFO
	.align		4
.L_954:
        /*0038*/ 	.byte	0x04, 0x17
        /*003a*/ 	.short	(.L_956 - .L_955)
.L_955:
        /*003c*/ 	.word	0x00000000
        /*0040*/ 	.short	0x0001
        /*0042*/ 	.short	0x0004
        /*0044*/ 	.byte	0x00, 0xf0, 0x11, 0x00


	//----- nvinfo : EIATTR_KPARAM_INFO
	.align		4
.L_956:
        /*0048*/ 	.byte	0x04, 0x17
        /*004a*/ 	.short	(.L_958 - .L_957)
.L_957:
        /*004c*/ 	.word	0x00000000
        /*0050*/ 	.short	0x0000
        /*0052*/ 	.short	0x0000
        /*0054*/ 	.byte	0x00, 0xf0, 0x11, 0x00


	//----- nvinfo : EIATTR_SPARSE_MMA_MASK
	.align		4
.L_958:
        /*0058*/ 	.byte	0x03, 0x50
        /*005a*/ 	.short	0x0000


	//----- nvinfo : EIATTR_MAXREG_COUNT
	.align		4
        /*005c*/ 	.byte	0x03, 0x1b
        /*005e*/ 	.short	0x00ff


	//----- nvinfo : EIATTR_MERCURY_ISA_VERSION
	.align		4
        /*0060*/ 	.byte	0x03, 0x5f
        /*0062*/ 	.short	0x0101


	//----- nvinfo : EIATTR_VRC_CTA_INIT_COUNT
	.align		4
        /*0064*/ 	.byte	0x02, 0x4a
	.zero		1
	.zero		1


	//----- nvinfo : EIATTR_EXIT_INSTR_OFFSETS
	.align		4
        /*0068*/ 	.byte	0x04, 0x1c
        /*006a*/ 	.short	(.L_960 - .L_959)


	//   ....[0]....
.L_959:
        /*006c*/ 	.word	0x000001f0


	//   ....[1]....
        /*0070*/ 	.word	0x00000830


	//   ....[2]....
        /*0074*/ 	.word	0x00000b10


	//   ....[3]....
        /*0078*/ 	.word	0x00000ce0


	//   ....[4]....
        /*007c*/ 	.word	0x00000dc0


	//   ....[5]....
        /*0080*/ 	.word	0x00000de0


	//   ....[6]....
        /*0084*/ 	.word	0x00001280


	//   ....[7]....
        /*0088*/ 	.word	0x00001530


	//   ....[8]....
        /*008c*/ 	.word	0x000016b0


	//   ....[9]....
        /*0090*/ 	.word	0x000016e0


	//   ....[10]....
        /*0094*/ 	.word	0x00001760


	//----- nvinfo : EIATTR_MAX_THREADS
	.align		4
.L_960:
        /*0098*/ 	.byte	0x04, 0x05
        /*009a*/ 	.short	(.L_962 - .L_961)
.L_961:
        /*009c*/ 	.word	0x00000080
        /*00a0*/ 	.word	0x00000001
        /*00a4*/ 	.word	0x00000001


	//----- nvinfo : EIATTR_CRS_STACK_SIZE
	.align		4
.L_962:
        /*00a8*/ 	.byte	0x04, 0x1e
        /*00aa*/ 	.short	(.L_964 - .L_963)
.L_963:
        /*00ac*/ 	.word	0x00000000


	//----- nvinfo : EIATTR_CBANK_PARAM_SIZE
	.align		4
.L_964:
        /*00b0*/ 	.byte	0x03, 0x19
        /*00b2*/ 	.short	0x0028


	//----- nvinfo : EIATTR_PARAM_CBANK
	.align		4
        /*00b4*/ 	.byte	0x04, 0x0a
        /*00b6*/ 	.short	(.L_966 - .L_965)
	.align		4
.L_965:
        /*00b8*/ 	.word	index@(.nv.constant0._ZN3cub18CUB_300001_SM_10006detail9transform16transform_kernelINS2_10policy_hubILb1EN4cuda3std3__45tupleIJN6thrust24THRUST_300001_SM_1000_NS6detail15normal_iteratorINSA_10device_ptrIdEEEEEEEE10policy1000Ei8GradReLUSF_JPdEEEvT0_iT1_T2_DpNS2_10kernel_argIT3_EE)
        /*00bc*/ 	.short	0x0380
        /*00be*/ 	.short	0x0028


	//----- nvinfo : EIATTR_SW_WAR
	.align		4
.L_966:
        /*00c0*/ 	.byte	0x04, 0x36
        /*00c2*/ 	.short	(.L_968 - .L_967)
.L_967:
        /*00c4*/ 	.word	0x00000008
.L_968:


//--------------------- .nv.info._ZN3cub18CUB_300001_SM_10006detail9transform16transform_kernelINS2_10policy_hubILb1EN4cuda3std3__45tupleIJN6thrust24THRUST_300001_SM_1000_NS6detail15normal_iteratorINSA_10device_ptrIdEEEEEEEE10policy1000El7SigmoidSF_JPdEEEvT0_iT1_T2_DpNS2_10kernel_argIT3_EE --------------------------
	.section	.nv.info._ZN3cub18CUB_300001_SM_10006detail9transform16transform_kernelINS2_10policy_hubILb1EN4cuda3std3__45tupleIJN6thrust24THRUST_300001_SM_1000_NS6detail15normal_iteratorINSA_10device_ptrIdEEEEEEEE10policy1000El7SigmoidSF_JPdEEEvT0_iT1_T2_DpNS2_10kernel_argIT3_EE,"",@"SHT_CUDA_INFO"
	.sectionflags	@""
	.align	4


	//----- nvinfo : EIATTR_CUDA_API_VERSION
	.align		4
        /*0000*/ 	.byte	0x04, 0x37
        /*0002*/ 	.short	(.L_970 - .L_969)
.L_969:
        /*0004*/ 	.word	0x00000082


	//----- nvinfo : EIATTR_KPARAM_INFO
	.align		4
.L_970:
        /*0008*/ 	.byte	0x04, 0x17
        /*000a*/ 	.short	(.L_972 - .L_971)
.L_971:
        /*000c*/ 	.word	0x00000000
        /*0010*/ 	.short	0x0004
        /*0012*/ 	.short	0x0018
        /*0014*/ 	.byte	0x00, 0xf0, 0x41, 0x00


	//----- nvinfo : EIATTR_KPARAM_INFO
	.align		4
.L_972:
        /*0018*/ 	.byte	0x04, 0x17
        /*001a*/ 	.short	(.L_974 - .L_973)
.L_973:
        /*001c*/ 	.word	0x00000000
        /*0020*/ 	.short	0x0003
        /*0022*/ 	.short	0x0010
        /*0024*/ 	.byte	0x00, 0xf0, 0x21, 0x00


	//----- nvinfo : EIATTR_KPARAM_INFO
	.align		4
.L_974:
        /*0028*/ 	.byte	0x04, 0x17
        /*002a*/ 	.short	(.L_976 - .L_975)
.L_975:
        /*002c*/ 	.word	0x00000000
        /*0030*/ 	.short	0x0002
        /*0032*/ 	.short	0x000c
        /*0034*/ 	.byte	0x00, 0xf0, 0x05, 0x00


	//----- nvinfo : EIATTR_KPARAM_INFO
	.align		4
.L_976:
        /*0038*/ 	.byte	0x04, 0x17
        /*003a*/ 	.short	(.L_978 - .L_977)
.L_977:
        /*003c*/ 	.word	0x00000000
        /*0040*/ 	.short	0x0001
        /*0042*/ 	.short	0x0008
        /*0044*/ 	.byte	0x00, 0xf0, 0x11, 0x00


	//----- nvinfo : EIATTR_KPARAM_INFO
	.align		4
.L_978:
        /*0048*/ 	.byte	0x04, 0x17
        /*004a*/ 	.short	(.L_980 - .L_979)
.L_979:
        /*004c*/ 	.word	0x00000000
        /*0050*/ 	.short	0x0000
        /*0052*/ 	.short	0x0000
        /*0054*/ 	.byte	0x00, 0xf0, 0x21, 0x00


	//----- nvinfo : EIATTR_SPARSE_MMA_MASK
	.align		4
.L_980:
        /*0058*/ 	.byte	0x03, 0x50
        /*005a*/ 	.short	0x0000


	//----- nvinfo : EIATTR_MAXREG_COUNT
	.align		4
        /*005c*/ 	.byte	0x03, 0x1b
        /*005e*/ 	.short	0x00ff


	//----- nvinfo : EIATTR_MERCURY_ISA_VERSION
	.align		4
        /*0060*/ 	.byte	0x03, 0x5f
        /*0062*/ 	.short	0x0101


	//----- nvinfo : EIATTR_VRC_CTA_INIT_COUNT
	.align		4
        /*0064*/ 	.byte	0x02, 0x4a
	.zero		1
	.zero		1


	//----- nvinfo : EIATTR_EXIT_INSTR_OFFSETS
	.align		4
        /*0068*/ 	.byte	0x04, 0x1c
        /*006a*/ 	.short	(.L_982 - .L_981)


	//   ....[0]....
.L_981:
        /*006c*/ 	.word	0x000002a0


	//   ....[1]....
        /*0070*/ 	.word	0x00000e20


	//   ....[2]....
        /*0074*/ 	.word	0x00000e50


	//   ....[3]....
        /*0078*/ 	.word	0x000013b0


	//   ....[4]....
        /*007c*/ 	.word	0x000013d0


	//   ....[5]....
        /*0080*/ 	.word	0x00001ea0


	//   ....[6]....
        /*0084*/ 	.word	0x00002410


	//----- nvinfo : EIATTR_MAX_THREADS
	.align		4
.L_982:
        /*0088*/ 	.byte	0x04, 0x05
        /*008a*/ 	.short	(.L_984 - .L_983)
.L_983:
        /*008c*/ 	.word	0x00000080
        /*0090*/ 	.word	0x00000001
        /*0094*/ 	.word	0x00000001


	//----- nvinfo : EIATTR_CRS_STACK_SIZE
	.align		4
.L_984:
        /*0098*/ 	.byte	0x04, 0x1e
        /*009a*/ 	.short	(.L_986 - .L_985)
.L_985:
        /*009c*/ 	.word	0x00000000


	//----- nvinfo : EIATTR_CBANK_PARAM_SIZE
	.align		4
.L_986:
        /*00a0*/ 	.byte	0x03, 0x19
        /*00a2*/ 	.short	0x0028


	//----- nvinfo : EIATTR_PARAM_CBANK
	.align		4
        /*00a4*/ 	.byte	0x04, 0x0a
        /*00a6*/ 	.short	(.L_988 - .L_987)
	.align		4
.L_987:
        /*00a8*/ 	.word	index@(.nv.constant0._ZN3cub18CUB_300001_SM_10006detail9transform16transform_kernelINS2_10policy_hubILb1EN4cuda3std3__45tupleIJN6thrust24THRUST_300001_SM_1000_NS6detail15normal_iteratorINSA_10device_ptrIdEEEEEEEE10policy1000El7SigmoidSF_JPdEEEvT0_iT1_T2_DpNS2_10kernel_argIT3_EE)
        /*00ac*/ 	.short	0x0380
        /*00ae*/ 	.short	0x0028


	//----- nvinfo : EIATTR_SW_WAR
	.align		4
.L_988:
        /*00b0*/ 	.byte	0x04, 0x36
        /*00b2*/ 	.short	(.L_990 - .L_989)
.L_989:
        /*00b4*/ 	.word	0x00000008
.L_990:


//--------------------- .nv.info._ZN3cub18CUB_300001_SM_10006detail9transform16transform_kernelINS2_10policy_hubILb1EN4cuda3std3__45tupleIJN6thrust24THRUST_300001_SM_1000_NS6detail15normal_iteratorINSA_10device_ptrIdEEEEEEEE10policy1000Ei7SigmoidSF_JPdEEEvT0_iT1_T2_DpNS2_10kernel_argIT3_EE --------------------------
	.section	.nv.info._ZN3cub18CUB_300001_SM_10006detail9transform16transform_kernelINS2_10policy_hubILb1EN4cuda3std3__45tupleIJN6thrust24THRUST_300001_SM_1000_NS6detail15normal_iteratorINSA_10device_ptrIdEEEEEEEE10policy1000Ei7SigmoidSF_JPdEEEvT0_iT1_T2_DpNS2_10kernel_argIT3_EE,"",@"SHT_CUDA_INFO"
	.sectionflags	@""
	.align	4


	//----- nvinfo : EIATTR_CUDA_API_VERSION
	.align		4
        /*0000*/ 	.byte	0x04, 0x37
        /*0002*/ 	.short	(.L_992 - .L_991)
.L_991:
        /*0004*/ 	.word	0x00000082


	//----- nvinfo : EIATTR_KPARAM_INFO
	.align		4
.L_992:
        /*0008*/ 	.byte	0x04, 0x17
        /*000a*/ 	.short	(.L_994 - .L_993)
.L_993:
        /*000c*/ 	.word	0x00000000
        /*0010*/ 	.short	0x0004
        /*0012*/ 	.short	0x0018
        /*0014*/ 	.byte	0x00, 0xf0, 0x41, 0x00


	//----- nvinfo : EIATTR_KPARAM_INFO
	.align		4
.L_994:
        /*0018*/ 	.byte	0x04, 0x17
        /*001a*/ 	.short	(.L_996 - .L_995)
.L_995:
        /*001c*/ 	.word	0x00000000
        /*0020*/ 	.short	0x0003
        /*0022*/ 	.short	0x0010
        /*0024*/ 	.byte	0x00, 0xf0, 0x21, 0x00


	//----- nvinfo : EIATTR_KPARAM_INFO
	.align		4
.L_996:
        /*0028*/ 	.byte	0x04, 0x17
        /*002a*/ 	.short	(.L_998 - .L_997)
.L_997:
        /*002c*/ 	.word	0x00000000
        /*0030*/ 	.short	0x0002
        /*0032*/ 	.short	0x0008
        /*0034*/ 	.byte	0x00, 0xf0, 0x05, 0x00


	//----- nvinfo : EIATTR_KPARAM_INFO
	.align		4
.L_998:
        /*0038*/ 	.byte	0x04, 0x17
        /*003a*/ 	.short	(.L_1000 - .L_999)
.L_999:
        /*003c*/ 	.word	0x00000000
        /*0040*/ 	.short	0x0001
        /*0042*/ 	.short	0x0004
        /*0044*/ 	.byte	0x00, 0xf0, 0x11, 0x00


	//----- nvinfo : EIATTR_KPARAM_INFO
	.align		4
.L_1000:
        /*0048*/ 	.byte	0x04, 0x17
        /*004a*/ 	.short	(.L_1002 - .L_1001)
.L_1001:
        /*004c*/ 	.word	0x00000000
        /*0050*/ 	.short	0x0000
        /*0052*/ 	.short	0x0000
        /*0054*/ 	.byte	0x00, 0xf0, 0x11, 0x00


	//----- nvinfo : EIATTR_SPARSE_MMA_MASK
	.align		4
.L_1002:
        /*0058*/ 	.byte	0x03, 0x50
        /*005a*/ 	.short	0x0000


	//----- nvinfo : EIATTR_MAXREG_COUNT
	.align		4
        /*005c*/ 	.byte	0x03, 0x1b
        /*005e*/ 	.short	0x00ff


	//----- nvinfo : EIATTR_MERCURY_ISA_VERSION
	.align		4
        /*0060*/ 	.byte	0x03, 0x5f
        /*0062*/ 	.short	0x0101


	//----- nvinfo : EIATTR_VRC_CTA_INIT_COUNT
	.align		4
        /*0064*/ 	.byte	0x02, 0x4a
	.zero		1
	.zero		1


	//----- nvinfo : EIATTR_EXIT_INSTR_OFFSETS
	.align		4
        /*0068*/ 	.byte	0x04, 0x1c
        /*006a*/ 	.short	(.L_1004 - .L_1003)


	//   ....[0]....
.L_1003:
        /*006c*/ 	.word	0x000001f0


	//   ....[1]....
        /*0070*/ 	.word	0x00000cc0


	//   ....[2]....
        /*0074*/ 	.word	0x00001230


	//   ....[3]....
        /*0078*/ 	.word	0x00001250


	//   ....[4]....
        /*007c*/ 	.word	0x00001dd0


	//   ....[5]....
        /*0080*/ 	.word	0x00001e00


	//   ....[6]....
        /*0084*/ 	.word	0x00002360


	//----- nvinfo : EIATTR_MAX_THREADS
	.align		4
.L_1004:
        /*0088*/ 	.byte	0x04, 0x05
        /*008a*/ 	.short	(.L_1006 - .L_1005)
.L_1005:
        /*008c*/ 	.word	0x00000080
        /*0090*/ 	.word	0x00000001
        /*0094*/ 	.word	0x00000001


	//----- nvinfo : EIATTR_CRS_STACK_SIZE
	.align		4
.L_1006:
        /*0098*/ 	.byte	0x04, 0x1e
        /*009a*/ 	.short	(.L_1008 - .L_1007)
.L_1007:
        /*009c*/ 	.word	0x00000000


	//----- nvinfo : EIATTR_CBANK_PARAM_SIZE
	.align		4
.L_1008:
        /*00a0*/ 	.byte	0x03, 0x19
        /*00a2*/ 	.short	0x0028


	//----- nvinfo : EIATTR_PARAM_CBANK
	.align		4
        /*00a4*/ 	.byte	0x04, 0x0a
        /*00a6*/ 	.short	(.L_1010 - .L_1009)
	.align		4
.L_1009:
        /*00a8*/ 	.word	index@(.nv.constant0._ZN3cub18CUB_300001_SM_10006detail9transform16transform_kernelINS2_10policy_hubILb1EN4cuda3std3__45tupleIJN6thrust24THRUST_300001_SM_1000_NS6detail15normal_iteratorINSA_10device_ptrIdEEEEEEEE10policy1000Ei7SigmoidSF_JPdEEEvT0_iT1_T2_DpNS2_10kernel_argIT3_EE)
        /*00ac*/ 	.short	0x0380
        /*00ae*/ 	.short	0x0028


	//----- nvinfo : EIATTR_SW_WAR
	.align		4
.L_1010:
        /*00b0*/ 	.byte	0x04, 0x36
        /*00b2*/ 	.short	(.L_1012 - .L_1011)
.L_1011:
        /*00b4*/ 	.word	0x00000008
.L_1012:


//--------------------- .nv.info._ZN3cub18CUB_300001_SM_10006detail9transform16transform_kernelINS2_10policy_hubILb1EN4cuda3std3__45tupleIJN6thrust24THRUST_300001_SM_1000_NS6detail15normal_iteratorINSA_10device_ptrIdEEEEEEEE10policy1000El4TanHSF_JPdEEEvT0_iT1_T2_DpNS2_10kernel_argIT3_EE --------------------------
	.section	.nv.info._ZN3cub18CUB_300001_SM_10006detail9transform16transform_kernelINS2_10policy_hubILb1EN4cuda3std3__45tupleIJN6thrust24THRUST_300001_SM_1000_NS6detail15normal_iteratorINSA_10device_ptrIdEEEEEEEE10policy1000El4TanHSF_JPdEEEvT0_iT1_T2_DpNS2_10kernel_argIT3_EE,"",@"SHT_CUDA_INFO"
	.sectionflags	@""
	.align	4


	//----- nvinfo : EIATTR_CUDA_API_VERSION
	.align		4
        /*0000*/ 	.byte	0x04, 0x37
        /*0002*/ 	.short	(.L_1014 - .L_1013)
.L_1013:
        /*0004*/ 	.word	0x00000082


	//----- nvinfo : EIATTR_KPARAM_INFO
	.align		4
.L_1014:
        /*0008*/ 	.byte	0x04, 0x17
        /*000a*/ 	.short	(.L_1016 - .L_1015)
.L_1015:
        /*000c*/ 	.word	0x00000000
        /*0010*/ 	.short	0x0004
        /*0012*/ 	.short	0x0018
        /*0014*/ 	.byte	0x00, 0xf0, 0x41, 0x00


	//----- nvinfo : EIATTR_KPARAM_INFO
	.align		4
.L_1016:
        /*0018*/ 	.byte	0x04, 0x17
        /*001a*/ 	.short	(.L_1018 - .L_1017)
.L_1017:
        /*001c*/ 	.word	0x00000000
        /*0020*/ 	.short	0x0003
        /*0022*/ 	.short	0x0010
        /*0024*/ 	.byte	0x00, 0xf0, 0x21, 0x00


	//----- nvinfo : EIATTR_KPARAM_INFO
	.align		4
.L_1018:
        /*0028*/ 	.byte	0x04, 0x17
        /*002a*/ 	.short	(.L_1020 - .L_1019)
.L_1019:
        /*002c*/ 	.word	0x00000000
        /*0030*/ 	.short	0x0002
        /*0032*/ 	.short	0x000c
        /*0034*/ 	.byte	0x00, 0xf0, 0x05, 0x00


	//----- nvinfo : EIATTR_KPARAM_INFO
	.align		4
.L_1020:
        /*0038*/ 	.byte	0x04, 0x17
        /*003a*/ 	.short	(.L_1022 - .L_1021)
.L_1021:
        /*003c*/ 	.word	0x00000000
        /*0040*/ 	.short	0x0001
        /*0042*/ 	.short	0x0008
        /*0044*/ 	.byte	0x00, 0xf0, 0x11, 0x00


	//----- nvinfo : EIATTR_KPARAM_INFO
	.align		4
.L_1022:
        /*0048*/ 	.byte	0x04, 0x17
        /*004a*/ 	.short	(.L_1024 - .L_1023)
.L_1023:
        /*004c*/ 	.word	0x00000000
        /*0050*/ 	.short	0x0000
        /*0052*/ 	.short	0x0000
        /*0054*/ 	.byte	0x00, 0xf0, 0x21, 0x00


	//----- nvinfo : EIATTR_SPARSE_MMA_MASK
	.align		4
.L_1024:
        /*0058*/ 	.byte	0x03, 0x50
        /*005a*/ 	.short	0x0000


	//----- nvinfo : EIATTR_MAXREG_COUNT
	.align		4
        /*005c*/ 	.byte	0x03, 0x1b
        /*005e*/ 	.short	0x00ff


	//----- nvinfo : EIATTR_MERCURY_ISA_VERSION
	.align		4
        /*0060*/ 	.byte	0x03, 0x5f
        /*0062*/ 	.short	0x0101


	//----- nvinfo : EIATTR_VRC_CTA_INIT_COUNT
	.align		4
        /*0064*/ 	.byte	0x02, 0x4a
	.zero		1
	.zero		1


	//----- nvinfo : EIATTR_EXIT_INSTR_OFFSETS
	.align		4
        /*0068*/ 	.byte	0x04, 0x1c
        /*006a*/ 	.short	(.L_1026 - .L_1025)


	//   ....[0]....
.L_1025:
        /*006c*/ 	.word	0x000002a0


	//   ....[1]....
        /*0070*/ 	.word	0x00001120


	//   ....[2]....
        /*0074*/ 	.word	0x00001150


	//   ....[3]....
        /*0078*/ 	.word	0x000017e0


	//   ....[4]....
        /*007c*/ 	.word	0x00001800


	//   ....[5]....
        /*0080*/ 	.word	0x000025b0


	//   ....[6]....
        /*0084*/ 	.word	0x00002c50


	//----- nvinfo : EIATTR_MAX_THREADS
	.align		4
.L_1026:
        /*0088*/ 	.byte	0x04, 0x05
        /*008a*/ 	.short	(.L_1028 - .L_1027)
.L_1027:
        /*008c*/ 	.word	0x00000080
        /*0090*/ 	.word	0x00000001
        /*0094*/ 	.word	0x00000001


	//----- nvinfo : EIATTR_CRS_STACK_SIZE
	.align		4
.L_1028:
        /*0098*/ 	.byte	0x04, 0x1e
        /*009a*/ 	.short	(.L_1030 - .L_1029)
.L_1029:
        /*009c*/ 	.word	0x00000000


	//----- nvinfo : EIATTR_CBANK_PARAM_SIZE
	.align		4
.L_1030:
        /*00a0*/ 	.byte	0x03, 0x19
        /*00a2*/ 	.short	0x0028


	//----- nvinfo : EIATTR_PARAM_CBANK
	.align		4
        /*00a4*/ 	.byte	0x04, 0x0a
        /*00a6*/ 	.short	(.L_1032 - .L_1031)
	.align		4
.L_1031:
        /*00a8*/ 	.word	index@(.nv.constant0._ZN3cub18CUB_300001_SM_10006detail9transform16transform_kernelINS2_10policy_hubILb1EN4cuda3std3__45tupleIJN6thrust24THRUST_300001_SM_1000_NS6detail15normal_iteratorINSA_10device_ptrIdEEEEEEEE10policy1000El4TanHSF_JPdEEEvT0_iT1_T2_DpNS2_10kernel_argIT3_EE)
        /*00ac*/ 	.short	0x0380
        /*00ae*/ 	.short	0x0028


	//----- nvinfo : EIATTR_SW_WAR
	.align		4
.L_1032:
        /*00b0*/ 	.byte	0x04, 0x36
        /*00b2*/ 	.short	(.L_1034 - .L_1033)
.L_1033:
        /*00b4*/ 	.word	0x00000008
.L_1034:


//--------------------- .nv.info._ZN3cub18CUB_300001_SM_10006detail9transform16transform_kernelINS2_10policy_hubILb1EN4cuda3std3__45tupleIJN6thrust24THRUST_300001_SM_1000_NS6detail15normal_iteratorINSA_10device_ptrIdEEEEEEEE10policy1000Ei4TanHSF_JPdEEEvT0_iT1_T2_DpNS2_10kernel_argIT3_EE --------------------------
	.section	.nv.info._ZN3cub18CUB_300001_SM_10006detail9transform16transform_kernelINS2_10policy_hubILb1EN4cuda3std3__45tupleIJN6thrust24THRUST_300001_SM_1000_NS6detail15normal_iteratorINSA_10device_ptrIdEEEEEEEE10policy1000Ei4TanHSF_JPdEEEvT0_iT1_T2_DpNS2_10kernel_argIT3_EE,"",@"SHT_CUDA_INFO"
	.sectionflags	@""
	.align	4


	//----- nvinfo : EIATTR_CUDA_API_VERSION
	.align		4
        /*0000*/ 	.byte	0x04, 0x37
        /*0002*/ 	.short	(.L_1036 - .L_1035)
.L_1035:
        /*0004*/ 	.word	0x00000082


	//----- nvinfo : EIATTR_KPARAM_INFO
	.align		4
.L_1036:
        /*0008*/ 	.byte	0x04, 0x17
        /*000a*/ 	.short	(.L_1038 - .L_1037)
.L_1037:
        /*000c*/ 	.word	0x00000000
        /*0010*/ 	.short	0x0004
        /*0012*/ 	.short	0x0018
        /*0014*/ 	.byte	0x00, 0xf0, 0x41, 0x00


	//----- nvinfo : EIATTR_KPARAM_INFO
	.align		4
.L_1038:
        /*0018*/ 	.byte	0x04, 0x17
        /*001a*/ 	.short	(.L_1040 - .L_1039)
.L_1039:
        /*001c*/ 	.word	0x00000000
        /*0020*/ 	.short	0x0003
        /*0022*/ 	.short	0x0010
        /*0024*/ 	.byte	0x00, 0xf0, 0x21, 0x00


	//----- nvinfo : EIATTR_KPARAM_INFO
	.align		4
.L_1040:
        /*0028*/ 	.byte	0x04, 0x17
        /*002a*/ 	.short	(.L_1042 - .L_1041)
.L_1041:
        /*002c*/ 	.word	0x00000000
        /*0030*/ 	.short	0x0002
        /*0032*/ 	.short	0x0008
        /*0034*/ 	.byte	0x00, 0xf0, 0x05, 0x00


	//----- nvinfo : EIATTR_KPARAM_INFO
	.align		4
.L_1042:
        /*0038*/ 	.byte	0x04, 0x17
        /*003a*/ 	.short	(.L_1044 - .L_1043)
.L_1043:
        /*003c*/ 	.word	0x00000000
        /*0040*/ 	.short	0x0001
        /*0042*/ 	.short	0x0004
        /*0044*/ 	.byte	0x00, 0xf0, 0x11, 0x00


	//----- nvinfo : EIATTR_KPARAM_INFO
	.align		4
.L_1044:
        /*0048*/ 	.byte	0x04, 0x17
        /*004a*/ 	.short	(.L_1046 - .L_1045)
.L_1045:
        /*004c*/ 	.word	0x00000000
        /*0050*/ 	.short	0x0000
        /*0052*/ 	.short	0x0000
        /*0054*/ 	.byte	0x00, 0xf0, 0x11, 0x00


	//----- nvinfo : EIATTR_SPARSE_MMA_MASK
	.align		4
.L_1046:
        /*0058*/ 	.byte	0x03, 0x50
        /*005a*/ 	.short	0x0000


	//----- nvinfo : EIATTR_MAXREG_COUNT
	.align		4
        /*005c*/ 	.byte	0x03, 0x1b
        /*005e*/ 	.short	0x00ff


	//----- nvinfo : EIATTR_MERCURY_ISA_VERSION
	.align		4
        /*0060*/ 	.byte	0x03, 0x5f
        /*0062*/ 	.short	0x0101


	//----- nvinfo : EIATTR_VRC_CTA_INIT_COUNT
	.align		4
        /*0064*/ 	.byte	0x02, 0x4a
	.zero		1
	.zero		1


	//----- nvinfo : EIATTR_EXIT_INSTR_OFFSETS
	.align		4
        /*0068*/ 	.byte	0x04, 0x1c
        /*006a*/ 	.short	(.L_1048 - .L_1047)


	//   ....[0]....
.L_1047:
        /*006c*/ 	.word	0x000001f0


	//   ....[1]....
        /*0070*/ 	.word	0x00000fa0


	//   ....[2]....
        /*0074*/ 	.word	0x00001640


	//   ....[3]....
        /*0078*/ 	.word	0x00001660


	//   ....[4]....
        /*007c*/ 	.word	0x000024e0


	//   ....[5]....
        /*0080*/ 	.word	0x00002510


	//   ....[6]....
        /*0084*/ 	.word	0x00002ba0


	//----- nvinfo : EIATTR_MAX_THREADS
	.align		4
.L_1048:
        /*0088*/ 	.byte	0x04, 0x05
        /*008a*/ 	.short	(.L_1050 - .L_1049)
.L_1049:
        /*008c*/ 	.word	0x00000080
        /*0090*/ 	.word	0x00000001
        /*0094*/ 	.word	0x00000001


	//----- nvinfo : EIATTR_CRS_STACK_SIZE
	.align		4
.L_1050:
        /*0098*/ 	.byte	0x04, 0x1e
        /*009a*/ 	.short	(.L_1052 - .L_1051)
.L_1051:
        /*009c*/ 	.word	0x00000000


	//----- nvinfo : EIATTR_CBANK_PARAM_SIZE
	.align		4
.L_1052:
        /*00a0*/ 	.byte	0x03, 0x19
        /*00a2*/ 	.short	0x0028


	//----- nvinfo : EIATTR_PARAM_CBANK
	.align		4
        /*00a4*/ 	.byte	0x04, 0x0a
        /*00a6*/ 	.short	(.L_1054 - .L_1053)
	.align		4
.L_1053:
        /*00a8*/ 	.word	index@(.nv.constant0._ZN3cub18CUB_300001_SM_10006detail9transform16transform_kernelINS2_10policy_hubILb1EN4cuda3std3__45tupleIJN6thrust24THRUST_300001_SM_1000_NS6detail15normal_iteratorINSA_10device_ptrIdEEEEEEEE10policy1000Ei4TanHSF_JPdEEEvT0_iT1_T2_DpNS2_10kernel_argIT3_EE)
        /*00ac*/ 	.short	0x0380
        /*00ae*/ 	.short	0x0028


	//----- nvinfo : EIATTR_SW_WAR
	.align		4
.L_1054:
        /*00b0*/ 	.byte	0x04, 0x36
        /*00b2*/ 	.short	(.L_1056 - .L_1055)
.L_1055:
        /*00b4*/ 	.word	0x00000008
.L_1056:


//--------------------- .nv.info._ZN3cub18CUB_300001_SM_10006detail9transform16transform_kernelINS2_10policy_hubILb1EN4cuda3std3__45tupleIJN6thrust24THRUST_300001_SM_1000_NS6detail15normal_iteratorINSA_10device_ptrIdEEEEEEEE10policy1000El4ReLUSF_JPdEEEvT0_iT1_T2_DpNS2_10kernel_argIT3_EE --------------------------
	.section	.nv.info._ZN3cub18CUB_300001_SM_10006detail9transform16transform_kernelINS2_10policy_hubILb1EN4cuda3std3__45tupleIJN6thrust24THRUST_300001_SM_1000_NS6detail15normal_iteratorINSA_10device_ptrIdEEEEEEEE10policy1000El4ReLUSF_JPdEEEvT0_iT1_T2_DpNS2_10kernel_argIT3_EE,"",@"SHT_CUDA_INFO"
	.sectionflags	@""
	.align	4


	//----- nvinfo : EIATTR_CUDA_API_VERSION
	.align		4
        /*0000*/ 	.byte	0x04, 0x37
        /*0002*/ 	.short	(.L_1058 - .L_1057)
.L_1057:
        /*0004*/ 	.word	0x00000082


	//----- nvinfo : EIATTR_KPARAM_INFO
	.align		4
.L_1058:
        /*0008*/ 	.byte	0x04, 0x17
        /*000a*/ 	.short	(.L_1060 - .L_1059)
.L_1059:
        /*000c*/ 	.word	0x00000000
        /*0010*/ 	.short	0x0004
        /*0012*/ 	.short	0x0018
        /*0014*/ 	.byte	0x00, 0xf0, 0x41, 0x00


	//----- nvinfo : EIATTR_KPARAM_INFO
	.align		4
.L_1060:
        /*0018*/ 	.byte	0x04, 0x17
        /*001a*/ 	.short	(.L_1062 - .L_1061)
.L_1061:
        /*001c*/ 	.word	0x00000000
        /*0020*/ 	.short	0x0003
        /*0022*/ 	.short	0x0010
        /*0024*/ 	.byte	0x00, 0xf0, 0x21, 0x00


	//----- nvinfo : EIATTR_KPARAM_INFO
	.align		4
.L_1062:
        /*0028*/ 	.byte	0x04, 0x17
        /*002a*/ 	.short	(.L_1064 - .L_1063)
.L_1063:
        /*002c*/ 	.word	0x00000000
        /*0030*/ 	.short	0x0002
        /*0032*/ 	.short	0x000c
        /*0034*/ 	.byte	0x00, 0xf0, 0x05, 0x00


	//----- nvinfo : EIATTR_KPARAM_INFO
	.align		4
.L_1064:
        /*0038*/ 	.byte	0x04, 0x17
        /*003a*/ 	.short	(.L_1066 - .L_1065)
.L_1065:
        /*003c*/ 	.word	0x00000000
        /*0040*/ 	.short	0x0001
        /*0042*/ 	.short	0x0008
        /*0044*/ 	.byte	0x00, 0xf0, 0x11, 0x00


	//----- nvinfo : EIATTR_KPARAM_INFO
	.align		4
.L_1066:
        /*0048*/ 	.byte	0x04, 0x17
        /*004a*/ 	.short	(.L_1068 - .L_1067)
.L_1067:
        /*004c*/ 	.word	0x00000000
        /*0050*/ 	.short	0x0000
        /*0052*/ 	.short	0x0000
        /*0054*/ 	.byte	0x00, 0xf0, 0x21, 0x00


	//----- nvinfo : EIATTR_SPARSE_MMA_MASK
	.align		4
.L_1068:
        /*0058*/ 	.byte	0x03, 0x50
        /*005a*/ 	.short	0x0000


	//----- nvinfo : EIATTR_MAXREG_COUNT
	.align		4
        /*005c*/ 	.byte	0x03, 0x1b
        /*005e*/ 	.short	0x00ff


	//----- nvinfo : EIATTR_MERCURY_ISA_VERSION
	.align		4
        /*0060*/ 	.byte	0x03, 0x5f
        /*0062*/ 	.short	0x0101


	//----- nvinfo : EIATTR_VRC_CTA_INIT_COUNT
	.align		4
        /*0064*/ 	.byte	0x02, 0x4a
	.zero		1
	.zero		1


	//----- nvinfo : EIATTR_EXIT_INSTR_OFFSETS
	.align		4
        /*0068*/ 	.byte	0x04, 0x1c
        /*006a*/ 	.short	(.L_1070 - .L_1069)


	//   ....[0]....
.L_1069:
        /*006c*/ 	.word	0x000002a0


	//   ....[1]....
        /*0070*/ 	.word	0x00001180


	//   ....[2]....
        /*0074*/ 	.word	0x00001590


	//   ....[3]....
        /*0078*/ 	.word	0x000017d0


	//   ....[4]....
        /*007c*/ 	.word	0x00001800


	//   ....[5]....
        /*0080*/ 	.word	0x000018e0


	//   ....[6]....
        /*0084*/ 	.word	0x00001900


	//   ....[7]....
        /*0088*/ 	.word	0x00002570


	//   ....[8]....
        /*008c*/ 	.word	0x00002a40


	//   ....[9]....
        /*0090*/ 	.word	0x00002d10


	//   ....[10]....
        /*0094*/ 	.word	0x00002e30


	//----- nvinfo : EIATTR_MAX_THREADS
	.align		4
.L_1070:
        /*0098*/ 	.byte	0x04, 0x05
        /*009a*/ 	.short	(.L_1072 - .L_1071)
.L_1071:
        /*009c*/ 	.word	0x00000080
        /*00a0*/ 	.word	0x00000001
        /*00a4*/ 	.word	0x00000001


	//----- nvinfo : EIATTR_CRS_STACK_SIZE
	.align		4
.L_1072:
        /*00a8*/ 	.byte	0x04, 0x1e
        /*00aa*/ 	.short	(.L_1074 - .L_1073)
.L_1073:
        /*00ac*/ 	.word	0x00000000


	//----- nvinfo : EIATTR_CBANK_PARAM_SIZE
	.align		4
.L_1074:
        /*00b0*/ 	.byte	0x03, 0x19
        /*00b2*/ 	.short	0x0028


	//----- nvinfo : EIATTR_PARAM_CBANK
	.align		4
        /*00b4*/ 	.byte	0x04, 0x0a
        /*00b6*/ 	.short	(.L_1076 - .L_1075)
	.align		4
.L_1075:
        /*00b8*/ 	.word	index@(.nv.constant0._ZN3cub18CUB_300001_SM_10006detail9transform16transform_kernelINS2_10policy_hubILb1EN4cuda3std3__45tupleIJN6thrust24THRUST_300001_SM_1000_NS6detail15normal_iteratorINSA_10device_ptrIdEEEEEEEE10policy1000El4ReLUSF_JPdEEEvT0_iT1_T2_DpNS2_10kernel_argIT3_EE)
        /*00bc*/ 	.short	0x0380
        /*00be*/ 	.short	0x0028


	//----- nvinfo : EIATTR_SW_WAR
	.align		4
.L_1076:
        /*00c0*/ 	.byte	0x04, 0x36
        /*00c2*/ 	.short	(.L_1078 - .L_1077)
.L_1077:
        /*00c4*/ 	.word	0x00000008
.L_1078:


//--------------------- .nv.info._ZN3cub18CUB_300001_SM_10006detail9transform16transform_kernelINS2_10policy_hubILb1EN4cuda3std3__45tupleIJN6thrust24THRUST_300001_SM_1000_NS6detail15normal_iteratorINSA_10device_ptrIdEEEEEEEE10policy1000Ei4ReLUSF_JPdEEEvT0_iT1_T2_DpNS2_10kernel_argIT3_EE --------------------------
	.section	.nv.info._ZN3cub18CUB_300001_SM_10006detail9transform16transform_kernelINS2_10policy_hubILb1EN4cuda3std3__45tupleIJN6thrust24THRUST_300001_SM_1000_NS6detail15normal_iteratorINSA_10device_ptrIdEEEEEEEE10policy1000Ei4ReLUSF_JPdEEEvT0_iT1_T2_DpNS2_10kernel_argIT3_EE,"",@"SHT_CUDA_INFO"
	.sectionflags	@""
	.align	4


	//----- nvinfo : EIATTR_CUDA_API_VERSION
	.align		4
        /*0000*/ 	.byte	0x04, 0x37
        /*0002*/ 	.short	(.L_1080 - .L_1079)
.L_1079:
        /*0004*/ 	.word	0x00000082


	//----- nvinfo : EIATTR_KPARAM_INFO
	.align		4
.L_1080:
        /*0008*/ 	.byte	0x04, 0x17
        /*000a*/ 	.short	(.L_1082 - .L_1081)
.L_1081:
        /*000c*/ 	.word	0x00000000
        /*0010*/ 	.short	0x0004
        /*0012*/ 	.short	0x0018
        /*0014*/ 	.byte	0x00, 0xf0, 0x41, 0x00


	//----- nvinfo : EIATTR_KPARAM_INFO
	.align		4
.L_1082:
        /*0018*/ 	.byte	0x04, 0x17
        /*001a*/ 	.short	(.L_1084 - .L_1083)
.L_1083:
        /*001c*/ 	.word	0x00000000
        /*0020*/ 	.short	0x0003
        /*0022*/ 	.short	0x0010
        /*0024*/ 	.byte	0x00, 0xf0, 0x21, 0x00


	//----- nvinfo : EIATTR_KPARAM_INFO
	.align		4
.L_1084:
        /*0028*/ 	.byte	0x04, 0x17
        /*002a*/ 	.short	(.L_1086 - .L_1085)
.L_1085:
        /*002c*/ 	.word	0x00000000
        /*0030*/ 	.short	0x0002
        /*0032*/ 	.short	0x0008
        /*0034*/ 	.byte	0x00, 0xf0, 0x05, 0x00


	//----- nvinfo : EIATTR_KPARAM_INFO
	.align		4
.L_1086:
        /*0038*/ 	.byte	0x04, 0x17
        /*003a*/ 	.short	(.L_1088 - .L_1087)
.L_1087:
        /*003c*/ 	.word	0x00000000
        /*0040*/ 	.short	0x0001
        /*0042*/ 	.short	0x0004
        /*0044*/ 	.byte	0x00, 0xf0, 0x11, 0x00


	//----- nvinfo : EIATTR_KPARAM_INFO
	.align		4
.L_1088:
        /*0048*/ 	.byte	0x04, 0x17
        /*004a*/ 	.short	(.L_1090 - .L_1089)
.L_1089:
        /*004c*/ 	.word	0x00000000
        /*0050*/ 	.short	0x0000
        /*0052*/ 	.short	0x0000
        /*0054*/ 	.byte	0x00, 0xf0, 0x11, 0x00


	//----- nvinfo : EIATTR_SPARSE_MMA_MASK
	.align		4
.L_1090:
        /*0058*/ 	.byte	0x03, 0x50
        /*005a*/ 	.short	0x0000


	//----- nvinfo : EIATTR_MAXREG_COUNT
	.align		4
        /*005c*/ 	.byte	0x03, 0x1b
        /*005e*/ 	.short	0x00ff


	//----- nvinfo : EIATTR_MERCURY_ISA_VERSION
	.align		4
        /*0060*/ 	.byte	0x03, 0x5f
        /*0062*/ 	.short	0x0101


	//----- nvinfo : EIATTR_VRC_CTA_INIT_COUNT
	.align		4
        /*0064*/ 	.byte	0x02, 0x4a
	.zero		1
	.zero		1


	//----- nvinfo : EIATTR_EXIT_INSTR_OFFSETS
	.align		4
        /*0068*/ 	.byte	0x04, 0x1c
        /*006a*/ 	.short	(.L_1092 - .L_1091)


	//   ....[0]....
.L_1091:
        /*006c*/ 	.word	0x000001f0


	//   ....[1]....
        /*0070*/ 	.word	0x00000d10


	//   ....[2]....
        /*0074*/ 	.word	0x000011f0


	//   ....[3]....
        /*0078*/ 	.word	0x000014c0


	//   ....[4]....
        /*007c*/ 	.word	0x00001600


	//   ....[5]....
        /*0080*/ 	.word	0x00001620


	//   ....[6]....
        /*0084*/ 	.word	0x00001da0


	//   ....[7]....
        /*0088*/ 	.word	0x000021b0


	//   ....[8]....
        /*008c*/ 	.word	0x000023f0


	//   ....[9]....
        /*0090*/ 	.word	0x00002420


	//   ....[10]....
        /*0094*/ 	.word	0x00002500


	//----- nvinfo : EIATTR_MAX_THREADS
	.align		4
.L_1092:
        /*0098*/ 	.byte	0x04, 0x05
        /*009a*/ 	.short	(.L_1094 - .L_1093)
.L_1093:
        /*009c*/ 	.word	0x00000080
        /*00a0*/ 	.word	0x00000001
        /*00a4*/ 	.word	0x00000001


	//----- nvinfo : EIATTR_CRS_STACK_SIZE
	.align		4
.L_1094:
        /*00a8*/ 	.byte	0x04, 0x1e
        /*00aa*/ 	.short	(.L_1096 - .L_1095)
.L_1095:
        /*00ac*/ 	.word	0x00000000


	//----- nvinfo : EIATTR_CBANK_PARAM_SIZE
	.align		4
.L_1096:
        /*00b0*/ 	.byte	0x03, 0x19
        /*00b2*/ 	.short	0x0028


	//----- nvinfo : EIATTR_PARAM_CBANK
	.align		4
        /*00b4*/ 	.byte	0x04, 0x0a
        /*00b6*/ 	.short	(.L_1098 - .L_1097)
	.align		4
.L_1097:
        /*00b8*/ 	.word	index@(.nv.constant0._ZN3cub18CUB_300001_SM_10006detail9transform16transform_kernelINS2_10policy_hubILb1EN4cuda3std3__45tupleIJN6thrust24THRUST_300001_SM_1000_NS6detail15normal_iteratorINSA_10device_ptrIdEEEEEEEE10policy1000Ei4ReLUSF_JPdEEEvT0_iT1_T2_DpNS2_10kernel_argIT3_EE)
        /*00bc*/ 	.short	0x0380
        /*00be*/ 	.short	0x0028


	//----- nvinfo : EIATTR_SW_WAR
	.align		4
.L_1098:
        /*00c0*/ 	.byte	0x04, 0x36
        /*00c2*/ 	.short	(.L_1100 - .L_1099)
.L_1099:
        /*00c4*/ 	.word	0x00000008
.L_1100:


//--------------------- .nv.info._ZN3cub18CUB_300001_SM_10006detail9transform16transform_kernelINS2_10policy_hubILb1EN4cuda3std3__45tupleIJN6thrust24THRUST_300001_SM_1000_NS6detail15normal_iteratorINSA_10device_ptrIdEEEEEEEE10policy1000El7SoftmaxSF_JPdEEEvT0_iT1_T2_DpNS2_10kernel_argIT3_EE --------------------------
	.section	.nv.info._ZN3cub18CUB_300001_SM_10006detail9transform16transform_kernelINS2_10policy_hubILb1EN4cuda3std3__45tupleIJN6thrust24THRUST_300001_SM_1000_NS6detail15normal_iteratorINSA_10device_ptrIdEEEEEEEE10policy1000El7SoftmaxSF_JPdEEEvT0_iT1_T2_DpNS2_10kernel_argIT3_EE,"",@"SHT_CUDA_INFO"
	.sectionflags	@""
	.align	4


	//----- nvinfo : EIATTR_CUDA_API_VERSION
	.align		4
        /*0000*/ 	.byte	0x04, 0x37
        /*0002*/ 	.short	(.L_1102 - .L_1101)
.L_1101:
        /*0004*/ 	.word	0x00000082


	//----- nvinfo : EIATTR_KPARAM_INFO
	.align		4
.L_1102:
        /*0008*/ 	.byte	0x04, 0x17
        /*000a*/ 	.short	(.L_1104 - .L_1103)
.L_1103:
        /*000c*/ 	.word	0x00000000
        /*0010*/ 	.short	0x0004
        /*0012*/ 	.short	0x0020
        /*0014*/ 	.byte	0x00, 0xf0, 0x41, 0x00


	//----- nvinfo : EIATTR_KPARAM_INFO
	.align		4
.L_1104:
        /*0018*/ 	.byte	0x04, 0x17
        /*001a*/ 	.short	(.L_1106 - .L_1105)
.L_1105:
        /*001c*/ 	.word	0x00000000
        /*0020*/ 	.short	0x0003
        /*0022*/ 	.short	0x0018
        /*0024*/ 	.byte	0x00, 0xf0, 0x21, 0x00


	//----- nvinfo : EIATTR_KPARAM_INFO
	.align		4
.L_1106:
        /*0028*/ 	.byte	0x04, 0x17
        /*002a*/ 	.short	(.L_1108 - .L_1107)
.L_1107:
        /*002c*/ 	.word	0x00000000
        /*0030*/ 	.short	0x0002
        /*0032*/ 	.short	0x0010
        /*0034*/ 	.byte	0x00, 0xf0, 0x21, 0x00


	//----- nvinfo : EIATTR_KPARAM_INFO
	.align		4
.L_1108:
        /*0038*/ 	.byte	0x04, 0x17
        /*003a*/ 	.short	(.L_1110 - .L_1109)
.L_1109:
        /*003c*/ 	.word	0x00000000
        /*0040*/ 	.short	0x0001
        /*0042*/ 	.short	0x0008
        /*0044*/ 	.byte	0x00, 0xf0, 0x11, 0x00


	//----- nvinfo : EIATTR_KPARAM_INFO
	.align		4
.L_1110:
        /*0048*/ 	.byte	0x04, 0x17
        /*004a*/ 	.short	(.L_1112 - .L_1111)
.L_1111:
        /*004c*/ 	.word	0x00000000
        /*0050*/ 	.short	0x0000
        /*0052*/ 	.short	0x0000
        /*0054*/ 	.byte	0x00, 0xf0, 0x21, 0x00


	//----- nvinfo : EIATTR_SPARSE_MMA_MASK
	.align		4
.L_1112:
        /*0058*/ 	.byte	0x03, 0x50
        /*005a*/ 	.short	0x0000


	//----- nvinfo : EIATTR_MAXREG_COUNT
	.align		4
        /*005c*/ 	.byte	0x03, 0x1b
        /*005e*/ 	.short	0x00ff


	//----- nvinfo : EIATTR_MERCURY_ISA_VERSION
	.align		4
        /*0060*/ 	.byte	0x03, 0x5f
        /*0062*/ 	.short	0x0101


	//----- nvinfo : EIATTR_VRC_CTA_INIT_COUNT
	.align		4
        /*0064*/ 	.byte	0x02, 0x4a
	.zero		1
	.zero		1


	//----- nvinfo : EIATTR_EXIT_INSTR_OFFSETS
	.align		4
        /*0068*/ 	.byte	0x04, 0x1c
        /*006a*/ 	.short	(.L_1114 - .L_1113)


	//   ....[0]....
.L_1113:
        /*006c*/ 	.word	0x00000320


	//   ....[1]....
        /*0070*/ 	.word	0x00000f80


	//   ....[2]....
        /*0074*/ 	.word	0x00000fb0


	//   ....[3]....
        /*0078*/ 	.word	0x00001550


	//   ....[4]....
        /*007c*/ 	.word	0x00001580


	//   ....[5]....
        /*0080*/ 	.word	0x00002120


	//   ....[6]....
        /*0084*/ 	.word	0x000026d0


	//----- nvinfo : EIATTR_MAX_THREADS
	.align		4
.L_1114:
        /*0088*/ 	.byte	0x04, 0x05
        /*008a*/ 	.short	(.L_1116 - .L_1115)
.L_1115:
        /*008c*/ 	.word	0x00000080
        /*0090*/ 	.word	0x00000001
        /*0094*/ 	.word	0x00000001


	//----- nvinfo : EIATTR_CRS_STACK_SIZE
	.align		4
.L_1116:
        /*0098*/ 	.byte	0x04, 0x1e
        /*009a*/ 	.short	(.L_1118 - .L_1117)
.L_1117:
        /*009c*/ 	.word	0x00000000


	//----- nvinfo : EIATTR_CBANK_PARAM_SIZE
	.align		4
.L_1118:
        /*00a0*/ 	.byte	0x03, 0x19
        /*00a2*/ 	.short	0x0030


	//----- nvinfo : EIATTR_PARAM_CBANK
	.align		4
        /*00a4*/ 	.byte	0x04, 0x0a
        /*00a6*/ 	.short	(.L_1120 - .L_1119)
	.align		4
.L_1119:
        /*00a8*/ 	.word	index@(.nv.constant0._ZN3cub18CUB_300001_SM_10006detail9transform16transform_kernelINS2_10policy_hubILb1EN4cuda3std3__45tupleIJN6thrust24THRUST_300001_SM_1000_NS6detail15normal_iteratorINSA_10device_ptrIdEEEEEEEE10policy1000El7SoftmaxSF_JPdEEEvT0_iT1_T2_DpNS2_10kernel_argIT3_EE)
        /*00ac*/ 	.short	0x0380
        /*00ae*/ 	.short	0x0030


	//----- nvinfo : EIATTR_SW_WAR
	.align		4
.L_1120:
        /*00b0*/ 	.byte	0x04, 0x36
        /*00b2*/ 	.short	(.L_1122 - .L_1121)
.L_1121:
        /*00b4*/ 	.word	0x00000008
.L_1122:


//--------------------- .nv.info._ZN3cub18CUB_300001_SM_10006detail9transform16transform_kernelINS2_10policy_hubILb1EN4cuda3std3__45tupleIJN6thrust24THRUST_300001_SM_1000_NS6detail15normal_iteratorINSA_10device_ptrIdEEEEEEEE10policy1000Ei7SoftmaxSF_JPdEEEvT0_iT1_T2_DpNS2_10kernel_argIT3_EE --------------------------
	.section	.nv.info._ZN3cub18CUB_300001_SM_10006detail9transform16transform_kernelINS2_10policy_hubILb1EN4cuda3std3__45tupleIJN6thrust24THRUST_300001_SM_1000_NS6detail15normal_iteratorINSA_10device_ptrIdEEEEEEEE10policy1000Ei7SoftmaxSF_JPdEEEvT0_iT1_T2_DpNS2_10kernel_argIT3_EE,"",@"SHT_CUDA_INFO"
	.sectionflags	@""
	.align	4


	//----- nvinfo : EIATTR_CUDA_API_VERSION
	.align		4
        /*0000*/ 	.byte	0x04, 0x37
        /*0002*/ 	.short	(.L_1124 - .L_1123)
.L_1123:
        /*0004*/ 	.word	0x00000082


	//----- nvinfo : EIATTR_KPARAM_INFO
	.align		4
.L_1124:
        /*0008*/ 	.byte	0x04, 0x17
        /*000a*/ 	.short	(.L_1126 - .L_1125)
.L_1125:
        /*000c*/ 	.word	0x00000000
        /*0010*/ 	.short	0x0004
        /*0012*/ 	.short	0x0018
        /*0014*/ 	.byte	0x00, 0xf0, 0x41, 0x00


	//----- nvinfo : EIATTR_KPARAM_INFO
	.align		4
.L_1126:
        /*0018*/ 	.byte	0x04, 0x17
        /*001a*/ 	.short	(.L_1128 - .L_1127)
.L_1127:
        /*001c*/ 	.word	0x00000000
        /*0020*/ 	.short	0x0003
        /*0022*/ 	.short	0x0010
        /*0024*/ 	.byte	0x00, 0xf0, 0x21, 0x00


	//----- nvinfo : EIATTR_KPARAM_INFO
	.align		4
.L_1128:
        /*0028*/ 	.byte	0x04, 0x17
        /*002a*/ 	.short	(.L_1130 - .L_1129)
.L_1129:
        /*002c*/ 	.word	0x00000000
        /*0030*/ 	.short	0x0002
        /*0032*/ 	.short	0x0008
        /*0034*/ 	.byte	0x00, 0xf0, 0x21, 0x00


	//----- nvinfo : EIATTR_KPARAM_INFO
	.align		4
.L_1130:
        /*0038*/ 	.byte	0x04, 0x17
        /*003a*/ 	.short	(.L_1132 - .L_1131)
.L_1131:
        /*003c*/ 	.word	0x00000000
        /*0040*/ 	.short	0x0001
        /*0042*/ 	.short	0x0004
        /*0044*/ 	.byte	0x00, 0xf0, 0x11, 0x00


	//----- nvinfo : EIATTR_KPARAM_INFO
	.align		4
.L_1132:
        /*0048*/ 	.byte	0x04, 0x17
        /*004a*/ 	.short	(.L_1134 - .L_1133)
.L_1133:
        /*004c*/ 	.word	0x00000000
        /*0050*/ 	.short	0x0000
        /*0052*/ 	.short	0x0000
        /*0054*/ 	.byte	0x00, 0xf0, 0x11, 0x00


	//----- nvinfo : EIATTR_SPARSE_MMA_MASK
	.align		4
.L_1134:
        /*0058*/ 	.byte	0x03, 0x50
        /*005a*/ 	.short	0x0000


	//----- nvinfo : EIATTR_MAXREG_COUNT
	.align		4
        /*005c*/ 	.byte	0x03, 0x1b
        /*005e*/ 	.short	0x00ff


	//----- nvinfo : EIATTR_MERCURY_ISA_VERSION
	.align		4
        /*0060*/ 	.byte	0x03, 0x5f
        /*0062*/ 	.short	0x0101


	//----- nvinfo : EIATTR_VRC_CTA_INIT_COUNT
	.align		4
        /*0064*/ 	.byte	0x02, 0x4a
	.zero		1
	.zero		1


	//----- nvinfo : EIATTR_EXIT_INSTR_OFFSETS
	.align		4
        /*0068*/ 	.byte	0x04, 0x1c
        /*006a*/ 	.short	(.L_1136 - .L_1135)


	//   ....[0]....
.L_1135:
        /*006c*/ 	.word	0x00000230


	//   ....[1]....
        /*0070*/ 	.word	0x00000e20


	//   ....[2]....
        /*0074*/ 	.word	0x00001400


	//   ....[3]....
        /*0078*/ 	.word	0x00001430


	//   ....[4]....
        /*007c*/ 	.word	0x000020f0


	//   ....[5]....
        /*0080*/ 	.word	0x00002120


	//   ....[6]....
        /*0084*/ 	.word	0x000026f0


	//----- nvinfo : EIATTR_MAX_THREADS
	.align		4
.L_1136:
        /*0088*/ 	.byte	0x04, 0x05
        /*008a*/ 	.short	(.L_1138 - .L_1137)
.L_1137:
        /*008c*/ 	.word	0x00000080
        /*0090*/ 	.word	0x00000001
        /*0094*/ 	.word	0x00000001


	//----- nvinfo : EIATTR_CRS_STACK_SIZE
	.align		4
.L_1138:
        /*0098*/ 	.byte	0x04, 0x1e
        /*009a*/ 	.short	(.L_1140 - .L_1139)
.L_1139:
        /*009c*/ 	.word	0x00000000


	//----- nvinfo : EIATTR_CBANK_PARAM_SIZE
	.align		4
.L_1140:
        /*00a0*/ 	.byte	0x03, 0x19
        /*00a2*/ 	.short	0x0028


	//----- nvinfo : EIATTR_PARAM_CBANK
	.align		4
        /*00a4*/ 	.byte	0x04, 0x0a
        /*00a6*/ 	.short	(.L_1142 - .L_1141)
	.align		4
.L_1141:
        /*00a8*/ 	.word	index@(.nv.constant0._ZN3cub18CUB_300001_SM_10006detail9transform16transform_kernelINS2_10policy_hubILb1EN4cuda3std3__45tupleIJN6thrust24THRUST_300001_SM_1000_NS6detail15normal_iteratorINSA_10device_ptrIdEEEEEEEE10policy1000Ei7SoftmaxSF_JPdEEEvT0_iT1_T2_DpNS2_10kernel_argIT3_EE)
        /*00ac*/ 	.short	0x0380
        /*00ae*/ 	.short	0x0028


	//----- nvinfo : EIATTR_SW_WAR
	.align		4
.L_1142:
        /*00b0*/ 	.byte	0x04, 0x36
        /*00b2*/ 	.short	(.L_1144 - .L_1143)
.L_1143:
        /*00b4*/ 	.word	0x00000008
.L_1144:


//--------------------- .nv.info._ZN3cub18CUB_300001_SM_10006detail8for_each13static_kernelINS2_12policy_hub_t12policy_500_tElN6thrust24THRUST_300001_SM_1000_NS8cuda_cub20__uninitialized_copy7functorINS7_6detail15normal_iteratorINS7_10device_ptrIdEEEENS7_7pointerIdNS8_3tagENS7_11use_defaultESI_EEEEEEvT0_T1_ --------------------------
	.section	.nv.info._ZN3cub18CUB_300001_SM_10006detail8for_each13static_kernelINS2_12policy_hub_t12policy_500_tElN6thrust24THRUST_300001_SM_1000_NS8cuda_cub20__uninitialized_copy7functorINS7_6detail15normal_iteratorINS7_10device_ptrIdEEEENS7_7pointerIdNS8_3tagENS7_11use_defaultESI_EEEEEEvT0_T1_,"",@"SHT_CUDA_INFO"
	.sectionflags	@""
	.align	4


	//----- nvinfo : EIATTR_CUDA_API_VERSION
	.align		4
        /*0000*/ 	.byte	0x04, 0x37
        /*0002*/ 	.short	(.L_1146 - .L_1145)
.L_1145:
        /*0004*/ 	.word	0x00000082


	//----- nvinfo : EIATTR_KPARAM_INFO
	.align		4
.L_1146:
        /*0008*/ 	.byte	0x04, 0x17
        /*000a*/ 	.short	(.L_1148 - .L_1147)
.L_1147:
        /*000c*/ 	.word	0x00000000
        /*0010*/ 	.short	0x0001
        /*0012*/ 	.short	0x0008
        /*0014*/ 	.byte	0x00, 0xf0, 0x41, 0x00


	//----- nvinfo : EIATTR_KPARAM_INFO
	.align		4
.L_1148:
        /*0018*/ 	.byte	0x04, 0x17
        /*001a*/ 	.short	(.L_1150 - .L_1149)
.L_1149:
        /*001c*/ 	.word	0x00000000
        /*0020*/ 	.short	0x0000
        /*0022*/ 	.short	0x0000
        /*0024*/ 	.byte	0x00, 0xf0, 0x21, 0x00


	//----- nvinfo : EIATTR_SPARSE_MMA_MASK
	.align		4
.L_1150:
        /*0028*/ 	.byte	0x03, 0x50
        /*002a*/ 	.short	0x0000


	//----- nvinfo : EIATTR_MAXREG_COUNT
	.align		4
        /*002c*/ 	.byte	0x03, 0x1b
        /*002e*/ 	.short	0x00ff


	//----- nvinfo : EIATTR_MERCURY_ISA_VERSION
	.align		4
        /*0030*/ 	.byte	0x03, 0x5f
        /*0032*/ 	.short	0x0101


	//----- nvinfo : EIATTR_VRC_CTA_INIT_COUNT
	.align		4
        /*0034*/ 	.byte	0x02, 0x4a
	.zero		1
	.zero		1


	//----- nvinfo : EIATTR_EXIT_INSTR_OFFSETS
	.align		4
        /*0038*/ 	.byte	0x04, 0x1c
        /*003a*/ 	.short	(.L_1152 - .L_1151)


	//   ....[0]....
.L_1151:
        /*003c*/ 	.word	0x00000190


	//   ....[1]....
        /*0040*/ 	.word	0x00000320


	//   ....[2]....
        /*0044*/ 	.word	0x000003f0


	//----- nvinfo : EIATTR_MAX_THREADS
	.align		4
.L_1152:
        /*0048*/ 	.byte	0x04, 0x05
        /*004a*/ 	.short	(.L_1154 - .L_1153)
.L_1153:
        /*004c*/ 	.word	0x00000100
        /*0050*/ 	.word	0x00000001
        /*0054*/ 	.word	0x00000001


	//----- nvinfo : EIATTR_CRS_STACK_SIZE
	.align		4
.L_1154:
        /*0058*/ 	.byte	0x04, 0x1e
        /*005a*/ 	.short	(.L_1156 - .L_1155)
.L_1155:
        /*005c*/ 	.word	0x00000000


	//----- nvinfo : EIATTR_CBANK_PARAM_SIZE
	.align		4
.L_1156:
        /*0060*/ 	.byte	0x03, 0x19
        /*0062*/ 	.short	0x0018


	//----- nvinfo : EIATTR_PARAM_CBANK
	.align		4
        /*0064*/ 	.byte	0x04, 0x0a
        /*0066*/ 	.short	(.L_1158 - .L_1157)
	.align		4
.L_1157:
        /*0068*/ 	.word	index@(.nv.constant0._ZN3cub18CUB_300001_SM_10006detail8for_each13static_kernelINS2_12policy_hub_t12policy_500_tElN6thrust24THRUST_300001_SM_1000_NS8cuda_cub20__uninitialized_copy7functorINS7_6detail15normal_iteratorINS7_10device_ptrIdEEEENS7_7pointerIdNS8_3tagENS7_11use_defaultESI_EEEEEEvT0_T1_)
        /*006c*/ 	.short	0x0380
        /*006e*/ 	.short	0x0018


	//----- nvinfo : EIATTR_SW_WAR
	.align		4
.L_1158:
        /*0070*/ 	.byte	0x04, 0x36
        /*0072*/ 	.short	(.L_1160 - .L_1159)
.L_1159:
        /*0074*/ 	.word	0x00000008
.L_1160:


//--------------------- .nv.info._ZN3cub18CUB_300001_SM_10006detail8for_each13static_kernelINS2_12policy_hub_t12policy_500_tElN6thrust24THRUST_300001_SM_1000_NS8cuda_cub6__fill7functorINS7_6detail15normal_iteratorINS7_10device_ptrIdEEEEdEEEEvT0_T1_ --------------------------
	.section	.nv.info._ZN3cub18CUB_300001_SM_10006detail8for_each13static_kernelINS2_12policy_hub_t12policy_500_tElN6thrust24THRUST_300001_SM_1000_NS8cuda_cub6__fill7functorINS7_6detail15normal_iteratorINS7_10device_ptrIdEEEEdEEEEvT0_T1_,"",@"SHT_CUDA_INFO"
	.sectionflags	@""
	.align	4


	//----- nvinfo : EIATTR_CUDA_API_VERSION
	.align		4
        /*0000*/ 	.byte	0x04, 0x37
        /*0002*/ 	.short	(.L_1162 - .L_1161)
.L_1161:
        /*0004*/ 	.word	0x00000082


	//----- nvinfo : EIATTR_KPARAM_INFO
	.align		4
.L_1162:
        /*0008*/ 	.byte	0x04, 0x17
        /*000a*/ 	.short	(.L_1164 - .L_1163)
.L_1163:
        /*000c*/ 	.word	0x00000000
        /*0010*/ 	.short	0x0001
        /*0012*/ 	.short	0x0008
        /*0014*/ 	.byte	0x00, 0xf0, 0x41, 0x00


	//----- nvinfo : EIATTR_KPARAM_INFO
	.align		4
.L_1164:
        /*0018*/ 	.byte	0x04, 0x17
        /*001a*/ 	.short	(.L_1166 - .L_1165)
.L_1165:
        /*001c*/ 	.word	0x00000000
        /*0020*/ 	.short	0x0000
        /*0022*/ 	.short	0x0000
        /*0024*/ 	.byte	0x00, 0xf0, 0x21, 0x00


	//----- nvinfo : EIATTR_SPARSE_MMA_MASK
	.align		4
.L_1166:
        /*0028*/ 	.byte	0x03, 0x50
        /*002a*/ 	.short	0x0000


	//----- nvinfo : EIATTR_MAXREG_COUNT
	.align		4
        /*002c*/ 	.byte	0x03, 0x1b
        /*002e*/ 	.short	0x00ff


	//----- nvinfo : EIATTR_MERCURY_ISA_VERSION
	.align		4
        /*0030*/ 	.byte	0x03, 0x5f
        /*0032*/ 	.short	0x0101


	//----- nvinfo : EIATTR_VRC_CTA_INIT_COUNT
	.align		4
        /*0034*/ 	.byte	0x02, 0x4a
	.zero		1
	.zero		1


	//----- nvinfo : EIATTR_EXIT_INSTR_OFFSETS
	.align		4
        /*0038*/ 	.byte	0x04, 0x1c
        /*003a*/ 	.short	(.L_1168 - .L_1167)


	//   ....[0]....
.L_1167:
        /*003c*/ 	.word	0x00000130


	//   ....[1]....
        /*0040*/ 	.word	0x00000240


	//   ....[2]....
        /*0044*/ 	.word	0x00000270


	//----- nvinfo : EIATTR_MAX_THREADS
	.align		4
.L_1168:
        /*0048*/ 	.byte	0x04, 0x05
        /*004a*/ 	.short	(.L_1170 - .L_1169)
.L_1169:
        /*004c*/ 	.word	0x00000100
        /*0050*/ 	.word	0x00000001
        /*0054*/ 	.word	0x00000001


	//----- nvinfo : EIATTR_CBANK_PARAM_SIZE
	.align		4
.L_1170:
        /*0058*/ 	.byte	0x03, 0x19
        /*005a*/ 	.short	0x0018


	//----- nvinfo : EIATTR_PARAM_CBANK
	.align		4
        /*005c*/ 	.byte	0x04, 0x0a
        /*005e*/ 	.short	(.L_1172 - .L_1171)
	.align		4
.L_1171:
        /*0060*/ 	.word	index@(.nv.constant0._ZN3cub18CUB_300001_SM_10006detail8for_each13static_kernelINS2_12policy_hub_t12policy_500_tElN6thrust24THRUST_300001_SM_1000_NS8cuda_cub6__fill7functorINS7_6detail15normal_iteratorINS7_10device_ptrIdEEEEdEEEEvT0_T1_)
        /*0064*/ 	.short	0x0380
        /*0066*/ 	.short	0x0018


	//----- nvinfo : EIATTR_SW_WAR
	.align		4
.L_1172:
        /*0068*/ 	.byte	0x04, 0x36
        /*006a*/ 	.short	(.L_1174 - .L_1173)
.L_1173:
        /*006c*/ 	.word	0x00000008
.L_1174:


//--------------------- .nv.info._ZN3cub18CUB_300001_SM_10006detail8for_each13static_kernelINS2_12policy_hub_t12policy_500_tEmN6thrust24THRUST_300001_SM_1000_NS8cuda_cub20__uninitialized_fill7functorINS7_10device_ptrIdEEdEEEEvT0_T1_ --------------------------
	.section	.nv.info._ZN3cub18CUB_300001_SM_10006detail8for_each13static_kernelINS2_12policy_hub_t12policy_500_tEmN6thrust24THRUST_300001_SM_1000_NS8cuda_cub20__uninitialized_fill7functorINS7_10device_ptrIdEEdEEEEvT0_T1_,"",@"SHT_CUDA_INFO"
	.sectionflags	@""
	.align	4


	//----- nvinfo : EIATTR_CUDA_API_VERSION
	.align		4
        /*0000*/ 	.byte	0x04, 0x37
        /*0002*/ 	.short	(.L_1176 - .L_1175)
.L_1175:
        /*0004*/ 	.word	0x00000082


	//----- nvinfo : EIATTR_KPARAM_INFO
	.align		4
.L_1176:
        /*0008*/ 	.byte	0x04, 0x17
        /*000a*/ 	.short	(.L_1178 - .L_1177)
.L_1177:
        /*000c*/ 	.word	0x00000000
        /*0010*/ 	.short	0x0001
        /*0012*/ 	.short	0x0008
        /*0014*/ 	.byte	0x00, 0xf0, 0x41, 0x00


	//----- nvinfo : EIATTR_KPARAM_INFO
	.align		4
.L_1178:
        /*0018*/ 	.byte	0x04, 0x17
        /*001a*/ 	.short	(.L_1180 - .L_1179)
.L_1179:
        /*001c*/ 	.word	0x00000000
        /*0020*/ 	.short	0x0000
        /*0022*/ 	.short	0x0000
        /*0024*/ 	.byte	0x00, 0xf0, 0x21, 0x00


	//----- nvinfo : EIATTR_SPARSE_MMA_MASK
	.align		4
.L_1180:
        /*0028*/ 	.byte	0x03, 0x50
        /*002a*/ 	.short	0x0000


	//----- nvinfo : EIATTR_MAXREG_COUNT
	.align		4
        /*002c*/ 	.byte	0x03, 0x1b
        /*002e*/ 	.short	0x00ff


	//----- nvinfo : EIATTR_MERCURY_ISA_VERSION
	.align		4
        /*0030*/ 	.byte	0x03, 0x5f
        /*0032*/ 	.short	0x0101


	//----- nvinfo : EIATTR_VRC_CTA_INIT_COUNT
	.align		4
        /*0034*/ 	.byte	0x02, 0x4a
	.zero		1
	.zero		1


	//----- nvinfo : EIATTR_EXIT_INSTR_OFFSETS
	.align		4
        /*0038*/ 	.byte	0x04, 0x1c
        /*003a*/ 	.short	(.L_1182 - .L_1181)


	//   ....[0]....
.L_1181:
        /*003c*/ 	.word	0x00000130


	//   ....[1]....
        /*0040*/ 	.word	0x00000230


	//   ....[2]....
        /*0044*/ 	.word	0x00000260


	//----- nvinfo : EIATTR_MAX_THREADS
	.align		4
.L_1182:
        /*0048*/ 	.byte	0x04, 0x05
        /*004a*/ 	.short	(.L_1184 - .L_1183)
.L_1183:
        /*004c*/ 	.word	0x00000100
        /*0050*/ 	.word	0x00000001
        /*0054*/ 	.word	0x00000001


	//----- nvinfo : EIATTR_CBANK_PARAM_SIZE
	.align		4
.L_1184:
        /*0058*/ 	.byte	0x03, 0x19
        /*005a*/ 	.short	0x0018


	//----- nvinfo : EIATTR_PARAM_CBANK
	.align		4
        /*005c*/ 	.byte	0x04, 0x0a
        /*005e*/ 	.short	(.L_1186 - .L_1185)
	.align		4
.L_1185:
        /*0060*/ 	.word	index@(.nv.constant0._ZN3cub18CUB_300001_SM_10006detail8for_each13static_kernelINS2_12policy_hub_t12policy_500_tEmN6thrust24THRUST_300001_SM_1000_NS8cuda_cub20__uninitialized_fill7functorINS7_10device_ptrIdEEdEEEEvT0_T1_)
        /*0064*/ 	.short	0x0380
        /*0066*/ 	.short	0x0018


	//----- nvinfo : EIATTR_SW_WAR
	.align		4
.L_1186:
        /*0068*/ 	.byte	0x04, 0x36
        /*006a*/ 	.short	(.L_1188 - .L_1187)
.L_1187:
        /*006c*/ 	.word	0x00000008
.L_1188:


//--------------------- .nv.info._ZN3cub18CUB_300001_SM_10006detail11EmptyKernelIvEEvv --------------------------
	.section	.nv.info._ZN3cub18CUB_300001_SM_10006detail11EmptyKernelIvEEvv,"",@"SHT_CUDA_INFO"
	.sectionflags	@""
	.align	4


	//----- nvinfo : EIATTR_CUDA_API_VERSION
	.align		4
        /*0000*/ 	.byte	0x04, 0x37
        /*0002*/ 	.short	(.L_1190 - .L_1189)
.L_1189:
        /*0004*/ 	.word	0x00000082


	//----- nvinfo : EIATTR_SPARSE_MMA_MASK
	.align		4
.L_1190:
        /*0008*/ 	.byte	0x03, 0x50
        /*000a*/ 	.short	0x0000


	//----- nvinfo : EIATTR_MAXREG_COUNT
	.align		4
        /*000c*/ 	.byte	0x03, 0x1b
        /*000e*/ 	.short	0x00ff


	//----- nvinfo : EIATTR_MERCURY_ISA_VERSION
	.align		4
        /*0010*/ 	.byte	0x03, 0x5f
        /*0012*/ 	.short	0x0101


	//----- nvinfo : EIATTR_VRC_CTA_INIT_COUNT
	.align		4
        /*0014*/ 	.byte	0x02, 0x4a
	.zero		1
	.zero		1


	//----- nvinfo : EIATTR_EXIT_INSTR_OFFSETS
	.align		4
        /*0018*/ 	.byte	0x04, 0x1c
        /*001a*/ 	.short	(.L_1192 - .L_1191)


	//   ....[0]....
.L_1191:
        /*001c*/ 	.word	0x00000010


	//----- nvinfo : EIATTR_SW_WAR
	.align		4
.L_1192:
        /*0020*/ 	.byte	0x04, 0x36
        /*0022*/ 	.short	(.L_1194 - .L_1193)
.L_1193:
        /*0024*/ 	.word	0x00000008
.L_1194:


//--------------------- .nv.info._ZN6thrust24THRUST_300001_SM_1000_NS8cuda_cub4core6detail13_kernel_agentINS1_8__reduce11ReduceAgentIPN4cuda3std3__45tupleIJdlEEESC_SB_lNS1_9__extrema9arg_max_fIdlNS9_4lessIdEEEEEEJSC_SC_iSH_EEEvDpT0_ --------------------------
	.section	.nv.info._ZN6thrust24THRUST_300001_SM_1000_NS8cuda_cub4core6detail13_kernel_agentINS1_8__reduce11ReduceAgentIPN4cuda3std3__45tupleIJdlEEESC_SB_lNS1_9__extrema9arg_max_fIdlNS9_4lessIdEEEEEEJSC_SC_iSH_EEEvDpT0_,"",@"SHT_CUDA_INFO"
	.sectionflags	@""
	.align	4


	//----- nvinfo : EIATTR_CUDA_API_VERSION
	.align		4
        /*0000*/ 	.byte	0x04, 0x37
        /*0002*/ 	.short	(.L_1196 - .L_1195)
.L_1195:
        /*0004*/ 	.word	0x00000082


	//----- nvinfo : EIATTR_KPARAM_INFO
	.align		4
.L_1196:
        /*0008*/ 	.byte	0x04, 0x17
        /*000a*/ 	.short	(.L_1198 - .L_1197)
.L_1197:
        /*000c*/ 	.word	0x00000000
        /*0010*/ 	.short	0x0003
        /*0012*/ 	.short	0x0014
        /*0014*/ 	.byte	0x00, 0xf0, 0x05, 0x00


	//----- nvinfo : EIATTR_KPARAM_INFO
	.align		4
.L_1198:
        /*0018*/ 	.byte	0x04, 0x17
        /*001a*/ 	.short	(.L_1200 - .L_1199)
.L_1199:
        /*001c*/ 	.word	0x00000000
        /*0020*/ 	.short	0x0002
        /*0022*/ 	.short	0x0010
        /*0024*/ 	.byte	0x00, 0xf0, 0x11, 0x00


	//----- nvinfo : EIATTR_KPARAM_INFO
	.align		4
.L_1200:
        /*0028*/ 	.byte	0x04, 0x17
        /*002a*/ 	.short	(.L_1202 - .L_1201)
.L_1201:
        /*002c*/ 	.word	0x00000000
        /*0030*/ 	.short	0x0001
        /*0032*/ 	.short	0x0008
        /*0034*/ 	.byte	0x00, 0xf5, 0x21, 0x00


	//----- nvinfo : EIATTR_KPARAM_INFO
	.align		4
.L_1202:
        /*0038*/ 	.byte	0x04, 0x17
        /*003a*/ 	.short	(.L_1204 - .L_1203)
.L_1203:
        /*003c*/ 	.word	0x00000000
        /*0040*/ 	.short	0x0000
        /*0042*/ 	.short	0x0000
        /*0044*/ 	.byte	0x00, 0xf5, 0x21, 0x00


	//----- nvinfo : EIATTR_SPARSE_MMA_MASK
	.align		4
.L_1204:
        /*0048*/ 	.byte	0x03, 0x50
        /*004a*/ 	.short	0x0000


	//----- nvinfo : EIATTR_MAXREG_COUNT
	.align		4
        /*004c*/ 	.byte	0x03, 0x1b
        /*004e*/ 	.short	0x00ff


	//----- nvinfo : EIATTR_NUM_BARRIERS
	.align		4
        /*0050*/ 	.byte	0x02, 0x4c
        /*0052*/ 	.byte	0x01
	.zero		1


	//----- nvinfo : EIATTR_MERCURY_ISA_VERSION
	.align		4
        /*0054*/ 	.byte	0x03, 0x5f
        /*0056*/ 	.short	0x0101


	//----- nvinfo : EIATTR_COOP_GROUP_MASK_REGIDS
	.align		4
        /*0058*/ 	.byte	0x04, 0x29
        /*005a*/ 	.short	(.L_1206 - .L_1205)


	//   ....[0]....
.L_1205:
        /*005c*/ 	.word	0xffffffff


	//   ....[1]....
        /*0060*/ 	.word	0xffffffff


	//   ....[2]....
        /*0064*/ 	.word	0xffffffff


	//   ....[3]....
        /*0068*/ 	.word	0xffffffff


	//   ....[4]....
        /*006c*/ 	.word	0xffffffff


	//   ....[5]....
        /*0070*/ 	.word	0xffffffff


	//   ....[6]....
        /*0074*/ 	.word	0xffffffff


	//   ....[7]....
        /*0078*/ 	.word	0xffffffff


	//   ....[8]....
        /*007c*/ 	.word	0xffffffff


	//   ....[9]....
        /*0080*/ 	.word	0xffffffff


	//   ....[10]....
        /*0084*/ 	.word	0xffffffff


	//   ....[11]....
        /*0088*/ 	.word	0xffffffff


	//   ....[12]....
        /*008c*/ 	.word	0xffffffff


	//   ....[13]....
        /*0090*/ 	.word	0xffffffff


	//   ....[14]....
        /*0094*/ 	.word	0xffffffff


	//   ....[15]....
        /*0098*/ 	.word	0xffffffff


	//   ....[16]....
        /*009c*/ 	.word	0xffffffff


	//   ....[17]....
        /*00a0*/ 	.word	0xffffffff


	//   ....[18]....
        /*00a4*/ 	.word	0xffffffff


	//   ....[19]....
        /*00a8*/ 	.word	0xffffffff


	//   ....[20]....
        /*00ac*/ 	.word	0xffffffff


	//   ....[21]....
        /*00b0*/ 	.word	0xffffffff


	//   ....[22]....
        /*00b4*/ 	.word	0xffffffff


	//   ....[23]....
        /*00b8*/ 	.word	0xffffffff


	//   ....[24]....
        /*00bc*/ 	.word	0xffffffff


	//   ....[25]....
        /*00c0*/ 	.word	0xffffffff


	//   ....[26]....
        /*00c4*/ 	.word	0xffffffff


	//   ....[27]....
        /*00c8*/ 	.word	0xffffffff


	//   ....[28]....
        /*00cc*/ 	.word	0xffffffff


	//   ....[29]....
        /*00d0*/ 	.word	0xffffffff


	//   ....[30]....
        /*00d4*/ 	.word	0xffffffff


	//   ....[31]....
        /*00d8*/ 	.word	0xffffffff


	//   ....[32]....
        /*00dc*/ 	.word	0xffffffff


	//   ....[33]....
        /*00e0*/ 	.word	0xffffffff


	//   ....[34]....
        /*00e4*/ 	.word	0xffffffff


	//   ....[35]....
        /*00e8*/ 	.word	0xffffffff


	//   ....[36]....
        /*00ec*/ 	.word	0xffffffff


	//   ....[37]....
        /*00f0*/ 	.word	0xffffffff


	//   ....[38]....
        /*00f4*/ 	.word	0xffffffff


	//   ....[39]....
        /*00f8*/ 	.word	0xffffffff


	//   ....[40]....
        /*00fc*/ 	.word	0xffffffff


	//   ....[41]....
        /*0100*/ 	.word	0xffffffff


	//   ....[42]....
        /*0104*/ 	.word	0xffffffff


	//   ....[43]....
        /*0108*/ 	.word	0xffffffff


	//   ....[44]....
        /*010c*/ 	.word	0xffffffff


	//   ....[45]....
        /*0110*/ 	.word	0xffffffff


	//   ....[46]....
        /*0114*/ 	.word	0xffffffff


	//   ....[47]....
        /*0118*/ 	.word	0xffffffff


	//   ....[48]....
        /*011c*/ 	.word	0xffffffff


	//   ....[49]....
        /*0120*/ 	.word	0xffffffff


	//   ....[50]....
        /*0124*/ 	.word	0xffffffff


	//   ....[51]....
        /*0128*/ 	.word	0xffffffff


	//   ....[52]....
        /*012c*/ 	.word	0xffffffff


	//   ....[53]....
        /*0130*/ 	.word	0xffffffff


	//   ....[54]....
        /*0134*/ 	.word	0xffffffff


	//   ....[55]....
        /*0138*/ 	.word	0xffffffff


	//   ....[56]....
        /*013c*/ 	.word	0xffffffff


	//   ....[57]....
        /*0140*/ 	.word	0xffffffff


	//   ....[58]....
        /*0144*/ 	.word	0xffffffff


	//   ....[59]....
        /*0148*/ 	.word	0xffffffff


	//----- nvinfo : EIATTR_COOP_GROUP_INSTR_OFFSETS
	.align		4
.L_1206:
        /*014c*/ 	.byte	0x04, 0x28
        /*014e*/ 	.short	(.L_1208 - .L_1207)


	//   ....[0]....
.L_1207:
        /*0150*/ 	.word	0x00000b70


	//   ....[1]....
        /*0154*/ 	.word	0x00000ba0


	//   ....[2]....
        /*0158*/ 	.word	0x00000bc0


	//   ....[3]....
        /*015c*/ 	.word	0x00000bd0


	//   ....[4]....
        /*0160*/ 	.word	0x00000d60


	//   ....[5]....
        /*0164*/ 	.word	0x00000d90


	//   ....[6]....
        /*0168*/ 	.word	0x00000dc0


	//   ....[7]....
        /*016c*/ 	.word	0x00000de0


	//   ....[8]....
        /*0170*/ 	.word	0x00000f60


	//   ....[9]....
        /*0174*/ 	.word	0x00000f90


	//   ....[10]....
        /*0178*/ 	.word	0x00000fc0


	//   ....[11]....
        /*017c*/ 	.word	0x00000fe0


	//   ....[12]....
        /*0180*/ 	.word	0x00001160


	//   ....[13]....
        /*0184*/ 	.word	0x00001190


	//   ....[14]....
        /*0188*/ 	.word	0x000011c0


	//   ....[15]....
        /*018c*/ 	.word	0x000011e0


	//   ....[16]....
        /*0190*/ 	.word	0x00001360


	//   ....[17]....
        /*0194*/ 	.word	0x00001390


	//   ....[18]....
        /*0198*/ 	.word	0x000013c0


	//   ....[19]....
        /*019c*/ 	.word	0x000013e0


	//   ....[20]....
        /*01a0*/ 	.word	0x00002140


	//   ....[21]....
        /*01a4*/ 	.word	0x00002150


	//   ....[22]....
        /*01a8*/ 	.word	0x00002160


	//   ....[23]....
        /*01ac*/ 	.word	0x00002180


	//   ....[24]....
        /*01b0*/ 	.word	0x00002300


	//   ....[25]....
        /*01b4*/ 	.word	0x00002340


	//   ....[26]....
        /*01b8*/ 	.word	0x00002370


	//   ....[27]....
        /*01bc*/ 	.word	0x00002390


	//   ....[28]....
        /*01c0*/ 	.word	0x00002510


	//   ....[29]....
        /*01c4*/ 	.word	0x00002550


	//   ....[30]....
        /*01c8*/ 	.word	0x00002580


	//   ....[31]....
        /*01cc*/ 	.word	0x000025a0


	//   ....[32]....
        /*01d0*/ 	.word	0x00002720


	//   ....[33]....
        /*01d4*/ 	.word	0x00002760


	//   ....[34]....
        /*01d8*/ 	.word	0x00002790


	//   ....[35]....
        /*01dc*/ 	.word	0x000027b0


	//   ....[36]....
        /*01e0*/ 	.word	0x00002930


	//   ....[37]....
        /*01e4*/ 	.word	0x00002970


	//   ....[38]....
        /*01e8*/ 	.word	0x000029a0


	//   ....[39]....
        /*01ec*/ 	.word	0x000029c0


	//   ....[40]....
        /*01f0*/ 	.word	0x00005780


	//   ....[41]....
        /*01f4*/ 	.word	0x000057b0


	//   ....[42]....
        /*01f8*/ 	.word	0x000057d0


	//   ....[43]....
        /*01fc*/ 	.word	0x000057e0


	//   ....[44]....
        /*0200*/ 	.word	0x00005970


	//   ....[45]....
        /*0204*/ 	.word	0x000059a0


	//   ....[46]....
        /*0208*/ 	.word	0x000059d0


	//   ....[47]....
        /*020c*/ 	.word	0x000059f0


	//   ....[48]....
        /*0210*/ 	.word	0x00005b70


	//   ....[49]....
        /*0214*/ 	.word	0x00005ba0


	//   ....[50]....
        /*0218*/ 	.word	0x00005bd0


	//   ....[51]....
        /*021c*/ 	.word	0x00005bf0


	//   ....[52]....
        /*0220*/ 	.word	0x00005d70


	//   ....[53]....
        /*0224*/ 	.word	0x00005da0


	//   ....[54]....
        /*0228*/ 	.word	0x00005dd0


	//   ....[55]....
        /*022c*/ 	.word	0x00005df0


	//   ....[56]....
        /*0230*/ 	.word	0x00005f70


	//   ....[57]....
        /*0234*/ 	.word	0x00005fa0


	//   ....[58]....
        /*0238*/ 	.word	0x00005fd0


	//   ....[59]....
        /*023c*/ 	.word	0x00005ff0


	//----- nvinfo : EIATTR_VRC_CTA_INIT_COUNT
	.align		4
.L_1208:
        /*0240*/ 	.byte	0x02, 0x4a
	.zero		1
	.zero		1


	//----- nvinfo : EIATTR_EXIT_INSTR_OFFSETS
	.align		4
        /*0244*/ 	.byte	0x04, 0x1c
        /*0246*/ 	.short	(.L_1210 - .L_1209)


	//   ....[0]....
.L_1209:
        /*0248*/ 	.word	0x00000030


	//   ....[1]....
        /*024c*/ 	.word	0x00006c90


	//   ....[2]....
        /*0250*/ 	.word	0x00006cd0


	//----- nvinfo : EIATTR_MAX_THREADS
	.align		4
.L_1210:
        /*0254*/ 	.byte	0x04, 0x05
        /*0256*/ 	.short	(.L_1212 - .L_1211)
.L_1211:
        /*0258*/ 	.word	0x00000100
        /*025c*/ 	.word	0x00000001
        /*0260*/ 	.word	0x00000001


	//----- nvinfo : EIATTR_CRS_STACK_SIZE
	.align		4
.L_1212:
        /*0264*/ 	.byte	0x04, 0x1e
        /*0266*/ 	.short	(.L_1214 - .L_1213)
.L_1213:
        /*0268*/ 	.word	0x00000000


	//----- nvinfo : EIATTR_CBANK_PARAM_SIZE
	.align		4
.L_1214:
        /*026c*/ 	.byte	0x03, 0x19
        /*026e*/ 	.short	0x0015


	//----- nvinfo : EIATTR_PARAM_CBANK
	.align		4
        /*0270*/ 	.byte	0x04, 0x0a
        /*0272*/ 	.short	(.L_1216 - .L_1215)
	.align		4
.L_1215:
        /*0274*/ 	.word	index@(.nv.constant0._ZN6thrust24THRUST_300001_SM_1000_NS8cuda_cub4core6detail13_kernel_agentINS1_8__reduce11ReduceAgentIPN4cuda3std3__45tupleIJdlEEESC_SB_lNS1_9__extrema9arg_max_fIdlNS9_4lessIdEEEEEEJSC_SC_iSH_EEEvDpT0_)
        /*0278*/ 	.short	0x0380
        /*027a*/ 	.short	0x0015


	//----- nvinfo : EIATTR_SW_WAR
	.align		4
.L_1216:
        /*027c*/ 	.byte	0x04, 0x36
        /*027e*/ 	.short	(.L_1218 - .L_1217)
.L_1217:
        /*0280*/ 	.word	0x00000008
.L_1218:


//--------------------- .nv.info._ZN6thrust24THRUST_300001_SM_1000_NS8cuda_cub4core6detail13_kernel_agentINS1_8__reduce10DrainAgentIlEEJN3cub18CUB_300001_SM_10009GridQueueIyEElEEEvDpT0_ --------------------------
	.section	.nv.info._ZN6thrust24THRUST_300001_SM_1000_NS8cuda_cub4core6detail13_kernel_agentINS1_8__reduce10DrainAgentIlEEJN3cub18CUB_300001_SM_10009GridQueueIyEElEEEvDpT0_,"",@"SHT_CUDA_INFO"
	.sectionflags	@""
	.align	4


	//----- nvinfo : EIATTR_CUDA_API_VERSION
	.align		4
        /*0000*/ 	.byte	0x04, 0x37
        /*0002*/ 	.short	(.L_1220 - .L_1219)
.L_1219:
        /*0004*/ 	.word	0x00000082


	//----- nvinfo : EIATTR_KPARAM_INFO
	.align		4
.L_1220:
        /*0008*/ 	.byte	0x04, 0x17
        /*000a*/ 	.short	(.L_1222 - .L_1221)
.L_1221:
        /*000c*/ 	.word	0x00000000
        /*0010*/ 	.short	0x0001
        /*0012*/ 	.short	0x0008
        /*0014*/ 	.byte	0x00, 0xf0, 0x21, 0x00


	//----- nvinfo : EIATTR_KPARAM_INFO
	.align		4
.L_1222:
        /*0018*/ 	.byte	0x04, 0x17
        /*001a*/ 	.short	(.L_1224 - .L_1223)
.L_1223:
        /*001c*/ 	.word	0x00000000
        /*0020*/ 	.short	0x0000
        /*0022*/ 	.short	0x0000
        /*0024*/ 	.byte	0x00, 0xf0, 0x21, 0x00


	//----- nvinfo : EIATTR_SPARSE_MMA_MASK
	.align		4
.L_1224:
        /*0028*/ 	.byte	0x03, 0x50
        /*002a*/ 	.short	0x0000


	//----- nvinfo : EIATTR_MAXREG_COUNT
	.align		4
        /*002c*/ 	.byte	0x03, 0x1b
        /*002e*/ 	.short	0x00ff


	//----- nvinfo : EIATTR_MERCURY_ISA_VERSION
	.align		4
        /*0030*/ 	.byte	0x03, 0x5f
        /*0032*/ 	.short	0x0101


	//----- nvinfo : EIATTR_VRC_CTA_INIT_COUNT
	.align		4
        /*0034*/ 	.byte	0x02, 0x4a
	.zero		1
	.zero		1


	//----- nvinfo : EIATTR_EXIT_INSTR_OFFSETS
	.align		4
        /*0038*/ 	.byte	0x04, 0x1c
        /*003a*/ 	.short	(.L_1226 - .L_1225)


	//   ....[0]....
.L_1225:
        /*003c*/ 	.word	0x00000060


	//----- nvinfo : EIATTR_MAX_THREADS
	.align		4
.L_1226:
        /*0040*/ 	.byte	0x04, 0x05
        /*0042*/ 	.short	(.L_1228 - .L_1227)
.L_1227:
        /*0044*/ 	.word	0x00000001
        /*0048*/ 	.word	0x00000001
        /*004c*/ 	.word	0x00000001


	//----- nvinfo : EIATTR_CBANK_PARAM_SIZE
	.align		4
.L_1228:
        /*0050*/ 	.byte	0x03, 0x19
        /*0052*/ 	.short	0x0010


	//----- nvinfo : EIATTR_PARAM_CBANK
	.align		4
        /*0054*/ 	.byte	0x04, 0x0a
        /*0056*/ 	.short	(.L_1230 - .L_1229)
	.align		4
.L_1229:
        /*0058*/ 	.word	index@(.nv.constant0._ZN6thrust24THRUST_300001_SM_1000_NS8cuda_cub4core6detail13_kernel_agentINS1_8__reduce10DrainAgentIlEEJN3cub18CUB_300001_SM_10009GridQueueIyEElEEEvDpT0_)
        /*005c*/ 	.short	0x0380
        /*005e*/ 	.short	0x0010


	//----- nvinfo : EIATTR_SW_WAR
	.align		4
.L_1230:
        /*0060*/ 	.byte	0x04, 0x36
        /*0062*/ 	.short	(.L_1232 - .L_1231)
.L_1231:
        /*0064*/ 	.word	0x00000008
.L_1232:


//--------------------- .nv.info._ZN6thrust24THRUST_300001_SM_1000_NS8cuda_cub4core6detail13_kernel_agentINS1_8__reduce11ReduceAgentINS0_12zip_iteratorIN4cuda3std3__45tupleIJNS0_6detail15normal_iteratorINS0_10device_ptrIdEEEENS0_17counting_iteratorIlNS0_11use_defaultESI_SI_EEEEEEEPNSB_IJdlEEESM_lNS1_9__extrema9arg_max_fIdlNSA_4lessIdEEEEEEJSL_SN_lN3cub18CUB_300001_SM_100013GridEvenShareIlEENSV_9GridQueueIyEESS_EEEvDpT0_ --------------------------
	.section	.nv.info._ZN6thrust24THRUST_300001_SM_1000_NS8cuda_cub4core6detail13_kernel_agentINS1_8__reduce11ReduceAgentINS0_12zip_iteratorIN4cuda3std3__45tupleIJNS0_6detail15normal_iteratorINS0_10device_ptrIdEEEENS0_17counting_iteratorIlNS0_11use_defaultESI_SI_EEEEEEEPNSB_IJdlEEESM_lNS1_9__extrema9arg_max_fIdlNSA_4lessIdEEEEEEJSL_SN_lN3cub18CUB_300001_SM_100013GridEvenShareIlEENSV_9GridQueueIyEESS_EEEvDpT0_,"",@"SHT_CUDA_INFO"
	.sectionflags	@""
	.align	4


	//----- nvinfo : EIATTR_CUDA_API_VERSION
	.align		4
        /*0000*/ 	.byte	0x04, 0x37
        /*0002*/ 	.short	(.L_1234 - .L_1233)
.L_1233:
        /*0004*/ 	.word	0x00000082


	//----- nvinfo : EIATTR_KPARAM_INFO
	.align		4
.L_1234:
        /*0008*/ 	.byte	0x04, 0x17
        /*000a*/ 	.short	(.L_1236 - .L_1235)
.L_1235:
        /*000c*/ 	.word	0x00000000
        /*0010*/ 	.short	0x0005
        /*0012*/ 	.short	0x0070
        /*0014*/ 	.byte	0x00, 0xf0, 0x05, 0x00


	//----- nvinfo : EIATTR_KPARAM_INFO
	.align		4
.L_1236:
        /*0018*/ 	.byte	0x04, 0x17
        /*001a*/ 	.short	(.L_1238 - .L_1237)
.L_1237:
        /*001c*/ 	.word	0x00000000
        /*0020*/ 	.short	0x0004
        /*0022*/ 	.short	0x0068
        /*0024*/ 	.byte	0x00, 0xf0, 0x21, 0x00


	//----- nvinfo : EIATTR_KPARAM_INFO
	.align		4
.L_1238:
        /*0028*/ 	.byte	0x04, 0x17
        /*002a*/ 	.short	(.L_1240 - .L_1239)
.L_1239:
        /*002c*/ 	.word	0x00000000
        /*0030*/ 	.short	0x0003
        /*0032*/ 	.short	0x0020
        /*0034*/ 	.byte	0x00, 0xf0, 0x21, 0x01


	//----- nvinfo : EIATTR_KPARAM_INFO
	.align		4
.L_1240:
        /*0038*/ 	.byte	0x04, 0x17
        /*003a*/ 	.short	(.L_1242 - .L_1241)
.L_1241:
        /*003c*/ 	.word	0x00000000
        /*0040*/ 	.short	0x0002
        /*0042*/ 	.short	0x0018
        /*0044*/ 	.byte	0x00, 0xf0, 0x21, 0x00


	//----- nvinfo : EIATTR_KPARAM_INFO
	.align		4
.L_1242:
        /*0048*/ 	.byte	0x04, 0x17
        /*004a*/ 	.short	(.L_1244 - .L_1243)
.L_1243:
        /*004c*/ 	.word	0x00000000
        /*0050*/ 	.short	0x0001
        /*0052*/ 	.short	0x0010
        /*0054*/ 	.byte	0x00, 0xf5, 0x21, 0x00


	//----- nvinfo : EIATTR_KPARAM_INFO
	.align		4
.L_1244:
        /*0058*/ 	.byte	0x04, 0x17
        /*005a*/ 	.short	(.L_1246 - .L_1245)
.L_1245:
        /*005c*/ 	.word	0x00000000
        /*0060*/ 	.short	0x0000
        /*0062*/ 	.short	0x0000
        /*0064*/ 	.byte	0x00, 0xf0, 0x41, 0x00


	//----- nvinfo : EIATTR_SPARSE_MMA_MASK
	.align		4
.L_1246:
        /*0068*/ 	.byte	0x03, 0x50
        /*006a*/ 	.short	0x0000


	//----- nvinfo : EIATTR_MAXREG_COUNT
	.align		4
        /*006c*/ 	.byte	0x03, 0x1b
        /*006e*/ 	.short	0x00ff


	//----- nvinfo : EIATTR_NUM_BARRIERS
	.align		4
        /*0070*/ 	.byte	0x02, 0x4c
        /*0072*/ 	.byte	0x01
	.zero		1


	//----- nvinfo : EIATTR_MERCURY_ISA_VERSION
	.align		4
        /*0074*/ 	.byte	0x03, 0x5f
        /*0076*/ 	.short	0x0101


	//----- nvinfo : EIATTR_COOP_GROUP_MASK_REGIDS
	.align		4
        /*0078*/ 	.byte	0x04, 0x29
        /*007a*/ 	.short	(.L_1248 - .L_1247)


	//   ....[0]....
.L_1247:
        /*007c*/ 	.word	0xffffffff


	//   ....[1]....
        /*0080*/ 	.word	0xffffffff


	//   ....[2]....
        /*0084*/ 	.word	0xffffffff


	//   ....[3]....
        /*0088*/ 	.word	0xffffffff


	//   ....[4]....
        /*008c*/ 	.word	0xffffffff


	//   ....[5]....
        /*0090*/ 	.word	0xffffffff


	//   ....[6]....
        /*0094*/ 	.word	0xffffffff


	//   ....[7]....
        /*0098*/ 	.word	0xffffffff


	//   ....[8]....
        /*009c*/ 	.word	0xffffffff


	//   ....[9]....
        /*00a0*/ 	.word	0xffffffff


	//   ....[10]....
        /*00a4*/ 	.word	0xffffffff


	//   ....[11]....
        /*00a8*/ 	.word	0xffffffff


	//   ....[12]....
        /*00ac*/ 	.word	0xffffffff


	//   ....[13]....
        /*00b0*/ 	.word	0xffffffff


	//   ....[14]....
        /*00b4*/ 	.word	0xffffffff


	//   ....[15]....
        /*00b8*/ 	.word	0xffffffff


	//   ....[16]....
        /*00bc*/ 	.word	0xffffffff


	//   ....[17]....
        /*00c0*/ 	.word	0xffffffff


	//   ....[18]....
        /*00c4*/ 	.word	0xffffffff


	//   ....[19]....
        /*00c8*/ 	.word	0xffffffff


	//   ....[20]....
        /*00cc*/ 	.word	0xffffffff


	//   ....[21]....
        /*00d0*/ 	.word	0xffffffff


	//   ....[22]....
        /*00d4*/ 	.word	0xffffffff


	//   ....[23]....
        /*00d8*/ 	.word	0xffffffff


	//   ....[24]....
        /*00dc*/ 	.word	0xffffffff


	//   ....[25]....
        /*00e0*/ 	.word	0xffffffff


	//   ....[26]....
        /*00e4*/ 	.word	0xffffffff


	//   ....[27]....
        /*00e8*/ 	.word	0xffffffff


	//   ....[28]....
        /*00ec*/ 	.word	0xffffffff


	//   ....[29]....
        /*00f0*/ 	.word	0xffffffff


	//   ....[30]....
        /*00f4*/ 	.word	0xffffffff


	//   ....[31]....
        /*00f8*/ 	.word	0xffffffff


	//   ....[32]....
        /*00fc*/ 	.word	0xffffffff


	//   ....[33]....
        /*0100*/ 	.word	0xffffffff


	//   ....[34]....
        /*0104*/ 	.word	0xffffffff


	//   ....[35]....
        /*0108*/ 	.word	0xffffffff


	//   ....[36]....
        /*010c*/ 	.word	0xffffffff


	//   ....[37]....
        /*0110*/ 	.word	0xffffffff


	//   ....[38]....
        /*0114*/ 	.word	0xffffffff


	//   ....[39]....
        /*0118*/ 	.word	0xffffffff


	//   ....[40]....
        /*011c*/ 	.word	0xffffffff


	//   ....[41]....
        /*0120*/ 	.word	0xffffffff


	//   ....[42]....
        /*0124*/ 	.word	0xffffffff


	//   ....[43]....
        /*0128*/ 	.word	0xffffffff


	//   ....[44]....
        /*012c*/ 	.word	0xffffffff


	//   ....[45]....
        /*0130*/ 	.word	0xffffffff


	//   ....[46]....
        /*0134*/ 	.word	0xffffffff


	//   ....[47]....
        /*0138*/ 	.word	0xffffffff


	//   ....[48]....
        /*013c*/ 	.word	0xffffffff


	//   ....[49]....
        /*0140*/ 	.word	0xffffffff


	//   ....[50]....
        /*0144*/ 	.word	0xffffffff


	//   ....[51]....
        /*0148*/ 	.word	0xffffffff


	//   ....[52]....
        /*014c*/ 	.word	0xffffffff


	//   ....[53]....
        /*0150*/ 	.word	0xffffffff


	//   ....[54]....
        /*0154*/ 	.word	0xffffffff


	//   ....[55]....
        /*0158*/ 	.word	0xffffffff


	//   ....[56]....
        /*015c*/ 	.word	0xffffffff


	//   ....[57]....
        /*0160*/ 	.word	0xffffffff


	//   ....[58]....
        /*0164*/ 	.word	0xffffffff


	//   ....[59]....
        /*0168*/ 	.word	0xffffffff


	//----- nvinfo : EIATTR_COOP_GROUP_INSTR_OFFSETS
	.align		4
.L_1248:
        /*016c*/ 	.byte	0x04, 0x28
        /*016e*/ 	.short	(.L_1250 - .L_1249)


	//   ....[0]....
.L_1249:
        /*0170*/ 	.word	0x00000d70


	//   ....[1]....
        /*0174*/ 	.word	0x00000da0


	//   ....[2]....
        /*0178*/ 	.word	0x00000dc0


	//   ....[3]....
        /*017c*/ 	.word	0x00000dd0


	//   ....[4]....
        /*0180*/ 	.word	0x00000f60


	//   ....[5]....
        /*0184*/ 	.word	0x00000f90


	//   ....[6]....
        /*0188*/ 	.word	0x00000fc0


	//   ....[7]....
        /*018c*/ 	.word	0x00000fe0


	//   ....[8]....
        /*0190*/ 	.word	0x00001160


	//   ....[9]....
        /*0194*/ 	.word	0x00001190


	//   ....[10]....
        /*0198*/ 	.word	0x000011c0


	//   ....[11]....
        /*019c*/ 	.word	0x000011e0


	//   ....[12]....
        /*01a0*/ 	.word	0x00001360


	//   ....[13]....
        /*01a4*/ 	.word	0x00001390


	//   ....[14]....
        /*01a8*/ 	.word	0x000013c0


	//   ....[15]....
        /*01ac*/ 	.word	0x000013e0


	//   ....[16]....
        /*01b0*/ 	.word	0x00001560


	//   ....[17]....
        /*01b4*/ 	.word	0x00001590


	//   ....[18]....
        /*01b8*/ 	.word	0x000015c0


	//   ....[19]....
        /*01bc*/ 	.word	0x000015e0


	//   ....[20]....
        /*01c0*/ 	.word	0x00002340


	//   ....[21]....
        /*01c4*/ 	.word	0x00002350


	//   ....[22]....
        /*01c8*/ 	.word	0x00002360


	//   ....[23]....
        /*01cc*/ 	.word	0x00002380


	//   ....[24]....
        /*01d0*/ 	.word	0x00002500


	//   ....[25]....
        /*01d4*/ 	.word	0x00002540


	//   ....[26]....
        /*01d8*/ 	.word	0x00002570


	//   ....[27]....
        /*01dc*/ 	.word	0x00002590


	//   ....[28]....
        /*01e0*/ 	.word	0x00002710


	//   ....[29]....
        /*01e4*/ 	.word	0x00002750


	//   ....[30]....
        /*01e8*/ 	.word	0x00002780


	//   ....[31]....
        /*01ec*/ 	.word	0x000027a0


	//   ....[32]....
        /*01f0*/ 	.word	0x00002920


	//   ....[33]....
        /*01f4*/ 	.word	0x00002960


	//   ....[34]....
        /*01f8*/ 	.word	0x00002990


	//   ....[35]....
        /*01fc*/ 	.word	0x000029b0


	//   ....[36]....
        /*0200*/ 	.word	0x00002b30


	//   ....[37]....
        /*0204*/ 	.word	0x00002b70


	//   ....[38]....
        /*0208*/ 	.word	0x00002ba0


	//   ....[39]....
        /*020c*/ 	.word	0x00002bc0


	//   ....[40]....
        /*0210*/ 	.word	0x000053c0


	//   ....[41]....
        /*0214*/ 	.word	0x000053f0


	//   ....[42]....
        /*0218*/ 	.word	0x00005410


	//   ....[43]....
        /*021c*/ 	.word	0x00005420


	//   ....[44]....
        /*0220*/ 	.word	0x000055b0


	//   ....[45]....
        /*0224*/ 	.word	0x000055e0


	//   ....[46]....
        /*0228*/ 	.word	0x00005610


	//   ....[47]....
        /*022c*/ 	.word	0x00005630


	//   ....[48]....
        /*0230*/ 	.word	0x000057b0


	//   ....[49]....
        /*0234*/ 	.word	0x000057e0


	//   ....[50]....
        /*0238*/ 	.word	0x00005810


	//   ....[51]....
        /*023c*/ 	.word	0x00005830


	//   ....[52]....
        /*0240*/ 	.word	0x000059b0


	//   ....[53]....
        /*0244*/ 	.word	0x000059e0


	//   ....[54]....
        /*0248*/ 	.word	0x00005a10


	//   ....[55]....
        /*024c*/ 	.word	0x00005a30


	//   ....[56]....
        /*0250*/ 	.word	0x00005bb0


	//   ....[57]....
        /*0254*/ 	.word	0x00005be0


	//   ....[58]....
        /*0258*/ 	.word	0x00005c10


	//   ....[59]....
        /*025c*/ 	.word	0x00005c30


	//----- nvinfo : EIATTR_VRC_CTA_INIT_COUNT
	.align		4
.L_1250:
        /*0260*/ 	.byte	0x02, 0x4a
	.zero		1
	.zero		1


	//----- nvinfo : EIATTR_EXIT_INSTR_OFFSETS
	.align		4
        /*0264*/ 	.byte	0x04, 0x1c
        /*0266*/ 	.short	(.L_1252 - .L_1251)


	//   ....[0]....
.L_1251:
        /*0268*/ 	.word	0x000068d0


	//   ....[1]....
        /*026c*/ 	.word	0x00006920


	//----- nvinfo : EIATTR_MAX_THREADS
	.align		4
.L_1252:
        /*0270*/ 	.byte	0x04, 0x05
        /*0272*/ 	.short	(.L_1254 - .L_1253)
.L_1253:
        /*0274*/ 	.word	0x00000100
        /*0278*/ 	.word	0x00000001
        /*027c*/ 	.word	0x00000001


	//----- nvinfo : EIATTR_CRS_STACK_SIZE
	.align		4
.L_1254:
        /*0280*/ 	.byte	0x04, 0x1e
        /*0282*/ 	.short	(.L_1256 - .L_1255)
.L_1255:
        /*0284*/ 	.word	0x00000000


	//----- nvinfo : EIATTR_CBANK_PARAM_SIZE
	.align		4
.L_1256:
        /*0288*/ 	.byte	0x03, 0x19
        /*028a*/ 	.short	0x0071


	//----- nvinfo : EIATTR_PARAM_CBANK
	.align		4
        /*028c*/ 	.byte	0x04, 0x0a
        /*028e*/ 	.short	(.L_1258 - .L_1257)
	.align		4
.L_1257:
        /*0290*/ 	.word	index@(.nv.constant0._ZN6thrust24THRUST_300001_SM_1000_NS8cuda_cub4core6detail13_kernel_agentINS1_8__reduce11ReduceAgentINS0_12zip_iteratorIN4cuda3std3__45tupleIJNS0_6detail15normal_iteratorINS0_10device_ptrIdEEEENS0_17counting_iteratorIlNS0_11use_defaultESI_SI_EEEEEEEPNSB_IJdlEEESM_lNS1_9__extrema9arg_max_fIdlNSA_4lessIdEEEEEEJSL_SN_lN3cub18CUB_300001_SM_100013GridEvenShareIlEENSV_9GridQueueIyEESS_EEEvDpT0_)
        /*0294*/ 	.short	0x0380
        /*0296*/ 	.short	0x0071


	//----- nvinfo : EIATTR_SW_WAR
	.align		4
.L_1258:
        /*0298*/ 	.byte	0x04, 0x36
        /*029a*/ 	.short	(.L_1260 - .L_1259)
.L_1259:
        /*029c*/ 	.word	0x00000008
.L_1260:


//--------------------- .nv.info._ZN6thrust24THRUST_300001_SM_1000_NS8cuda_cub4core6detail13_kernel_agentINS1_8__reduce11ReduceAgentINS0_12zip_iteratorIN4cuda3std3__45tupleIJNS0_6detail15normal_iteratorINS0_10device_ptrIdEEEENS0_17counting_iteratorIlNS0_11use_defaultESI_SI_EEEEEEEPNSB_IJdlEEESM_lNS1_9__extrema9arg_max_fIdlNSA_4lessIdEEEEEEJSL_SN_lSS_EEEvDpT0_ --------------------------
	.section	.nv.info._ZN6thrust24THRUST_300001_SM_1000_NS8cuda_cub4core6detail13_kernel_agentINS1_8__reduce11ReduceAgentINS0_12zip_iteratorIN4cuda3std3__45tupleIJNS0_6detail15normal_iteratorINS0_10device_ptrIdEEEENS0_17counting_iteratorIlNS0_11use_defaultESI_SI_EEEEEEEPNSB_IJdlEEESM_lNS1_9__extrema9arg_max_fIdlNSA_4lessIdEEEEEEJSL_SN_lSS_EEEvDpT0_,"",@"SHT_CUDA_INFO"
	.sectionflags	@""
	.align	4


	//----- nvinfo : EIATTR_CUDA_API_VERSION
	.align		4
        /*0000*/ 	.byte	0x04, 0x37
        /*0002*/ 	.short	(.L_1262 - .L_1261)
.L_1261:
        /*0004*/ 	.word	0x00000082


	//----- nvinfo : EIATTR_KPARAM_INFO
	.align		4
.L_1262:
        /*0008*/ 	.byte	0x04, 0x17
        /*000a*/ 	.short	(.L_1264 - .L_1263)
.L_1263:
        /*000c*/ 	.word	0x00000000
        /*0010*/ 	.short	0x0003
        /*0012*/ 	.short	0x0020
        /*0014*/ 	.byte	0x00, 0xf0, 0x05, 0x00


	//----- nvinfo : EIATTR_KPARAM_INFO
	.align		4
.L_1264:
        /*0018*/ 	.byte	0x04, 0x17
        /*001a*/ 	.short	(.L_1266 - .L_1265)
.L_1265:
        /*001c*/ 	.word	0x00000000
        /*0020*/ 	.short	0x0002
        /*0022*/ 	.short	0x0018
        /*0024*/ 	.byte	0x00, 0xf0, 0x21, 0x00


	//----- nvinfo : EIATTR_KPARAM_INFO
	.align		4
.L_1266:
        /*0028*/ 	.byte	0x04, 0x17
        /*002a*/ 	.short	(.L_1268 - .L_1267)
.L_1267:
        /*002c*/ 	.word	0x00000000
        /*0030*/ 	.short	0x0001
        /*0032*/ 	.short	0x0010
        /*0034*/ 	.byte	0x00, 0xf5, 0x21, 0x00


	//----- nvinfo : EIATTR_KPARAM_INFO
	.align		4
.L_1268:
        /*0038*/ 	.byte	0x04, 0x17
        /*003a*/ 	.short	(.L_1270 - .L_1269)
.L_1269:
        /*003c*/ 	.word	0x00000000
        /*0040*/ 	.short	0x0000
        /*0042*/ 	.short	0x0000
        /*0044*/ 	.byte	0x00, 0xf0, 0x41, 0x00


	//----- nvinfo : EIATTR_SPARSE_MMA_MASK
	.align		4
.L_1270:
        /*0048*/ 	.byte	0x03, 0x50
        /*004a*/ 	.short	0x0000


	//----- nvinfo : EIATTR_MAXREG_COUNT
	.align		4
        /*004c*/ 	.byte	0x03, 0x1b
        /*004e*/ 	.short	0x00ff


	//----- nvinfo : EIATTR_NUM_BARRIERS
	.align		4
        /*0050*/ 	.byte	0x02, 0x4c
        /*0052*/ 	.byte	0x01
	.zero		1


	//----- nvinfo : EIATTR_MERCURY_ISA_VERSION
	.align		4
        /*0054*/ 	.byte	0x03, 0x5f
        /*0056*/ 	.short	0x0101


	//----- nvinfo : EIATTR_COOP_GROUP_MASK_REGIDS
	.align		4
        /*0058*/ 	.byte	0x04, 0x29
        /*005a*/ 	.short	(.L_1272 - .L_1271)


	//   ....[0]....
.L_1271:
        /*005c*/ 	.word	0xffffffff


	//   ....[1]....
        /*0060*/ 	.word	0xffffffff


	//   ....[2]....
        /*0064*/ 	.word	0xffffffff


	//   ....[3]....
        /*0068*/ 	.word	0xffffffff


	//   ....[4]....
        /*006c*/ 	.word	0xffffffff


	//   ....[5]....
        /*0070*/ 	.word	0xffffffff


	//   ....[6]....
        /*0074*/ 	.word	0xffffffff


	//   ....[7]....
        /*0078*/ 	.word	0xffffffff


	//   ....[8]....
        /*007c*/ 	.word	0xffffffff


	//   ....[9]....
        /*0080*/ 	.word	0xffffffff


	//   ....[10]....
        /*0084*/ 	.word	0xffffffff


	//   ....[11]....
        /*0088*/ 	.word	0xffffffff


	//   ....[12]....
        /*008c*/ 	.word	0xffffffff


	//   ....[13]....
        /*0090*/ 	.word	0xffffffff


	//   ....[14]....
        /*0094*/ 	.word	0xffffffff


	//   ....[15]....
        /*0098*/ 	.word	0xffffffff


	//   ....[16]....
        /*009c*/ 	.word	0xffffffff


	//   ....[17]....
        /*00a0*/ 	.word	0xffffffff


	//   ....[18]....
        /*00a4*/ 	.word	0xffffffff


	//   ....[19]....
        /*00a8*/ 	.word	0xffffffff


	//   ....[20]....
        /*00ac*/ 	.word	0xffffffff


	//   ....[21]....
        /*00b0*/ 	.word	0xffffffff


	//   ....[22]....
        /*00b4*/ 	.word	0xffffffff


	//   ....[23]....
        /*00b8*/ 	.word	0xffffffff


	//   ....[24]....
        /*00bc*/ 	.word	0xffffffff


	//   ....[25]....
        /*00c0*/ 	.word	0xffffffff


	//   ....[26]....
        /*00c4*/ 	.word	0xffffffff


	//   ....[27]....
        /*00c8*/ 	.word	0xffffffff


	//   ....[28]....
        /*00cc*/ 	.word	0xffffffff


	//   ....[29]....
        /*00d0*/ 	.word	0xffffffff


	//   ....[30]....
        /*00d4*/ 	.word	0xffffffff


	//   ....[31]....
        /*00d8*/ 	.word	0xffffffff


	//   ....[32]....
        /*00dc*/ 	.word	0xffffffff


	//   ....[33]....
        /*00e0*/ 	.word	0xffffffff


	//   ....[34]....
        /*00e4*/ 	.word	0xffffffff


	//   ....[35]....
        /*00e8*/ 	.word	0xffffffff


	//   ....[36]....
        /*00ec*/ 	.word	0xffffffff


	//   ....[37]....
        /*00f0*/ 	.word	0xffffffff


	//   ....[38]....
        /*00f4*/ 	.word	0xffffffff


	//   ....[39]....
        /*00f8*/ 	.word	0xffffffff


	//   ....[40]....
        /*00fc*/ 	.word	0xffffffff


	//   ....[41]....
        /*0100*/ 	.word	0xffffffff


	//   ....[42]....
        /*0104*/ 	.word	0xffffffff


	//   ....[43]....
        /*0108*/ 	.word	0xffffffff


	//   ....[44]....
        /*010c*/ 	.word	0xffffffff


	//   ....[45]....
        /*0110*/ 	.word	0xffffffff


	//   ....[46]....
        /*0114*/ 	.word	0xffffffff


	//   ....[47]....
        /*0118*/ 	.word	0xffffffff


	//   ....[48]....
        /*011c*/ 	.word	0xffffffff


	//   ....[49]....
        /*0120*/ 	.word	0xffffffff


	//   ....[50]....
        /*0124*/ 	.word	0xffffffff


	//   ....[51]....
        /*0128*/ 	.word	0xffffffff


	//   ....[52]....
        /*012c*/ 	.word	0xffffffff


	//   ....[53]....
        /*0130*/ 	.word	0xffffffff


	//   ....[54]....
        /*0134*/ 	.word	0xffffffff


	//   ....[55]....
        /*0138*/ 	.word	0xffffffff


	//   ....[56]....
        /*013c*/ 	.word	0xffffffff


	//   ....[57]....
        /*0140*/ 	.word	0xffffffff


	//   ....[58]....
        /*0144*/ 	.word	0xffffffff


	//   ....[59]....
        /*0148*/ 	.word	0xffffffff


	//----- nvinfo : EIATTR_COOP_GROUP_INSTR_OFFSETS
	.align		4
.L_1272:
        /*014c*/ 	.byte	0x04, 0x28
        /*014e*/ 	.short	(.L_1274 - .L_1273)


	//   ....[0]....
.L_1273:
        /*0150*/ 	.word	0x00000cb0


	//   ....[1]....
        /*0154*/ 	.word	0x00000ce0


	//   ....[2]....
        /*0158*/ 	.word	0x00000d00


	//   ....[3]....
        /*015c*/ 	.word	0x00000d10


	//   ....[4]....
        /*0160*/ 	.word	0x00000ea0


	//   ....[5]....
        /*0164*/ 	.word	0x00000ed0


	//   ....[6]....
        /*0168*/ 	.word	0x00000f00


	//   ....[7]....
        /*016c*/ 	.word	0x00000f20


	//   ....[8]....
        /*0170*/ 	.word	0x000010a0


	//   ....[9]....
        /*0174*/ 	.word	0x000010d0


	//   ....[10]....
        /*0178*/ 	.word	0x00001100


	//   ....[11]....
        /*017c*/ 	.word	0x00001120


	//   ....[12]....
        /*0180*/ 	.word	0x000012a0


	//   ....[13]....
        /*0184*/ 	.word	0x000012d0


	//   ....[14]....
        /*0188*/ 	.word	0x00001300


	//   ....[15]....
        /*018c*/ 	.word	0x00001320


	//   ....[16]....
        /*0190*/ 	.word	0x000014a0


	//   ....[17]....
        /*0194*/ 	.word	0x000014d0


	//   ....[18]....
        /*0198*/ 	.word	0x00001500


	//   ....[19]....
        /*019c*/ 	.word	0x00001520


	//   ....[20]....
        /*01a0*/ 	.word	0x00002280


	//   ....[21]....
        /*01a4*/ 	.word	0x00002290


	//   ....[22]....
        /*01a8*/ 	.word	0x000022a0


	//   ....[23]....
        /*01ac*/ 	.word	0x000022c0


	//   ....[24]....
        /*01b0*/ 	.word	0x00002440


	//   ....[25]....
        /*01b4*/ 	.word	0x00002480


	//   ....[26]....
        /*01b8*/ 	.word	0x000024b0


	//   ....[27]....
        /*01bc*/ 	.word	0x000024d0


	//   ....[28]....
        /*01c0*/ 	.word	0x00002650


	//   ....[29]....
        /*01c4*/ 	.word	0x00002690


	//   ....[30]....
        /*01c8*/ 	.word	0x000026c0


	//   ....[31]....
        /*01cc*/ 	.word	0x000026e0


	//   ....[32]....
        /*01d0*/ 	.word	0x00002860


	//   ....[33]....
        /*01d4*/ 	.word	0x000028a0


	//   ....[34]....
        /*01d8*/ 	.word	0x000028d0


	//   ....[35]....
        /*01dc*/ 	.word	0x000028f0


	//   ....[36]....
        /*01e0*/ 	.word	0x00002a70


	//   ....[37]....
        /*01e4*/ 	.word	0x00002ab0


	//   ....[38]....
        /*01e8*/ 	.word	0x00002ae0


	//   ....[39]....
        /*01ec*/ 	.word	0x00002b00


	//   ....[40]....
        /*01f0*/ 	.word	0x00004f70


	//   ....[41]....
        /*01f4*/ 	.word	0x00004fa0


	//   ....[42]....
        /*01f8*/ 	.word	0x00004fc0


	//   ....[43]....
        /*01fc*/ 	.word	0x00004fd0


	//   ....[44]....
        /*0200*/ 	.word	0x00005160


	//   ....[45]....
        /*0204*/ 	.word	0x00005190


	//   ....[46]....
        /*0208*/ 	.word	0x000051c0


	//   ....[47]....
        /*020c*/ 	.word	0x000051e0


	//   ....[48]....
        /*0210*/ 	.word	0x00005360


	//   ....[49]....
        /*0214*/ 	.word	0x00005390


	//   ....[50]....
        /*0218*/ 	.word	0x000053c0


	//   ....[51]....
        /*021c*/ 	.word	0x000053e0


	//   ....[52]....
        /*0220*/ 	.word	0x00005560


	//   ....[53]....
        /*0224*/ 	.word	0x00005590


	//   ....[54]....
        /*0228*/ 	.word	0x000055c0


	//   ....[55]....
        /*022c*/ 	.word	0x000055e0


	//   ....[56]....
        /*0230*/ 	.word	0x00005760


	//   ....[57]....
        /*0234*/ 	.word	0x00005790


	//   ....[58]....
        /*0238*/ 	.word	0x000057c0


	//   ....[59]....
        /*023c*/ 	.word	0x000057e0


	//----- nvinfo : EIATTR_VRC_CTA_INIT_COUNT
	.align		4
.L_1274:
        /*0240*/ 	.byte	0x02, 0x4a
	.zero		1
	.zero		1


	//----- nvinfo : EIATTR_EXIT_INSTR_OFFSETS
	.align		4
        /*0244*/ 	.byte	0x04, 0x1c
        /*0246*/ 	.short	(.L_1276 - .L_1275)


	//   ....[0]....
.L_1275:
        /*0248*/ 	.word	0x00000040


	//   ....[1]....
        /*024c*/ 	.word	0x00006480


	//   ....[2]....
        /*0250*/ 	.word	0x000064c0


	//----- nvinfo : EIATTR_MAX_THREADS
	.align		4
.L_1276:
        /*0254*/ 	.byte	0x04, 0x05
        /*0256*/ 	.short	(.L_1278 - .L_1277)
.L_1277:
        /*0258*/ 	.word	0x00000100
        /*025c*/ 	.word	0x00000001
        /*0260*/ 	.word	0x00000001


	//----- nvinfo : EIATTR_CRS_STACK_SIZE
	.align		4
.L_1278:
        /*0264*/ 	.byte	0x04, 0x1e
        /*0266*/ 	.short	(.L_1280 - .L_1279)
.L_1279:
        /*0268*/ 	.word	0x00000000


	//----- nvinfo : EIATTR_CBANK_PARAM_SIZE
	.align		4
.L_1280:
        /*026c*/ 	.byte	0x03, 0x19
        /*026e*/ 	.short	0x0021


	//----- nvinfo : EIATTR_PARAM_CBANK
	.align		4
        /*0270*/ 	.byte	0x04, 0x0a
        /*0272*/ 	.short	(.L_1282 - .L_1281)
	.align		4
.L_1281:
        /*0274*/ 	.word	index@(.nv.constant0._ZN6thrust24THRUST_300001_SM_1000_NS8cuda_cub4core6detail13_kernel_agentINS1_8__reduce11ReduceAgentINS0_12zip_iteratorIN4cuda3std3__45tupleIJNS0_6detail15normal_iteratorINS0_10device_ptrIdEEEENS0_17counting_iteratorIlNS0_11use_defaultESI_SI_EEEEEEEPNSB_IJdlEEESM_lNS1_9__extrema9arg_max_fIdlNSA_4lessIdEEEEEEJSL_SN_lSS_EEEvDpT0_)
        /*0278*/ 	.short	0x0380
        /*027a*/ 	.short	0x0021


	//----- nvinfo : EIATTR_SW_WAR
	.align		4
.L_1282:
        /*027c*/ 	.byte	0x04, 0x36
        /*027e*/ 	.short	(.L_1284 - .L_1283)
.L_1283:
        /*0280*/ 	.word	0x00000008
.L_1284:


//--------------------- .nv.info._ZN6thrust24THRUST_300001_SM_1000_NS8cuda_cub4core6detail13_kernel_agentINS1_8__reduce11ReduceAgentIPN4cuda3std3__45tupleIJdlEEESC_SB_iNS1_9__extrema9arg_max_fIdlNS9_4lessIdEEEEEEJSC_SC_iSH_EEEvDpT0_ --------------------------
	.section	.nv.info._ZN6thrust24THRUST_300001_SM_1000_NS8cuda_cub4core6detail13_kernel_agentINS1_8__reduce11ReduceAgentIPN4cuda3std3__45tupleIJdlEEESC_SB_iNS1_9__extrema9arg_max_fIdlNS9_4lessIdEEEEEEJSC_SC_iSH_EEEvDpT0_,"",@"SHT_CUDA_INFO"
	.sectionflags	@""
	.align	4


	//----- nvinfo : EIATTR_CUDA_API_VERSION
	.align		4
        /*0000*/ 	.byte	0x04, 0x37
        /*0002*/ 	.short	(.L_1286 - .L_1285)
.L_1285:
        /*0004*/ 	.word	0x00000082


	//----- nvinfo : EIATTR_KPARAM_INFO
	.align		4
.L_1286:
        /*0008*/ 	.byte	0x04, 0x17
        /*000a*/ 	.short	(.L_1288 - .L_1287)
.L_1287:
        /*000c*/ 	.word	0x00000000
        /*0010*/ 	.short	0x0003
        /*0012*/ 	.short	0x0014
        /*0014*/ 	.byte	0x00, 0xf0, 0x05, 0x00


	//----- nvinfo : EIATTR_KPARAM_INFO
	.align		4
.L_1288:
        /*0018*/ 	.byte	0x04, 0x17
        /*001a*/ 	.short	(.L_1290 - .L_1289)
.L_1289:
        /*001c*/ 	.word	0x00000000
        /*0020*/ 	.short	0x0002
        /*0022*/ 	.short	0x0010
        /*0024*/ 	.byte	0x00, 0xf0, 0x11, 0x00


	//----- nvinfo : EIATTR_KPARAM_INFO
	.align		4
.L_1290:
        /*0028*/ 	.byte	0x04, 0x17
        /*002a*/ 	.short	(.L_1292 - .L_1291)
.L_1291:
        /*002c*/ 	.word	0x00000000
        /*0030*/ 	.short	0x0001
        /*0032*/ 	.short	0x0008
        /*0034*/ 	.byte	0x00, 0xf5, 0x21, 0x00


	//----- nvinfo : EIATTR_KPARAM_INFO
	.align		4
.L_1292:
        /*0038*/ 	.byte	0x04, 0x17
        /*003a*/ 	.short	(.L_1294 - .L_1293)
.L_1293:
        /*003c*/ 	.word	0x00000000
        /*0040*/ 	.short	0x0000
        /*0042*/ 	.short	0x0000
        /*0044*/ 	.byte	0x00, 0xf5, 0x21, 0x00


	//----- nvinfo : EIATTR_SPARSE_MMA_MASK
	.align		4
.L_1294:
        /*0048*/ 	.byte	0x03, 0x50
        /*004a*/ 	.short	0x0000


	//----- nvinfo : EIATTR_MAXREG_COUNT
	.align		4
        /*004c*/ 	.byte	0x03, 0x1b
        /*004e*/ 	.short	0x00ff


	//----- nvinfo : EIATTR_NUM_BARRIERS
	.align		4
        /*0050*/ 	.byte	0x02, 0x4c
        /*0052*/ 	.byte	0x01
	.zero		1


	//----- nvinfo : EIATTR_MERCURY_ISA_VERSION
	.align		4
        /*0054*/ 	.byte	0x03, 0x5f
        /*0056*/ 	.short	0x0101


	//----- nvinfo : EIATTR_COOP_GROUP_MASK_REGIDS
	.align		4
        /*0058*/ 	.byte	0x04, 0x29
        /*005a*/ 	.short	(.L_1296 - .L_1295)


	//   ....[0]....
.L_1295:
        /*005c*/ 	.word	0xffffffff


	//   ....[1]....
        /*0060*/ 	.word	0xffffffff


	//   ....[2]....
        /*0064*/ 	.word	0xffffffff


	//   ....[3]....
        /*0068*/ 	.word	0xffffffff


	//   ....[4]....
        /*006c*/ 	.word	0xffffffff


	//   ....[5]....
        /*0070*/ 	.word	0xffffffff


	//   ....[6]....
        /*0074*/ 	.word	0xffffffff


	//   ....[7]....
        /*0078*/ 	.word	0xffffffff


	//   ....[8]....
        /*007c*/ 	.word	0xffffffff


	//   ....[9]....
        /*0080*/ 	.word	0xffffffff


	//   ....[10]....
        /*0084*/ 	.word	0xffffffff


	//   ....[11]....
        /*0088*/ 	.word	0xffffffff


	//   ....[12]....
        /*008c*/ 	.word	0xffffffff


	//   ....[13]....
        /*0090*/ 	.word	0xffffffff


	//   ....[14]....
        /*0094*/ 	.word	0xffffffff


	//   ....[15]....
        /*0098*/ 	.word	0xffffffff


	//   ....[16]....
        /*009c*/ 	.word	0xffffffff


	//   ....[17]....
        /*00a0*/ 	.word	0xffffffff


	//   ....[18]....
        /*00a4*/ 	.word	0xffffffff


	//   ....[19]....
        /*00a8*/ 	.word	0xffffffff


	//   ....[20]....
        /*00ac*/ 	.word	0xffffffff


	//   ....[21]....
        /*00b0*/ 	.word	0xffffffff


	//   ....[22]....
        /*00b4*/ 	.word	0xffffffff


	//   ....[23]....
        /*00b8*/ 	.word	0xffffffff


	//   ....[24]....
        /*00bc*/ 	.word	0xffffffff


	//   ....[25]....
        /*00c0*/ 	.word	0xffffffff


	//   ....[26]....
        /*00c4*/ 	.word	0xffffffff


	//   ....[27]....
        /*00c8*/ 	.word	0xffffffff


	//   ....[28]....
        /*00cc*/ 	.word	0xffffffff


	//   ....[29]....
        /*00d0*/ 	.word	0xffffffff


	//   ....[30]....
        /*00d4*/ 	.word	0xffffffff


	//   ....[31]....
        /*00d8*/ 	.word	0xffffffff


	//   ....[32]....
        /*00dc*/ 	.word	0xffffffff


	//   ....[33]....
        /*00e0*/ 	.word	0xffffffff


	//   ....[34]....
        /*00e4*/ 	.word	0xffffffff


	//   ....[35]....
        /*00e8*/ 	.word	0xffffffff


	//   ....[36]....
        /*00ec*/ 	.word	0xffffffff


	//   ....[37]....
        /*00f0*/ 	.word	0xffffffff


	//   ....[38]....
        /*00f4*/ 	.word	0xffffffff


	//   ....[39]....
        /*00f8*/ 	.word	0xffffffff


	//   ....[40]....
        /*00fc*/ 	.word	0xffffffff


	//   ....[41]....
        /*0100*/ 	.word	0xffffffff


	//   ....[42]....
        /*0104*/ 	.word	0xffffffff


	//   ....[43]....
        /*0108*/ 	.word	0xffffffff


	//   ....[44]....
        /*010c*/ 	.word	0xffffffff


	//   ....[45]....
        /*0110*/ 	.word	0xffffffff


	//   ....[46]....
        /*0114*/ 	.word	0xffffffff


	//   ....[47]....
        /*0118*/ 	.word	0xffffffff


	//   ....[48]....
        /*011c*/ 	.word	0xffffffff


	//   ....[49]....
        /*0120*/ 	.word	0xffffffff


	//   ....[50]....
        /*0124*/ 	.word	0xffffffff


	//   ....[51]....
        /*0128*/ 	.word	0xffffffff


	//   ....[52]....
        /*012c*/ 	.word	0xffffffff


	//   ....[53]....
        /*0130*/ 	.word	0xffffffff


	//   ....[54]....
        /*0134*/ 	.word	0xffffffff


	//   ....[55]....
        /*0138*/ 	.word	0xffffffff


	//   ....[56]....
        /*013c*/ 	.word	0xffffffff


	//   ....[57]....
        /*0140*/ 	.word	0xffffffff


	//   ....[58]....
        /*0144*/ 	.word	0xffffffff


	//   ....[59]....
        /*0148*/ 	.word	0xffffffff


	//----- nvinfo : EIATTR_COOP_GROUP_INSTR_OFFSETS
	.align		4
.L_1296:
        /*014c*/ 	.byte	0x04, 0x28
        /*014e*/ 	.short	(.L_1298 - .L_1297)


	//   ....[0]....
.L_1297:
        /*0150*/ 	.word	0x00000b70


	//   ....[1]....
        /*0154*/ 	.word	0x00000ba0


	//   ....[2]....
        /*0158*/ 	.word	0x00000bc0


	//   ....[3]....
        /*015c*/ 	.word	0x00000bd0


	//   ....[4]....
        /*0160*/ 	.word	0x00000d60


	//   ....[5]....
        /*0164*/ 	.word	0x00000d90


	//   ....[6]....
        /*0168*/ 	.word	0x00000dc0


	//   ....[7]....
        /*016c*/ 	.word	0x00000de0


	//   ....[8]....
        /*0170*/ 	.word	0x00000f60


	//   ....[9]....
        /*0174*/ 	.word	0x00000f90


	//   ....[10]....
        /*0178*/ 	.word	0x00000fc0


	//   ....[11]....
        /*017c*/ 	.word	0x00000fe0


	//   ....[12]....
        /*0180*/ 	.word	0x00001160


	//   ....[13]....
        /*0184*/ 	.word	0x00001190


	//   ....[14]....
        /*0188*/ 	.word	0x000011c0


	//   ....[15]....
        /*018c*/ 	.word	0x000011e0


	//   ....[16]....
        /*0190*/ 	.word	0x00001360


	//   ....[17]....
        /*0194*/ 	.word	0x000013a0


	//   ....[18]....
        /*0198*/ 	.word	0x000013d0


	//   ....[19]....
        /*019c*/ 	.word	0x000013e0


	//   ....[20]....
        /*01a0*/ 	.word	0x00002140


	//   ....[21]....
        /*01a4*/ 	.word	0x00002150


	//   ....[22]....
        /*01a8*/ 	.word	0x00002160


	//   ....[23]....
        /*01ac*/ 	.word	0x00002180


	//   ....[24]....
        /*01b0*/ 	.word	0x00002300


	//   ....[25]....
        /*01b4*/ 	.word	0x00002340


	//   ....[26]....
        /*01b8*/ 	.word	0x00002370


	//   ....[27]....
        /*01bc*/ 	.word	0x00002390


	//   ....[28]....
        /*01c0*/ 	.word	0x00002510


	//   ....[29]....
        /*01c4*/ 	.word	0x00002550


	//   ....[30]....
        /*01c8*/ 	.word	0x00002580


	//   ....[31]....
        /*01cc*/ 	.word	0x000025a0


	//   ....[32]....
        /*01d0*/ 	.word	0x00002720


	//   ....[33]....
        /*01d4*/ 	.word	0x00002760


	//   ....[34]....
        /*01d8*/ 	.word	0x00002790


	//   ....[35]....
        /*01dc*/ 	.word	0x000027b0


	//   ....[36]....
        /*01e0*/ 	.word	0x00002930


	//   ....[37]....
        /*01e4*/ 	.word	0x00002970


	//   ....[38]....
        /*01e8*/ 	.word	0x000029b0


	//   ....[39]....
        /*01ec*/ 	.word	0x000029c0


	//   ....[40]....
        /*01f0*/ 	.word	0x00004d80


	//   ....[41]....
        /*01f4*/ 	.word	0x00004db0


	//   ....[42]....
        /*01f8*/ 	.word	0x00004dd0


	//   ....[43]....
        /*01fc*/ 	.word	0x00004de0


	//   ....[44]....
        /*0200*/ 	.word	0x00004f70


	//   ....[45]....
        /*0204*/ 	.word	0x00004fa0


	//   ....[46]....
        /*0208*/ 	.word	0x00004fd0


	//   ....[47]....
        /*020c*/ 	.word	0x00004ff0


	//   ....[48]....
        /*0210*/ 	.word	0x00005170


	//   ....[49]....
        /*0214*/ 	.word	0x000051a0


	//   ....[50]....
        /*0218*/ 	.word	0x000051d0


	//   ....[51]....
        /*021c*/ 	.word	0x000051f0


	//   ....[52]....
        /*0220*/ 	.word	0x00005370


	//   ....[53]....
        /*0224*/ 	.word	0x000053a0


	//   ....[54]....
        /*0228*/ 	.word	0x000053d0


	//   ....[55]....
        /*022c*/ 	.word	0x000053f0


	//   ....[56]....
        /*0230*/ 	.word	0x00005570


	//   ....[57]....
        /*0234*/ 	.word	0x000055a0


	//   ....[58]....
        /*0238*/ 	.word	0x000055d0


	//   ....[59]....
        /*023c*/ 	.word	0x000055f0


	//----- nvinfo : EIATTR_VRC_CTA_INIT_COUNT
	.align		4
.L_1298:
        /*0240*/ 	.byte	0x02, 0x4a
	.zero		1
	.zero		1


	//----- nvinfo : EIATTR_EXIT_INSTR_OFFSETS
	.align		4
        /*0244*/ 	.byte	0x04, 0x1c
        /*0246*/ 	.short	(.L_1300 - .L_1299)


	//   ....[0]....
.L_1299:
        /*0248*/ 	.word	0x00000030


	//   ....[1]....
        /*024c*/ 	.word	0x00006290


	//   ....[2]....
        /*0250*/ 	.word	0x000062d0


	//----- nvinfo : EIATTR_MAX_THREADS
	.align		4
.L_1300:
        /*0254*/ 	.byte	0x04, 0x05
        /*0256*/ 	.short	(.L_1302 - .L_1301)
.L_1301:
        /*0258*/ 	.word	0x00000100
        /*025c*/ 	.word	0x00000001
        /*0260*/ 	.word	0x00000001


	//----- nvinfo : EIATTR_CRS_STACK_SIZE
	.align		4
.L_1302:
        /*0264*/ 	.byte	0x04, 0x1e
        /*0266*/ 	.short	(.L_1304 - .L_1303)
.L_1303:
        /*0268*/ 	.word	0x00000000


	//----- nvinfo : EIATTR_CBANK_PARAM_SIZE
	.align		4
.L_1304:
        /*026c*/ 	.byte	0x03, 0x19
        /*026e*/ 	.short	0x0015


	//----- nvinfo : EIATTR_PARAM_CBANK
	.align		4
        /*0270*/ 	.byte	0x04, 0x0a
        /*0272*/ 	.short	(.L_1306 - .L_1305)
	.align		4
.L_1305:
        /*0274*/ 	.word	index@(.nv.constant0._ZN6thrust24THRUST_300001_SM_1000_NS8cuda_cub4core6detail13_kernel_agentINS1_8__reduce11ReduceAgentIPN4cuda3std3__45tupleIJdlEEESC_SB_iNS1_9__extrema9arg_max_fIdlNS9_4lessIdEEEEEEJSC_SC_iSH_EEEvDpT0_)
        /*0278*/ 	.short	0x0380
        /*027a*/ 	.short	0x0015


	//----- nvinfo : EIATTR_SW_WAR
	.align		4
.L_1306:
        /*027c*/ 	.byte	0x04, 0x36
        /*027e*/ 	.short	(.L_1308 - .L_1307)
.L_1307:
        /*0280*/ 	.word	0x00000008
.L_1308:


//--------------------- .nv.info._ZN6thrust24THRUST_300001_SM_1000_NS8cuda_cub4core6detail13_kernel_agentINS1_8__reduce10DrainAgentIiEEJN3cub18CUB_300001_SM_10009GridQueueIjEEiEEEvDpT0_ --------------------------
	.section	.nv.info._ZN6thrust24THRUST_300001_SM_1000_NS8cuda_cub4core6detail13_kernel_agentINS1_8__reduce10DrainAgentIiEEJN3cub18CUB_300001_SM_10009GridQueueIjEEiEEEvDpT0_,"",@"SHT_CUDA_INFO"
	.sectionflags	@""
	.align	4


	//----- nvinfo : EIATTR_CUDA_API_VERSION
	.align		4
        /*0000*/ 	.byte	0x04, 0x37
        /*0002*/ 	.short	(.L_1310 - .L_1309)
.L_1309:
        /*0004*/ 	.word	0x00000082


	//----- nvinfo : EIATTR_KPARAM_INFO
	.align		4
.L_1310:
        /*0008*/ 	.byte	0x04, 0x17
        /*000a*/ 	.short	(.L_1312 - .L_1311)
.L_1311:
        /*000c*/ 	.word	0x00000000
        /*0010*/ 	.short	0x0001
        /*0012*/ 	.short	0x0008
        /*0014*/ 	.byte	0x00, 0xf0, 0x11, 0x00


	//----- nvinfo : EIATTR_KPARAM_INFO
	.align		4
.L_1312:
        /*0018*/ 	.byte	0x04, 0x17
        /*001a*/ 	.short	(.L_1314 - .L_1313)
.L_1313:
        /*001c*/ 	.word	0x00000000
        /*0020*/ 	.short	0x0000
        /*0022*/ 	.short	0x0000
        /*0024*/ 	.byte	0x00, 0xf0, 0x21, 0x00


	//----- nvinfo : EIATTR_SPARSE_MMA_MASK
	.align		4
.L_1314:
        /*0028*/ 	.byte	0x03, 0x50
        /*002a*/ 	.short	0x0000


	//----- nvinfo : EIATTR_MAXREG_COUNT
	.align		4
        /*002c*/ 	.byte	0x03, 0x1b
        /*002e*/ 	.short	0x00ff


	//----- nvinfo : EIATTR_MERCURY_ISA_VERSION
	.align		4
        /*0030*/ 	.byte	0x03, 0x5f
        /*0032*/ 	.short	0x0101


	//----- nvinfo : EIATTR_VRC_CTA_INIT_COUNT
	.align		4
        /*0034*/ 	.byte	0x02, 0x4a
	.zero		1
	.zero		1


	//----- nvinfo : EIATTR_EXIT_INSTR_OFFSETS
	.align		4
        /*0038*/ 	.byte	0x04, 0x1c
        /*003a*/ 	.short	(.L_1316 - .L_1315)


	//   ....[0]....
.L_1315:
        /*003c*/ 	.word	0x00000060


	//----- nvinfo : EIATTR_MAX_THREADS
	.align		4
.L_1316:
        /*0040*/ 	.byte	0x04, 0x05
        /*0042*/ 	.short	(.L_1318 - .L_1317)
.L_1317:
        /*0044*/ 	.word	0x00000001
        /*0048*/ 	.word	0x00000001
        /*004c*/ 	.word	0x00000001


	//----- nvinfo : EIATTR_CBANK_PARAM_SIZE
	.align		4
.L_1318:
        /*0050*/ 	.byte	0x03, 0x19
        /*0052*/ 	.short	0x000c


	//----- nvinfo : EIATTR_PARAM_CBANK
	.align		4
        /*0054*/ 	.byte	0x04, 0x0a
        /*0056*/ 	.short	(.L_1320 - .L_1319)
	.align		4
.L_1319:
        /*0058*/ 	.word	index@(.nv.constant0._ZN6thrust24THRUST_300001_SM_1000_NS8cuda_cub4core6detail13_kernel_agentINS1_8__reduce10DrainAgentIiEEJN3cub18CUB_300001_SM_10009GridQueueIjEEiEEEvDpT0_)
        /*005c*/ 	.short	0x0380
        /*005e*/ 	.short	0x000c


	//----- nvinfo : EIATTR_SW_WAR
	.align		4
.L_1320:
        /*0060*/ 	.byte	0x04, 0x36
        /*0062*/ 	.short	(.L_1322 - .L_1321)
.L_1321:
        /*0064*/ 	.word	0x00000008
.L_1322:


//--------------------- .nv.info._ZN6thrust24THRUST_300001_SM_1000_NS8cuda_cub4core6detail13_kernel_agentINS1_8__reduce11ReduceAgentINS0_12zip_iteratorIN4cuda3std3__45tupleIJNS0_6detail15normal_iteratorINS0_10device_ptrIdEEEENS0_17counting_iteratorIlNS0_11use_defaultESI_SI_EEEEEEEPNSB_IJdlEEESM_iNS1_9__extrema9arg_max_fIdlNSA_4lessIdEEEEEEJSL_SN_iN3cub18CUB_300001_SM_100013GridEvenShareIiEENSV_9GridQueueIjEESS_EEEvDpT0_ --------------------------
	.section	.nv.info._ZN6thrust24THRUST_300001_SM_1000_NS8cuda_cub4core6detail13_kernel_agentINS1_8__reduce11ReduceAgentINS0_12zip_iteratorIN4cuda3std3__45tupleIJNS0_6detail15normal_iteratorINS0_10device_ptrIdEEEENS0_17counting_iteratorIlNS0_11use_defaultESI_SI_EEEEEEEPNSB_IJdlEEESM_iNS1_9__extrema9arg_max_fIdlNSA_4lessIdEEEEEEJSL_SN_iN3cub18CUB_300001_SM_100013GridEvenShareIiEENSV_9GridQueueIjEESS_EEEvDpT0_,"",@"SHT_CUDA_INFO"
	.sectionflags	@""
	.align	4


	//----- nvinfo : EIATTR_CUDA_API_VERSION
	.align		4
        /*0000*/ 	.byte	0x04, 0x37
        /*0002*/ 	.short	(.L_1324 - .L_1323)
.L_1323:
        /*0004*/ 	.word	0x00000082


	//----- nvinfo : EIATTR_KPARAM_INFO
	.align		4
.L_1324:
        /*0008*/ 	.byte	0x04, 0x17
        /*000a*/ 	.short	(.L_1326 - .L_1325)
.L_1325:
        /*000c*/ 	.word	0x00000000
        /*0010*/ 	.short	0x0005
        /*0012*/ 	.short	0x0050
        /*0014*/ 	.byte	0x00, 0xf0, 0x05, 0x00


	//----- nvinfo : EIATTR_KPARAM_INFO
	.align		4
.L_1326:
        /*0018*/ 	.byte	0x04, 0x17
        /*001a*/ 	.short	(.L_1328 - .L_1327)
.L_1327:
        /*001c*/ 	.word	0x00000000
        /*0020*/ 	.short	0x0004
        /*0022*/ 	.short	0x0048
        /*0024*/ 	.byte	0x00, 0xf0, 0x21, 0x00


	//----- nvinfo : EIATTR_KPARAM_INFO
	.align		4
.L_1328:
        /*0028*/ 	.byte	0x04, 0x17
        /*002a*/ 	.short	(.L_1330 - .L_1329)
.L_1329:
        /*002c*/ 	.word	0x00000000
        /*0030*/ 	.short	0x0003
        /*0032*/ 	.short	0x001c
        /*0034*/ 	.byte	0x00, 0xf0, 0xa1, 0x00


	//----- nvinfo : EIATTR_KPARAM_INFO
	.align		4
.L_1330:
        /*0038*/ 	.byte	0x04, 0x17
        /*003a*/ 	.short	(.L_1332 - .L_1331)
.L_1331:
        /*003c*/ 	.word	0x00000000
        /*0040*/ 	.short	0x0002
        /*0042*/ 	.short	0x0018
        /*0044*/ 	.byte	0x00, 0xf0, 0x11, 0x00


	//----- nvinfo : EIATTR_KPARAM_INFO
	.align		4
.L_1332:
        /*0048*/ 	.byte	0x04, 0x17
        /*004a*/ 	.short	(.L_1334 - .L_1333)
.L_1333:
        /*004c*/ 	.word	0x00000000
        /*0050*/ 	.short	0x0001
        /*0052*/ 	.short	0x0010
        /*0054*/ 	.byte	0x00, 0xf5, 0x21, 0x00


	//----- nvinfo : EIATTR_KPARAM_INFO
	.align		4
.L_1334:
        /*0058*/ 	.byte	0x04, 0x17
        /*005a*/ 	.short	(.L_1336 - .L_1335)
.L_1335:
        /*005c*/ 	.word	0x00000000
        /*0060*/ 	.short	0x0000
        /*0062*/ 	.short	0x0000
        /*0064*/ 	.byte	0x00, 0xf0, 0x41, 0x00


	//----- nvinfo : EIATTR_SPARSE_MMA_MASK
	.align		4
.L_1336:
        /*0068*/ 	.byte	0x03, 0x50
        /*006a*/ 	.short	0x0000


	//----- nvinfo : EIATTR_MAXREG_COUNT
	.align		4
        /*006c*/ 	.byte	0x03, 0x1b
        /*006e*/ 	.short	0x00ff


	//----- nvinfo : EIATTR_NUM_BARRIERS
	.align		4
        /*0070*/ 	.byte	0x02, 0x4c
        /*0072*/ 	.byte	0x01
	.zero		1


	//----- nvinfo : EIATTR_MERCURY_ISA_VERSION
	.align		4
        /*0074*/ 	.byte	0x03, 0x5f
        /*0076*/ 	.short	0x0101


	//----- nvinfo : EIATTR_COOP_GROUP_MASK_REGIDS
	.align		4
        /*0078*/ 	.byte	0x04, 0x29
        /*007a*/ 	.short	(.L_1338 - .L_1337)


	//   ....[0]....
.L_1337:
        /*007c*/ 	.word	0xffffffff


	//   ....[1]....
        /*0080*/ 	.word	0xffffffff


	//   ....[2]....
        /*0084*/ 	.word	0xffffffff


	//   ....[3]....
        /*0088*/ 	.word	0xffffffff


	//   ....[4]....
        /*008c*/ 	.word	0xffffffff


	//   ....[5]....
        /*0090*/ 	.word	0xffffffff


	//   ....[6]....
        /*0094*/ 	.word	0xffffffff


	//   ....[7]....
        /*0098*/ 	.word	0xffffffff


	//   ....[8]....
        /*009c*/ 	.word	0xffffffff


	//   ....[9]....
        /*00a0*/ 	.word	0xffffffff


	//   ....[10]....
        /*00a4*/ 	.word	0xffffffff


	//   ....[11]....
        /*00a8*/ 	.word	0xffffffff


	//   ....[12]....
        /*00ac*/ 	.word	0xffffffff


	//   ....[13]....
        /*00b0*/ 	.word	0xffffffff


	//   ....[14]....
        /*00b4*/ 	.word	0xffffffff


	//   ....[15]....
        /*00b8*/ 	.word	0xffffffff


	//   ....[16]....
        /*00bc*/ 	.word	0xffffffff


	//   ....[17]....
        /*00c0*/ 	.word	0xffffffff


	//   ....[18]....
        /*00c4*/ 	.word	0xffffffff


	//   ....[19]....
        /*00c8*/ 	.word	0xffffffff


	//   ....[20]....
        /*00cc*/ 	.word	0xffffffff


	//   ....[21]....
        /*00d0*/ 	.word	0xffffffff


	//   ....[22]....
        /*00d4*/ 	.word	0xffffffff


	//   ....[23]....
        /*00d8*/ 	.word	0xffffffff


	//   ....[24]....
        /*00dc*/ 	.word	0xffffffff


	//   ....[25]....
        /*00e0*/ 	.word	0xffffffff


	//   ....[26]....
        /*00e4*/ 	.word	0xffffffff


	//   ....[27]....
        /*00e8*/ 	.word	0xffffffff


	//   ....[28]....
        /*00ec*/ 	.word	0xffffffff


	//   ....[29]....
        /*00f0*/ 	.word	0xffffffff


	//   ....[30]....
        /*00f4*/ 	.word	0xffffffff


	//   ....[31]....
        /*00f8*/ 	.word	0xffffffff


	//   ....[32]....
        /*00fc*/ 	.word	0xffffffff


	//   ....[33]....
        /*0100*/ 	.word	0xffffffff


	//   ....[34]....
        /*0104*/ 	.word	0xffffffff


	//   ....[35]....
        /*0108*/ 	.word	0xffffffff


	//   ....[36]....
        /*010c*/ 	.word	0xffffffff


	//   ....[37]....
        /*0110*/ 	.word	0xffffffff


	//   ....[38]....
        /*0114*/ 	.word	0xffffffff


	//   ....[39]....
        /*0118*/ 	.word	0xffffffff


	//   ....[40]....
        /*011c*/ 	.word	0xffffffff


	//   ....[41]....
        /*0120*/ 	.word	0xffffffff


	//   ....[42]....
        /*0124*/ 	.word	0xffffffff


	//   ....[43]....
        /*0128*/ 	.word	0xffffffff


	//   ....[44]....
        /*012c*/ 	.word	0xffffffff


	//   ....[45]....
        /*0130*/ 	.word	0xffffffff


	//   ....[46]....
        /*0134*/ 	.word	0xffffffff


	//   ....[47]....
        /*0138*/ 	.word	0xffffffff


	//   ....[48]....
        /*013c*/ 	.word	0xffffffff


	//   ....[49]....
        /*0140*/ 	.word	0xffffffff


	//   ....[50]....
        /*0144*/ 	.word	0xffffffff


	//   ....[51]....
        /*0148*/ 	.word	0xffffffff


	//   ....[52]....
        /*014c*/ 	.word	0xffffffff


	//   ....[53]....
        /*0150*/ 	.word	0xffffffff


	//   ....[54]....
        /*0154*/ 	.word	0xffffffff


	//   ....[55]....
        /*0158*/ 	.word	0xffffffff


	//   ....[56]....
        /*015c*/ 	.word	0xffffffff


	//   ....[57]....
        /*0160*/ 	.word	0xffffffff


	//   ....[58]....
        /*0164*/ 	.word	0xffffffff


	//   ....[59]....
        /*0168*/ 	.word	0xffffffff


	//----- nvinfo : EIATTR_COOP_GROUP_INSTR_OFFSETS
	.align		4
.L_1338:
        /*016c*/ 	.byte	0x04, 0x28
        /*016e*/ 	.short	(.L_1340 - .L_1339)


	//   ....[0]....
.L_1339:
        /*0170*/ 	.word	0x00000cc0


	//   ....[1]....
        /*0174*/ 	.word	0x00000cf0


	//   ....[2]....
        /*0178*/ 	.word	0x00000d10


	//   ....[3]....
        /*017c*/ 	.word	0x00000d20


	//   ....[4]....
        /*0180*/ 	.word	0x00000eb0


	//   ....[5]....
        /*0184*/ 	.word	0x00000ee0


	//   ....[6]....
        /*0188*/ 	.word	0x00000f10


	//   ....[7]....
        /*018c*/ 	.word	0x00000f30


	//   ....[8]....
        /*0190*/ 	.word	0x000010b0


	//   ....[9]....
        /*0194*/ 	.word	0x000010e0


	//   ....[10]....
        /*0198*/ 	.word	0x00001110


	//   ....[11]....
        /*019c*/ 	.word	0x00001130


	//   ....[12]....
        /*01a0*/ 	.word	0x000012b0


	//   ....[13]....
        /*01a4*/ 	.word	0x000012e0


	//   ....[14]....
        /*01a8*/ 	.word	0x00001310


	//   ....[15]....
        /*01ac*/ 	.word	0x00001330


	//   ....[16]....
        /*01b0*/ 	.word	0x000014b0


	//   ....[17]....
        /*01b4*/ 	.word	0x000014f0


	//   ....[18]....
        /*01b8*/ 	.word	0x00001520


	//   ....[19]....
        /*01bc*/ 	.word	0x00001530


	//   ....[20]....
        /*01c0*/ 	.word	0x000022a0


	//   ....[21]....
        /*01c4*/ 	.word	0x000022b0


	//   ....[22]....
        /*01c8*/ 	.word	0x000022c0


	//   ....[23]....
        /*01cc*/ 	.word	0x000022e0


	//   ....[24]....
        /*01d0*/ 	.word	0x00002460


	//   ....[25]....
        /*01d4*/ 	.word	0x000024a0


	//   ....[26]....
        /*01d8*/ 	.word	0x000024d0


	//   ....[27]....
        /*01dc*/ 	.word	0x000024f0


	//   ....[28]....
        /*01e0*/ 	.word	0x00002670


	//   ....[29]....
        /*01e4*/ 	.word	0x000026b0


	//   ....[30]....
        /*01e8*/ 	.word	0x000026e0


	//   ....[31]....
        /*01ec*/ 	.word	0x00002700


	//   ....[32]....
        /*01f0*/ 	.word	0x00002880


	//   ....[33]....
        /*01f4*/ 	.word	0x000028d0


	//   ....[34]....
        /*01f8*/ 	.word	0x00002900


	//   ....[35]....
        /*01fc*/ 	.word	0x00002910


	//   ....[36]....
        /*0200*/ 	.word	0x00002a90


	//   ....[37]....
        /*0204*/ 	.word	0x00002ad0


	//   ....[38]....
        /*0208*/ 	.word	0x00002b00


	//   ....[39]....
        /*020c*/ 	.word	0x00002b20


	//   ....[40]....
        /*0210*/ 	.word	0x00005200


	//   ....[41]....
        /*0214*/ 	.word	0x00005230


	//   ....[42]....
        /*0218*/ 	.word	0x00005250


	//   ....[43]....
        /*021c*/ 	.word	0x00005260


	//   ....[44]....
        /*0220*/ 	.word	0x000053f0


	//   ....[45]....
        /*0224*/ 	.word	0x00005420


	//   ....[46]....
        /*0228*/ 	.word	0x00005450


	//   ....[47]....
        /*022c*/ 	.word	0x00005470


	//   ....[48]....
        /*0230*/ 	.word	0x000055f0


	//   ....[49]....
        /*0234*/ 	.word	0x00005620


	//   ....[50]....
        /*0238*/ 	.word	0x00005650


	//   ....[51]....
        /*023c*/ 	.word	0x00005670


	//   ....[52]....
        /*0240*/ 	.word	0x000057f0


	//   ....[53]....
        /*0244*/ 	.word	0x00005820


	//   ....[54]....
        /*0248*/ 	.word	0x00005850


	//   ....[55]....
        /*024c*/ 	.word	0x00005870


	//   ....[56]....
        /*0250*/ 	.word	0x000059f0


	//   ....[57]....
        /*0254*/ 	.word	0x00005a20


	//   ....[58]....
        /*0258*/ 	.word	0x00005a50


	//   ....[59]....
        /*025c*/ 	.word	0x00005a70


	//----- nvinfo : EIATTR_VRC_CTA_INIT_COUNT
	.align		4
.L_1340:
        /*0260*/ 	.byte	0x02, 0x4a
	.zero		1
	.zero		1


	//----- nvinfo : EIATTR_EXIT_INSTR_OFFSETS
	.align		4
        /*0264*/ 	.byte	0x04, 0x1c
        /*0266*/ 	.short	(.L_1342 - .L_1341)


	//   ....[0]....
.L_1341:
        /*0268*/ 	.word	0x00006720


	//   ....[1]....
        /*026c*/ 	.word	0x00006780


	//----- nvinfo : EIATTR_MAX_THREADS
	.align		4
.L_1342:
        /*0270*/ 	.byte	0x04, 0x05
        /*0272*/ 	.short	(.L_1344 - .L_1343)
.L_1343:
        /*0274*/ 	.word	0x00000100
        /*0278*/ 	.word	0x00000001
        /*027c*/ 	.word	0x00000001


	//----- nvinfo : EIATTR_CRS_STACK_SIZE
	.align		4
.L_1344:
        /*0280*/ 	.byte	0x04, 0x1e
        /*0282*/ 	.short	(.L_1346 - .L_1345)
.L_1345:
        /*0284*/ 	.word	0x00000000


	//----- nvinfo : EIATTR_CBANK_PARAM_SIZE
	.align		4
.L_1346:
        /*0288*/ 	.byte	0x03, 0x19
        /*028a*/ 	.short	0x0051


	//----- nvinfo : EIATTR_PARAM_CBANK
	.align		4
        /*028c*/ 	.byte	0x04, 0x0a
        /*028e*/ 	.short	(.L_1348 - .L_1347)
	.align		4
.L_1347:
        /*0290*/ 	.word	index@(.nv.constant0._ZN6thrust24THRUST_300001_SM_1000_NS8cuda_cub4core6detail13_kernel_agentINS1_8__reduce11ReduceAgentINS0_12zip_iteratorIN4cuda3std3__45tupleIJNS0_6detail15normal_iteratorINS0_10device_ptrIdEEEENS0_17counting_iteratorIlNS0_11use_defaultESI_SI_EEEEEEEPNSB_IJdlEEESM_iNS1_9__extrema9arg_max_fIdlNSA_4lessIdEEEEEEJSL_SN_iN3cub18CUB_300001_SM_100013GridEvenShareIiEENSV_9GridQueueIjEESS_EEEvDpT0_)
        /*0294*/ 	.short	0x0380
        /*0296*/ 	.short	0x0051


	//----- nvinfo : EIATTR_SW_WAR
	.align		4
.L_1348:
        /*0298*/ 	.byte	0x04, 0x36
        /*029a*/ 	.short	(.L_1350 - .L_1349)
.L_1349:
        /*029c*/ 	.word	0x00000008
.L_1350:


//--------------------- .nv.info._ZN6thrust24THRUST_300001_SM_1000_NS8cuda_cub4core6detail13_kernel_agentINS1_8__reduce11ReduceAgentINS0_12zip_iteratorIN4cuda3std3__45tupleIJNS0_6detail15normal_iteratorINS0_10device_ptrIdEEEENS0_17counting_iteratorIlNS0_11use_defaultESI_SI_EEEEEEEPNSB_IJdlEEESM_iNS1_9__extrema9arg_max_fIdlNSA_4lessIdEEEEEEJSL_SN_iSS_EEEvDpT0_ --------------------------
	.section	.nv.info._ZN6thrust24THRUST_300001_SM_1000_NS8cuda_cub4core6detail13_kernel_agentINS1_8__reduce11ReduceAgentINS0_12zip_iteratorIN4cuda3std3__45tupleIJNS0_6detail15normal_iteratorINS0_10device_ptrIdEEEENS0_17counting_iteratorIlNS0_11use_defaultESI_SI_EEEEEEEPNSB_IJdlEEESM_iNS1_9__extrema9arg_max_fIdlNSA_4lessIdEEEEEEJSL_SN_iSS_EEEvDpT0_,"",@"SHT_CUDA_INFO"
	.sectionflags	@""
	.align	4


	//----- nvinfo : EIATTR_CUDA_API_VERSION
	.align		4
        /*0000*/ 	.byte	0x04, 0x37
        /*0002*/ 	.short	(.L_1352 - .L_1351)
.L_1351:
        /*0004*/ 	.word	0x00000082


	//----- nvinfo : EIATTR_KPARAM_INFO
	.align		4
.L_1352:
        /*0008*/ 	.byte	0x04, 0x17
        /*000a*/ 	.short	(.L_1354 - .L_1353)
.L_1353:
        /*000c*/ 	.word	0x00000000
        /*0010*/ 	.short	0x0003
        /*0012*/ 	.short	0x001c
        /*0014*/ 	.byte	0x00, 0xf0, 0x05, 0x00


	//----- nvinfo : EIATTR_KPARAM_INFO
	.align		4
.L_1354:
        /*0018*/ 	.byte	0x04, 0x17
        /*001a*/ 	.short	(.L_1356 - .L_1355)
.L_1355:
        /*001c*/ 	.word	0x00000000
        /*0020*/ 	.short	0x0002
        /*0022*/ 	.short	0x0018
        /*0024*/ 	.byte	0x00, 0xf0, 0x11, 0x00


	//----- nvinfo : EIATTR_KPARAM_INFO
	.align		4
.L_1356:
        /*0028*/ 	.byte	0x04, 0x17
        /*002a*/ 	.short	(.L_1358 - .L_1357)
.L_1357:
        /*002c*/ 	.word	0x00000000
        /*0030*/ 	.short	0x0001
        /*0032*/ 	.short	0x0010
        /*0034*/ 	.byte	0x00, 0xf5, 0x21, 0x00


	//----- nvinfo : EIATTR_KPARAM_INFO
	.align		4
.L_1358:
        /*0038*/ 	.byte	0x04, 0x17
        /*003a*/ 	.short	(.L_1360 - .L_1359)
.L_1359:
        /*003c*/ 	.word	0x00000000
        /*0040*/ 	.short	0x0000
        /*0042*/ 	.short	0x0000
        /*0044*/ 	.byte	0x00, 0xf0, 0x41, 0x00


	//----- nvinfo : EIATTR_SPARSE_MMA_MASK
	.align		4
.L_1360:
        /*0048*/ 	.byte	0x03, 0x50
        /*004a*/ 	.short	0x0000


	//----- nvinfo : EIATTR_MAXREG_COUNT
	.align		4
        /*004c*/ 	.byte	0x03, 0x1b
        /*004e*/ 	.short	0x00ff


	//----- nvinfo : EIATTR_NUM_BARRIERS
	.align		4
        /*0050*/ 	.byte	0x02, 0x4c
        /*0052*/ 	.byte	0x01
	.zero		1


	//----- nvinfo : EIATTR_MERCURY_ISA_VERSION
	.align		4
        /*0054*/ 	.byte	0x03, 0x5f
        /*0056*/ 	.short	0x0101


	//----- nvinfo : EIATTR_COOP_GROUP_MASK_REGIDS
	.align		4
        /*0058*/ 	.byte	0x04, 0x29
        /*005a*/ 	.short	(.L_1362 - .L_1361)


	//   ....[0]....
.L_1361:
        /*005c*/ 	.word	0xffffffff


	//   ....[1]....
        /*0060*/ 	.word	0xffffffff


	//   ....[2]....
        /*0064*/ 	.word	0xffffffff


	//   ....[3]....
        /*0068*/ 	.word	0xffffffff


	//   ....[4]....
        /*006c*/ 	.word	0xffffffff


	//   ....[5]....
        /*0070*/ 	.word	0xffffffff


	//   ....[6]....
        /*0074*/ 	.word	0xffffffff


	//   ....[7]....
        /*0078*/ 	.word	0xffffffff


	//   ....[8]....
        /*007c*/ 	.word	0xffffffff


	//   ....[9]....
        /*0080*/ 	.word	0xffffffff


	//   ....[10]....
        /*0084*/ 	.word	0xffffffff


	//   ....[11]....
        /*0088*/ 	.word	0xffffffff


	//   ....[12]....
        /*008c*/ 	.word	0xffffffff


	//   ....[13]....
        /*0090*/ 	.word	0xffffffff


	//   ....[14]....
        /*0094*/ 	.word	0xffffffff


	//   ....[15]....
        /*0098*/ 	.word	0xffffffff


	//   ....[16]....
        /*009c*/ 	.word	0xffffffff


	//   ....[17]....
        /*00a0*/ 	.word	0xffffffff


	//   ....[18]....
        /*00a4*/ 	.word	0xffffffff


	//   ....[19]....
        /*00a8*/ 	.word	0xffffffff


	//   ....[20]....
        /*00ac*/ 	.word	0xffffffff


	//   ....[21]....
        /*00b0*/ 	.word	0xffffffff


	//   ....[22]....
        /*00b4*/ 	.word	0xffffffff


	//   ....[23]....
        /*00b8*/ 	.word	0xffffffff


	//   ....[24]....
        /*00bc*/ 	.word	0xffffffff


	//   ....[25]....
        /*00c0*/ 	.word	0xffffffff


	//   ....[26]....
        /*00c4*/ 	.word	0xffffffff


	//   ....[27]....
        /*00c8*/ 	.word	0xffffffff


	//   ....[28]....
        /*00cc*/ 	.word	0xffffffff


	//   ....[29]....
        /*00d0*/ 	.word	0xffffffff


	//   ....[30]....
        /*00d4*/ 	.word	0xffffffff


	//   ....[31]....
        /*00d8*/ 	.word	0xffffffff


	//   ....[32]....
        /*00dc*/ 	.word	0xffffffff


	//   ....[33]....
        /*00e0*/ 	.word	0xffffffff


	//   ....[34]....
        /*00e4*/ 	.word	0xffffffff


	//   ....[35]....
        /*00e8*/ 	.word	0xffffffff


	//   ....[36]....
        /*00ec*/ 	.word	0xffffffff


	//   ....[37]....
        /*00f0*/ 	.word	0xffffffff


	//   ....[38]....
        /*00f4*/ 	.word	0xffffffff


	//   ....[39]....
        /*00f8*/ 	.word	0xffffffff


	//   ....[40]....
        /*00fc*/ 	.word	0xffffffff


	//   ....[41]....
        /*0100*/ 	.word	0xffffffff


	//   ....[42]....
        /*0104*/ 	.word	0xffffffff


	//   ....[43]....
        /*0108*/ 	.word	0xffffffff


	//   ....[44]....
        /*010c*/ 	.word	0xffffffff


	//   ....[45]....
        /*0110*/ 	.word	0xffffffff


	//   ....[46]....
        /*0114*/ 	.word	0xffffffff


	//   ....[47]....
        /*0118*/ 	.word	0xffffffff


	//   ....[48]....
        /*011c*/ 	.word	0xffffffff


	//   ....[49]....
        /*0120*/ 	.word	0xffffffff


	//   ....[50]....
        /*0124*/ 	.word	0xffffffff


	//   ....[51]....
        /*0128*/ 	.word	0xffffffff


	//   ....[52]....
        /*012c*/ 	.word	0xffffffff


	//   ....[53]....
        /*0130*/ 	.word	0xffffffff


	//   ....[54]....
        /*0134*/ 	.word	0xffffffff


	//   ....[55]....
        /*0138*/ 	.word	0xffffffff


	//   ....[56]....
        /*013c*/ 	.word	0xffffffff


	//   ....[57]....
        /*0140*/ 	.word	0xffffffff


	//   ....[58]....
        /*0144*/ 	.word	0xffffffff


	//   ....[59]....
        /*0148*/ 	.word	0xffffffff


	//----- nvinfo : EIATTR_COOP_GROUP_INSTR_OFFSETS
	.align		4
.L_1362:
        /*014c*/ 	.byte	0x04, 0x28
        /*014e*/ 	.short	(.L_1364 - .L_1363)


	//   ....[0]....
.L_1363:
        /*0150*/ 	.word	0x00000c90


	//   ....[1]....
        /*0154*/ 	.word	0x00000cc0


	//   ....[2]....
        /*0158*/ 	.word	0x00000ce0


	//   ....[3]....
        /*015c*/ 	.word	0x00000cf0


	//   ....[4]....
        /*0160*/ 	.word	0x00000e80


	//   ....[5]....
        /*0164*/ 	.word	0x00000eb0


	//   ....[6]....
        /*0168*/ 	.word	0x00000ee0


	//   ....[7]....
        /*016c*/ 	.word	0x00000f00


	//   ....[8]....
        /*0170*/ 	.word	0x00001080


	//   ....[9]....
        /*0174*/ 	.word	0x000010b0


	//   ....[10]....
        /*0178*/ 	.word	0x000010e0


	//   ....[11]....
        /*017c*/ 	.word	0x00001100


	//   ....[12]....
        /*0180*/ 	.word	0x00001280


	//   ....[13]....
        /*0184*/ 	.word	0x000012b0


	//   ....[14]....
        /*0188*/ 	.word	0x000012e0


	//   ....[15]....
        /*018c*/ 	.word	0x00001300


	//   ....[16]....
        /*0190*/ 	.word	0x00001480


	//   ....[17]....
        /*0194*/ 	.word	0x000014b0


	//   ....[18]....
        /*0198*/ 	.word	0x000014e0


	//   ....[19]....
        /*019c*/ 	.word	0x00001500


	//   ....[20]....
        /*01a0*/ 	.word	0x00002260


	//   ....[21]....
        /*01a4*/ 	.word	0x00002270


	//   ....[22]....
        /*01a8*/ 	.word	0x00002280


	//   ....[23]....
        /*01ac*/ 	.word	0x000022a0


	//   ....[24]....
        /*01b0*/ 	.word	0x00002420


	//   ....[25]....
        /*01b4*/ 	.word	0x00002460


	//   ....[26]....
        /*01b8*/ 	.word	0x00002490


	//   ....[27]....
        /*01bc*/ 	.word	0x000024b0


	//   ....[28]....
        /*01c0*/ 	.word	0x00002630


	//   ....[29]....
        /*01c4*/ 	.word	0x00002670


	//   ....[30]....
        /*01c8*/ 	.word	0x000026a0


	//   ....[31]....
        /*01cc*/ 	.word	0x000026c0


	//   ....[32]....
        /*01d0*/ 	.word	0x00002840


	//   ....[33]....
        /*01d4*/ 	.word	0x00002880


	//   ....[34]....
        /*01d8*/ 	.word	0x000028b0


	//   ....[35]....
        /*01dc*/ 	.word	0x000028d0


	//   ....[36]....
        /*01e0*/ 	.word	0x00002a50


	//   ....[37]....
        /*01e4*/ 	.word	0x00002a90


	//   ....[38]....
        /*01e8*/ 	.word	0x00002ac0


	//   ....[39]....
        /*01ec*/ 	.word	0x00002ae0


	//   ....[40]....
        /*01f0*/ 	.word	0x00004ff0


	//   ....[41]....
        /*01f4*/ 	.word	0x00005020


	//   ....[42]....
        /*01f8*/ 	.word	0x00005040


	//   ....[43]....
        /*01fc*/ 	.word	0x00005050


	//   ....[44]....
        /*0200*/ 	.word	0x000051e0


	//   ....[45]....
        /*0204*/ 	.word	0x00005210


	//   ....[46]....
        /*0208*/ 	.word	0x00005240


	//   ....[47]....
        /*020c*/ 	.word	0x00005260


	//   ....[48]....
        /*0210*/ 	.word	0x000053e0


	//   ....[49]....
        /*0214*/ 	.word	0x00005410


	//   ....[50]....
        /*0218*/ 	.word	0x00005440


	//   ....[51]....
        /*021c*/ 	.word	0x00005460


	//   ....[52]....
        /*0220*/ 	.word	0x000055e0


	//   ....[53]....
        /*0224*/ 	.word	0x00005610


	//   ....[54]....
        /*0228*/ 	.word	0x00005640


	//   ....[55]....
        /*022c*/ 	.word	0x00005660


	//   ....[56]....
        /*0230*/ 	.word	0x000057e0


	//   ....[57]....
        /*0234*/ 	.word	0x00005810


	//   ....[58]....
        /*0238*/ 	.word	0x00005840


	//   ....[59]....
        /*023c*/ 	.word	0x00005860


	//----- nvinfo : EIATTR_VRC_CTA_INIT_COUNT
	.align		4
.L_1364:
        /*0240*/ 	.byte	0x02, 0x4a
	.zero		1
	.zero		1


	//----- nvinfo : EIATTR_EXIT_INSTR_OFFSETS
	.align		4
        /*0244*/ 	.byte	0x04, 0x1c
        /*0246*/ 	.short	(.L_1366 - .L_1365)


	//   ....[0]....
.L_1365:
        /*0248*/ 	.word	0x00000030


	//   ....[1]....
        /*024c*/ 	.word	0x00006500


	//   ....[2]....
        /*0250*/ 	.word	0x00006540


	//----- nvinfo : EIATTR_MAX_THREADS
	.align		4
.L_1366:
        /*0254*/ 	.byte	0x04, 0x05
        /*0256*/ 	.short	(.L_1368 - .L_1367)
.L_1367:
        /*0258*/ 	.word	0x00000100
        /*025c*/ 	.word	0x00000001
        /*0260*/ 	.word	0x00000001


	//----- nvinfo : EIATTR_CRS_STACK_SIZE
	.align		4
.L_1368:
        /*0264*/ 	.byte	0x04, 0x1e
        /*0266*/ 	.short	(.L_1370 - .L_1369)
.L_1369:
        /*0268*/ 	.word	0x00000000


	//----- nvinfo : EIATTR_CBANK_PARAM_SIZE
	.align		4
.L_1370:
        /*026c*/ 	.byte	0x03, 0x19
        /*026e*/ 	.short	0x001d


	//----- nvinfo : EIATTR_PARAM_CBANK
	.align		4
        /*0270*/ 	.byte	0x04, 0x0a
        /*0272*/ 	.short	(.L_1372 - .L_1371)
	.align		4
.L_1371:
        /*0274*/ 	.word	index@(.nv.constant0._ZN6thrust24THRUST_300001_SM_1000_NS8cuda_cub4core6detail13_kernel_agentINS1_8__reduce11ReduceAgentINS0_12zip_iteratorIN4cuda3std3__45tupleIJNS0_6detail15normal_iteratorINS0_10device_ptrIdEEEENS0_17counting_iteratorIlNS0_11use_defaultESI_SI_EEEEEEEPNSB_IJdlEEESM_iNS1_9__extrema9arg_max_fIdlNSA_4lessIdEEEEEEJSL_SN_iSS_EEEvDpT0_)
        /*0278*/ 	.short	0x0380
        /*027a*/ 	.short	0x001d


	//----- nvinfo : EIATTR_SW_WAR
	.align		4
.L_1372:
        /*027c*/ 	.byte	0x04, 0x36
        /*027e*/ 	.short	(.L_1374 - .L_1373)
.L_1373:
        /*0280*/ 	.word	0x00000008
.L_1374:


//--------------------- .nv.callgraph             --------------------------
	.section	.nv.callgraph,"",@"SHT_CUDA_CALLGRAPH"
	.align	4
	.sectionentsize	8
	.align		4
        /*0000*/ 	.word	0x00000000
	.align		4
        /*0004*/ 	.word	0xffffffff
	.align		4
        /*0008*/ 	.word	index@(_ZN3cub18CUB_300001_SM_10006detail9transform16transform_kernelINS2_10policy_hubILb1EN4cuda3std3__45tupleIJN6thrust24THRUST_300001_SM_1000_NS17counting_iteratorIjNSA_11use_defaultESC_SC_EEEEEE10policy1000El10matrixMultNSA_6detail15normal_iteratorINSA_10device_ptrIdEEEEJSD_EEEvT0_iT1_T2_DpNS2_10kernel_argIT3_EE)
	.align		4
        /*000c*/ 	.word	index@(vprintf)
	.align		4
        /*0010*/ 	.word	index@(_ZN3cub18CUB_300001_SM_10006detail9transform16transform_kernelINS2_10policy_hubILb1EN4cuda3std3__45tupleIJN6thrust24THRUST_300001_SM_1000_NS17counting_iteratorIjNSA_11use_defaultESC_SC_EEEEEE10policy1000Ei10matrixMultNSA_6detail15normal_iteratorINSA_10device_ptrIdEEEEJSD_EEEvT0_iT1_T2_DpNS2_10kernel_argIT3_EE)
	.align		4
        /*0014*/ 	.word	index@(vprintf)
	.align		4
        /*0018*/ 	.word	0x00000000
	.align		4
        /*001c*/ 	.word	0xfffffffe
	.align		4
        /*0020*/ 	.word	0x00000000
	.align		4
        /*0024*/ 	.word	0xfffffffd
	.align		4
        /*0028*/ 	.word	0x00000000
	.align		4
        /*002c*/ 	.word	0xfffffffc


//--------------------- .nv.constant4             --------------------------
	.section	.nv.constant4,"a",@progbits
	.align	8
	.align		8
.nv.constant4:
        /*0000*/ 	.dword	_ZN30_INTERNAL_c05b71ae_4_k_cu_main4cuda3std3__45__cpo5beginE
	.align		8
        /*0008*/ 	.dword	_ZN30_INTERNAL_c05b71ae_4_k_cu_main4cuda3std3__45__cpo3endE
	.align		8
        /*0010*/ 	.dword	_ZN30_INTERNAL_c05b71ae_4_k_cu_main4cuda3std3__45__cpo6cbeginE
	.align		8
        /*0018*/ 	.dword	_ZN30_INTERNAL_c05b71ae_4_k_cu_main4cuda3std3__45__cpo4cendE
	.align		8
        /*0020*/ 	.dword	_ZN30_INTERNAL_c05b71ae_4_k_cu_main4cuda3std3__45__cpo6rbeginE
	.align		8
        /*0028*/ 	.dword	_ZN30_INTERNAL_c05b71ae_4_k_cu_main4cuda3std3__45__cpo4rendE
	.align		8
        /*0030*/ 	.dword	_ZN30_INTERNAL_c05b71ae_4_k_cu_main4cuda3std3__45__cpo7crbeginE
	.align		8
        /*0038*/ 	.dword	_ZN30_INTERNAL_c05b71ae_4_k_cu_main4cuda3std3__45__cpo5crendE
	.align		8
        /*0040*/ 	.dword	_ZN30_INTERNAL_c05b71ae_4_k_cu_main4cuda3std3__432_GLOBAL__N__c05b71ae_4_k_cu_main6ignoreE
	.align		8
        /*0048*/ 	.dword	_ZN30_INTERNAL_c05b71ae_4_k_cu_main4cuda3std3__419piecewise_constructE
	.align		8
        /*0050*/ 	.dword	_ZN30_INTERNAL_c05b71ae_4_k_cu_main4cuda3std3__48in_placeE
	.align		8
        /*0058*/ 	.dword	_ZN30_INTERNAL_c05b71ae_4_k_cu_main4cuda3std3__420unreachable_sentinelE
	.align		8
        /*0060*/ 	.dword	_ZN30_INTERNAL_c05b71ae_4_k_cu_main4cuda3std3__47nulloptE
	.align		8
        /*0068*/ 	.dword	_ZN30_INTERNAL_c05b71ae_4_k_cu_main4cuda3std3__48unexpectE
	.align		8
        /*0070*/ 	.dword	_ZN30_INTERNAL_c05b71ae_4_k_cu_main4cuda3std6ranges3__45__cpo4swapE
	.align		8
        /*0078*/ 	.dword	_ZN30_INTERNAL_c05b71ae_4_k_cu_main4cuda3std6ranges3__45__cpo9iter_moveE
	.align		8
        /*0080*/ 	.dword	_ZN30_INTERNAL_c05b71ae_4_k_cu_main4cuda3std6ranges3__45__cpo5beginE
	.align		8
        /*0088*/ 	.dword	_ZN30_INTERNAL_c05b71ae_4_k_cu_main4cuda3std6ranges3__45__cpo3endE
	.align		8
        /*0090*/ 	.dword	_ZN30_INTERNAL_c05b71ae_4_k_cu_main4cuda3std6ranges3__45__cpo6cbeginE
	.align		8
        /*0098*/ 	.dword	_ZN30_INTERNAL_c05b71ae_4_k_cu_main4cuda3std6ranges3__45__cpo4cendE
	.align		8
        /*00a0*/ 	.dword	_ZN30_INTERNAL_c05b71ae_4_k_cu_main4cuda3std6ranges3__45__cpo7advanceE
	.align		8
        /*00a8*/ 	.dword	_ZN30_INTERNAL_c05b71ae_4_k_cu_main4cuda3std6ranges3__45__cpo9iter_swapE
	.align		8
        /*00b0*/ 	.dword	_ZN30_INTERNAL_c05b71ae_4_k_cu_main4cuda3std6ranges3__45__cpo4nextE
	.align		8
        /*00b8*/ 	.dword	_ZN30_INTERNAL_c05b71ae_4_k_cu_main4cuda3std6ranges3__45__cpo4prevE
	.align		8
        /*00c0*/ 	.dword	_ZN30_INTERNAL_c05b71ae_4_k_cu_main4cuda3std6ranges3__45__cpo4dataE
	.align		8
        /*00c8*/ 	.dword	_ZN30_INTERNAL_c05b71ae_4_k_cu_main4cuda3std6ranges3__45__cpo5cdataE
	.align		8
        /*00d0*/ 	.dword	_ZN30_INTERNAL_c05b71ae_4_k_cu_main4cuda3std6ranges3__45__cpo4sizeE
	.align		8
        /*00d8*/ 	.dword	_ZN30_INTERNAL_c05b71ae_4_k_cu_main4cuda3std6ranges3__45__cpo5ssizeE
	.align		8
        /*00e0*/ 	.dword	_ZN30_INTERNAL_c05b71ae_4_k_cu_main4cuda3std6ranges3__45__cpo8distanceE
	.align		8
        /*00e8*/ 	.dword	_ZN30_INTERNAL_c05b71ae_4_k_cu_main6thrust24THRUST_300001_SM_1000_NS8cuda_cub3parE
	.align		8
        /*00f0*/ 	.dword	_ZN30_INTERNAL_c05b71ae_4_k_cu_main6thrust24THRUST_300001_SM_1000_NS8cuda_cub10par_nosyncE
	.align		8
        /*00f8*/ 	.dword	_ZN30_INTERNAL_c05b71ae_4_k_cu_main6thrust24THRUST_300001_SM_1000_NS6system6detail10sequential3seqE
	.align		8
        /*0100*/ 	.dword	_ZN30_INTERNAL_c05b71ae_4_k_cu_main6thrust24THRUST_300001_SM_1000_NS6system3cpp3parE
	.align		8
        /*0108*/ 	.dword	_ZN30_INTERNAL_c05b71ae_4_k_cu_main6thrust24THRUST_300001_SM_1000_NS12placeholders2_1E
	.align		8
        /*0110*/ 	.dword	_ZN30_INTERNAL_c05b71ae_4_k_cu_main6thrust24THRUST_300001_SM_1000_NS12placeholders2_2E
	.align		8
        /*0118*/ 	.dword	_ZN30_INTERNAL_c05b71ae_4_k_cu_main6thrust24THRUST_300001_SM_1000_NS12placeholders2_3E
	.align		8
        /*0120*/ 	.dword	_ZN30_INTERNAL_c05b71ae_4_k_cu_main6thrust24THRUST_300001_SM_1000_NS12placeholders2_4E
	.align		8
        /*0128*/ 	.dword	_ZN30_INTERNAL_c05b71ae_4_k_cu_main6thrust24THRUST_300001_SM_1000_NS12placeholders2_5E
	.align		8
        /*0130*/ 	.dword	_ZN30_INTERNAL_c05b71ae_4_k_cu_main6thrust24THRUST_300001_SM_1000_NS12placeholders2_6E
	.align		8
        /*0138*/ 	.dword	_ZN30_INTERNAL_c05b71ae_4_k_cu_main6thrust24THRUST_300001_SM_1000_NS12placeholders2_7E
	.align		8
        /*0140*/ 	.dword	_ZN30_INTERNAL_c05b71ae_4_k_cu_main6thrust24THRUST_300001_SM_1000_NS12placeholders2_8E
	.align		8
        /*0148*/ 	.dword	_ZN30_INTERNAL_c05b71ae_4_k_cu_main6thrust24THRUST_300001_SM_1000_NS12placeholders2_9E
	.align		8
        /*0150*/ 	.dword	_ZN30_INTERNAL_c05b71ae_4_k_cu_main6thrust24THRUST_300001_SM_1000_NS12placeholders3_10E
	.align		8
        /*0158*/ 	.dword	_ZN30_INTERNAL_c05b71ae_4_k_cu_main6thrust24THRUST_300001_SM_1000_NS3seqE
	.align		8
        /*0160*/ 	.dword	_ZN30_INTERNAL_c05b71ae_4_k_cu_main6thrust24THRUST_300001_SM_1000_NS6deviceE
	.align		8
        /*0168*/ 	.dword	$str
	.align		8
        /*0170*/ 	.dword	$str$1
	.align		8
        /*0178*/ 	.dword	vprintf


//--------------------- .text._ZN3cub18CUB_300001_SM_10006detail6reduce28DeviceReduceSingleTileKernelINS2_10policy_hubIfyN4cuda3std3__44plusIfEEE10Policy1000EPfPdiS9_dfNS7_10__identityEEEvT0_T1_T2_T3_T4_T6_ --------------------------
	.section	.text._ZN3cub18CUB_300001_SM_10006detail6reduce28DeviceReduceSingleTileKernelINS2_10policy_hubIfyN4cuda3std3__44plusIfEEE10Policy1000EPfPdiS9_dfNS7_10__identityEEEvT0_T1_T2_T3_T4_T6_,"ax",@progbits
	.align	128
        .global         _ZN3cub18CUB_300001_SM_10006detail6reduce28DeviceReduceSingleTileKernelINS2_10policy_hubIfyN4cuda3std3__44plusIfEEE10Policy1000EPfPdiS9_dfNS7_10__identityEEEvT0_T1_T2_T3_T4_T6_
        .type           _ZN3cub18CUB_300001_SM_10006detail6reduce28DeviceReduceSingleTileKernelINS2_10policy_hubIfyN4cuda3std3__44plusIfEEE10Policy1000EPfPdiS9_dfNS7_10__identityEEEvT0_T1_T2_T3_T4_T6_,@function
        .size           _ZN3cub18CUB_300001_SM_10006detail6reduce28DeviceReduceSingleTileKernelINS2_10policy_hubIfyN4cuda3std3__44plusIfEEE10Policy1000EPfPdiS9_dfNS7_10__identityEEEvT0_T1_T2_T3_T4_T6_,(.L_x_2140 - _ZN3cub18CUB_300001_SM_10006detail6reduce28DeviceReduceSingleTileKernelINS2_10policy_hubIfyN4cuda3std3__44plusIfEEE10Policy1000EPfPdiS9_dfNS7_10__identityEEEvT0_T1_T2_T3_T4_T6_)
        .other          _ZN3cub18CUB_300001_SM_10006detail6reduce28DeviceReduceSingleTileKernelINS2_10policy_hubIfyN4cuda3std3__44plusIfEEE10Policy1000EPfPdiS9_dfNS7_10__identityEEEvT0_T1_T2_T3_T4_T6_,@"STO_CUDA_ENTRY STV_DEFAULT"
_ZN3cub18CUB_300001_SM_10006detail6reduce28DeviceReduceSingleTileKernelINS2_10policy_hubIfyN4cuda3std3__44plusIfEEE10Policy1000EPfPdiS9_dfNS7_10__identityEEEvT0_T1_T2_T3_T4_T6_:
.text._ZN3cub18CUB_300001_SM_10006detail6reduce28DeviceReduceSingleTileKernelINS2_10policy_hubIfyN4cuda3std3__44plusIfEEE10Policy1000EPfPdiS9_dfNS7_10__identityEEEvT0_T1_T2_T3_T4_T6_:
[----:B------:R-:W-:Y:S01]  /*0000*/  LDC R1, c[0x0][0x37c] ;  /* 0x0000df00ff017b82 */ /* 0x000fe20000000800 */
[----:B------:R-:W0:Y:S01]  /*0010*/  LDCU UR4, c[0x0][0x390] ;  /* 0x00007200ff0477ac */ /* 0x000e220008000800 */
[----:B------:R-:W1:Y:S01]  /*0020*/  LDCU.64 UR6, c[0x0][0x358] ;  /* 0x00006b00ff0677ac */ /* 0x000e620008000a00 */
[----:B0-----:R-:W-:-:S04]  /*0030*/  MOV R20, UR4 ;  /* 0x0000000400147c02 */ /* 0x001fc80008000f00 */
[----:B------:R-:W-:-:S13]  /*0040*/  ISETP.NE.AND P0, PT, R20, RZ, PT ;  /* 0x000000ff1400720c */ /* 0x000fda0003f05270 */
[----:B-1----:R-:W-:Y:S05]  /*0050*/  @P0 BRA `(.L_x_0) ;  /* 0x00000000001c0947 */ /* 0x002fea0003800000 */
[----:B------:R-:W0:Y:S02]  /*0060*/  S2R R0, SR_TID.X ;  /* 0x0000000000007919 */ /* 0x000e240000002100 */
[----:B0-----:R-:W-:-:S13]  /*0070*/  ISETP.NE.AND P0, PT, R0, RZ, PT ;  /* 0x000000ff0000720c */ /* 0x001fda0003f05270 */
[----:B------:R-:W-:Y:S05]  /*0080*/  @P0 EXIT ;  /* 0x000000000000094d */ /* 0x000fea0003800000 */
[----:B------:R-:W0:Y:S08]  /*0090*/  LDC.64 R2, c[0x0][0x388] ;  /* 0x0000e200ff027b82 */ /* 0x000e300000000a00 */
[----:B------:R-:W0:Y:S02]  /*00a0*/  LDC.64 R4, c[0x0][0x398] ;  /* 0x0000e600ff047b82 */ /* 0x000e240000000a00 */
[----:B0-----:R-:W-:Y:S01]  /*00b0*/  STG.E.64 desc[UR6][R2.64], R4 ;  /* 0x0000000402007986 */ /* 0x001fe2000c101b06 */
[----:B------:R-:W-:Y:S05]  /*00c0*/  EXIT ;  /* 0x000000000000794d */ /* 0x000fea0003800000 */
.L_x_0:
[----:B------:R-:W0:Y:S01]  /*00d0*/  LDCU UR4, c[0x0][0x380] ;  /* 0x00007000ff0477ac */ /* 0x000e220008000800 */
[----:B------:R-:W-:Y:S01]  /*00e0*/  BSSY.RECONVERGENT B0, `(.L_x_1) ;  /* 0x00003ca000007945 */ /* 0x000fe20003800200 */
[----:B0-----:R-:W-:-:S09]  /*00f0*/  ULOP3.LUT UP0, URZ, UR4, 0xf, URZ, 0xc0, !UPT ;  /* 0x0000000f04ff7892 */ /* 0x001fd2000f80c0ff */
[----:B------:R-:W-:Y:S05]  /*0100*/  BRA.U UP0, `(.L_x_2) ;  /* 0x0000001d00607547 */ /* 0x000fea000b800000 */
[----:B------:R-:W-:-:S13]  /*0110*/  ISETP.GT.AND P0, PT, R20, 0xfff, PT ;  /* 0x00000fff1400780c */ /* 0x000fda0003f04270 */
[----:B------:R-:W-:Y:S05]  /*0120*/  @P0 BRA `(.L_x_3) ;  /* 0x0000000c00a80947 */ /* 0x000fea0003800000 */
[----:B------:R-:W0:Y:S01]  /*0130*/  S2R R9, SR_TID.X ;  /* 0x0000000000097919 */ /* 0x000e220000002100 */
[----:B------:R-:W-:Y:S01]  /*0140*/  BSSY.RECONVERGENT B1, `(.L_x_4) ;  /* 0x0000009000017945 */ /* 0x000fe20003800200 */
[----:B------:R-:W-:Y:S01]  /*0150*/  HFMA2 R0, -RZ, RZ, 0, 0 ;  /* 0x00000000ff007431 */ /* 0x000fe200000001ff */
[----:B0-----:R-:W-:Y:S02]  /*0160*/  ISETP.GE.AND P0, PT, R9, R20, PT ;  /* 0x000000140900720c */ /* 0x001fe40003f06270 */
[----:B------:R-:W-:-:S11]  /*0170*/  MOV R11, R9 ;  /* 0x00000009000b7202 */ /* 0x000fd60000000f00 */
[----:B------:R-:W-:Y:S05]  /*0180*/  @P0 BRA `(.L_x_5) ;  /* 0x0000000000100947 */ /* 0x000fea0003800000 */
[----:B------:R-:W0:Y:S02]  /*0190*/  LDC.64 R2, c[0x0][0x380] ;  /* 0x0000e000ff027b82 */ /* 0x000e240000000a00 */
[----:B0-----:R-:W-:-:S05]  /*01a0*/  IMAD.WIDE.U32 R2, R9, 0x4, R2 ;  /* 0x0000000409027825 */ /* 0x001fca00078e0002 */
[----:B------:R0:W5:Y:S01]  /*01b0*/  LDG.E.CONSTANT R0, desc[UR6][R2.64] ;  /* 0x0000000602007981 */ /* 0x000162000c1e9900 */
[----:B------:R-:W-:-:S07]  /*01c0*/  IADD3 R11, PT, PT, R9, 0x100, RZ ;  /* 0x00000100090b7810 */ /* 0x000fce0007ffe0ff */
.L_x_5:
[----:B------:R-:W-:Y:S05]  /*01d0*/  BSYNC.RECONVERGENT B1 ;  /* 0x0000000000017941 */ /* 0x000fea0003800200 */
.L_x_4:
[----:B------:R-:W-:Y:S01]  /*01e0*/  ISETP.GE.AND P0, PT, R11, R20, PT ;  /* 0x000000140b00720c */ /* 0x000fe20003f06270 */
[----:B------:R-:W-:-:S12]  /*01f0*/  BSSY.RECONVERGENT B1, `(.L_x_6) ;  /* 0x0000074000017945 */ /* 0x000fd80003800200 */
[----:B------:R-:W-:Y:S05]  /*0200*/  @P0 BRA `(.L_x_7) ;  /* 0x0000000400c80947 */ /* 0x000fea0003800000 */
[----:B0-----:R-:W-:Y:S01]  /*0210*/  LOP3.LUT R3, RZ, R11, RZ, 0x33, !PT ;  /* 0x0000000bff037212 */ /* 0x001fe200078e33ff */
[----:B------:R-:W-:Y:S03]  /*0220*/  BSSY.RECONVERGENT B2, `(.L_x_8) ;  /* 0x0000015000027945 */ /* 0x000fe60003800200 */
[----:B------:R-:W-:-:S04]  /*0230*/  IADD3 R4, PT, PT, R3, R20, RZ ;  /* 0x0000001403047210 */ /* 0x000fc80007ffe0ff */
[C---:B------:R-:W-:Y:S02]  /*0240*/  LOP3.LUT R2, R4.reuse, 0x300, RZ, 0xc0, !PT ;  /* 0x0000030004027812 */ /* 0x040fe400078ec0ff */
[----:B------:R-:W-:Y:S02]  /*0250*/  ISETP.GE.U32.AND P1, PT, R4, 0x300, PT ;  /* 0x000003000400780c */ /* 0x000fe40003f26070 */
[----:B------:R-:W-:-:S13]  /*0260*/  ISETP.NE.AND P0, PT, R2, 0x300, PT ;  /* 0x000003000200780c */ /* 0x000fda0003f05270 */
[----:B------:R-:W-:Y:S05]  /*0270*/  @!P0 BRA `(.L_x_9) ;  /* 0x00000000003c8947 */ /* 0x000fea0003800000 */
[----:B------:R-:W0:Y:S01]  /*0280*/  LDC.64 R2, c[0x0][0x380] ;  /* 0x0000e000ff027b82 */ /* 0x000e220000000a00 */
[----:B------:R-:W-:-:S04]  /*0290*/  LEA.HI R4, R4, 0x1, RZ, 0x18 ;  /* 0x0000000104047811 */ /* 0x000fc800078fc0ff */
[----:B------:R-:W-:-:S04]  /*02a0*/  LOP3.LUT R4, R4, 0x3, RZ, 0xc0, !PT ;  /* 0x0000000304047812 */ /* 0x000fc800078ec0ff */
[----:B------:R-:W-:Y:S01]  /*02b0*/  IADD3 R4, PT, PT, -R4, RZ, RZ ;  /* 0x000000ff04047210 */ /* 0x000fe20007ffe1ff */
[----:B0-----:R-:W-:-:S05]  /*02c0*/  IMAD.WIDE.U32 R2, R11, 0x4, R2 ;  /* 0x000000040b027825 */ /* 0x001fca00078e0002 */
[----:B------:R-:W-:-:S07]  /*02d0*/  MOV R5, R3 ;  /* 0x0000000300057202 */ /* 0x000fce0000000f00 */
.L_x_10:
[----:B------:R-:W-:-:S06]  /*02e0*/  MOV R3, R5 ;  /* 0x0000000500037202 */ /* 0x000fcc0000000f00 */
[----:B------:R0:W2:Y:S01]  /*02f0*/  LDG.E.CONSTANT R3, desc[UR6][R2.64] ;  /* 0x0000000602037981 */ /* 0x0000a2000c1e9900 */
[----:B------:R-:W-:Y:S01]  /*0300*/  IADD3 R4, PT, PT, R4, 0x1, RZ ;  /* 0x0000000104047810 */ /* 0x000fe20007ffe0ff */
[----:B------:R-:W-:-:S03]  /*0310*/  VIADD R11, R11, 0x100 ;  /* 0x000001000b0b7836 */ /* 0x000fc60000000000 */
[----:B------:R-:W-:Y:S02]  /*0320*/  ISETP.NE.AND P0, PT, R4, RZ, PT ;  /* 0x000000ff0400720c */ /* 0x000fe40003f05270 */
[----:B0-----:R-:W-:-:S04]  /*0330*/  IADD3 R2, P2, PT, R2, 0x400, RZ ;  /* 0x0000040002027810 */ /* 0x001fc80007f5e0ff */
[----:B------:R-:W-:Y:S01]  /*0340*/  IADD3.X R5, PT, PT, RZ, R5, RZ, P2, !PT ;  /* 0x00000005ff057210 */ /* 0x000fe200017fe4ff */
[----:B--2--5:R-:W-:-:S06]  /*0350*/  FADD R0, R3, R0 ;  /* 0x0000000003007221 */ /* 0x024fcc0000000000 */
[----:B------:R-:W-:Y:S05]  /*0360*/  @P0 BRA `(.L_x_10) ;  /* 0xfffffffc00dc0947 */ /* 0x000fea000383ffff */
.L_x_9:
[----:B------:R-:W-:Y:S05]  /*0370*/  BSYNC.RECONVERGENT B2 ;  /* 0x0000000000027941 */ /* 0x000fea0003800200 */
.L_x_8:
[----:B------:R-:W-:Y:S05]  /*0380*/  @!P1 BRA `(.L_x_7) ;  /* 0x0000000400689947 */ /* 0x000fea0003800000 */
[----:B------:R-:W-:Y:S01]  /*0390*/  IADD3 R2, PT, PT, -R11, R20, RZ ;  /* 0x000000140b027210 */ /* 0x000fe20007ffe1ff */
[----:B------:R-:W-:Y:S01]  /*03a0*/  BSSY.RECONVERGENT B2, `(.L_x_11) ;  /* 0x0000031000027945 */ /* 0x000fe20003800200 */
[----:B------:R-:W-:Y:S02]  /*03b0*/  PLOP3.LUT P0, PT, PT, PT, PT, 0x80, 0x8 ;  /* 0x000000000008781c */ /* 0x000fe40003f0f070 */
[----:B------:R-:W-:-:S13]  /*03c0*/  ISETP.GT.AND P1, PT, R2, 0xc00, PT ;  /* 0x00000c000200780c */ /* 0x000fda0003f24270 */
[----:B------:R-:W-:Y:S05]  /*03d0*/  @!P1 BRA `(.L_x_12) ;  /* 0x0000000000b49947 */ /* 0x000fea0003800000 */
[----:B------:R-:W-:Y:S02]  /*03e0*/  PLOP3.LUT P0, PT, PT, PT, PT, 0x8, 0x80 ;  /* 0x000000000080781c */ /* 0x000fe40003f0e170 */
[----:B------:R-:W-:-:S11]  /*03f0*/  IADD3 R8, PT, PT, R20, -0xc00, RZ ;  /* 0xfffff40014087810 */ /* 0x000fd60007ffe0ff */
.L_x_13:
[----:B------:R-:W0:Y:S01]  /*0400*/  LDC.64 R6, c[0x0][0x380] ;  /* 0x0000e000ff067b82 */ /* 0x000e220000000a00 */
[C---:B------:R-:W-:Y:S01]  /*0410*/  IADD3 R5, PT, PT, R11.reuse, 0x400, RZ ;  /* 0x000004000b057810 */ /* 0x040fe20007ffe0ff */
[----:B0-----:R-:W-:-:S05]  /*0420*/  IMAD.WIDE R24, R11, 0x4, R6 ;  /* 0x000000040b187825 */ /* 0x001fca00078e0206 */
[----:B------:R-:W2:Y:S04]  /*0430*/  LDG.E.CONSTANT R13, desc[UR6][R24.64] ;  /* 0x00000006180d7981 */ /* 0x000ea8000c1e9900 */
[----:B------:R-:W3:Y:S01]  /*0440*/  LDG.E.CONSTANT R10, desc[UR6][R24.64+0x400] ;  /* 0x00040006180a7981 */ /* 0x000ee2000c1e9900 */
[----:B------:R-:W-:-:S03]  /*0450*/  IMAD.WIDE R4, R5, 0x4, R6 ;  /* 0x0000000405047825 */ /* 0x000fc600078e0206 */
[----:B------:R-:W4:Y:S04]  /*0460*/  LDG.E.CONSTANT R12, desc[UR6][R24.64+0x800] ;  /* 0x00080006180c7981 */ /* 0x000f28000c1e9900 */
[----:B------:R-:W4:Y:S04]  /*0470*/  LDG.E.CONSTANT R17, desc[UR6][R24.64+0xc00] ;  /* 0x000c000618117981 */ /* 0x000f28000c1e9900 */
[----:B------:R-:W4:Y:S01]  /*0480*/  LDG.E.CONSTANT R16, desc[UR6][R4.64] ;  /* 0x0000000604107981 */ /* 0x000f22000c1e9900 */
[----:B------:R-:W-:-:S03]  /*0490*/  IADD3 R3, PT, PT, R11, 0x800, RZ ;  /* 0x000008000b037810 */ /* 0x000fc60007ffe0ff */
[----:B------:R-:W4:Y:S04]  /*04a0*/  LDG.E.CONSTANT R15, desc[UR6][R4.64+0x400] ;  /* 0x00040006040f7981 */ /* 0x000f28000c1e9900 */
[----:B------:R-:W4:Y:S01]  /*04b0*/  LDG.E.CONSTANT R14, desc[UR6][R4.64+0x800] ;  /* 0x00080006040e7981 */ /* 0x000f22000c1e9900 */
[----:B------:R-:W-:-:S03]  /*04c0*/  IMAD.WIDE R2, R3, 0x4, R6 ;  /* 0x0000000403027825 */ /* 0x000fc600078e0206 */
[----:B------:R-:W4:Y:S04]  /*04d0*/  LDG.E.CONSTANT R22, desc[UR6][R4.64+0xc00] ;  /* 0x000c000604167981 */ /* 0x000f28000c1e9900 */
[----:B------:R-:W4:Y:S01]  /*04e0*/  LDG.E.CONSTANT R21, desc[UR6][R2.64] ;  /* 0x0000000602157981 */ /* 0x000f22000c1e9900 */
[----:B------:R-:W-:-:S03]  /*04f0*/  IADD3 R23, PT, PT, R11, 0xc00, RZ ;  /* 0x00000c000b177810 */ /* 0x000fc60007ffe0ff */
[----:B------:R-:W4:Y:S04]  /*0500*/  LDG.E.CONSTANT R19, desc[UR6][R2.64+0x400] ;  /* 0x0004000602137981 */ /* 0x000f28000c1e9900 */
[----:B------:R-:W4:Y:S01]  /*0510*/  LDG.E.CONSTANT R18, desc[UR6][R2.64+0x800] ;  /* 0x0008000602127981 */ /* 0x000f22000c1e9900 */
[----:B------:R-:W-:-:S03]  /*0520*/  IMAD.WIDE R6, R23, 0x4, R6 ;  /* 0x0000000417067825 */ /* 0x000fc600078e0206 */
[----:B------:R-:W4:Y:S04]  /*0530*/  LDG.E.CONSTANT R26, desc[UR6][R2.64+0xc00] ;  /* 0x000c0006021a7981 */ /* 0x000f28000c1e9900 */
[----:B------:R-:W4:Y:S04]  /*0540*/  LDG.E.CONSTANT R25, desc[UR6][R6.64] ;  /* 0x0000000606197981 */ /* 0x000f28000c1e9900 */
[----:B------:R-:W4:Y:S04]  /*0550*/  LDG.E.CONSTANT R23, desc[UR6][R6.64+0x400] ;  /* 0x0004000606177981 */ /* 0x000f28000c1e9900 */
[----:B------:R-:W4:Y:S04]  /*0560*/  LDG.E.CONSTANT R24, desc[UR6][R6.64+0x800] ;  /* 0x0008000606187981 */ /* 0x000f28000c1e9900 */
[----:B------:R-:W4:Y:S01]  /*0570*/  LDG.E.CONSTANT R27, desc[UR6][R6.64+0xc00] ;  /* 0x000c0006061b7981 */ /* 0x000f22000c1e9900 */
[----:B------:R-:W-:-:S04]  /*0580*/  IADD3 R11, PT, PT, R11, 0x1000, RZ ;  /* 0x000010000b0b7810 */ /* 0x000fc80007ffe0ff */
[----:B------:R-:W-:Y:S01]  /*0590*/  ISETP.GE.AND P1, PT, R11, R8, PT ;  /* 0x000000080b00720c */ /* 0x000fe20003f26270 */
[----:B--2--5:R-:W-:-:S04]  /*05a0*/  FADD R13, R13, R0 ;  /* 0x000000000d0d7221 */ /* 0x024fc80000000000 */
[----:B---3--:R-:W-:-:S04]  /*05b0*/  FADD R13, R13, R10 ;  /* 0x0000000a0d0d7221 */ /* 0x008fc80000000000 */
[----:B----4-:R-:W-:-:S04]  /*05c0*/  FADD R12, R13, R12 ;  /* 0x0000000c0d0c7221 */ /* 0x010fc80000000000 */
[----:B------:R-:W-:-:S04]  /*05d0*/  FADD R17, R12, R17 ;  /* 0x000000110c117221 */ /* 0x000fc80000000000 */
        /* <DEDUP_REMOVED lines=11> */
[----:B------:R-:W-:Y:S01]  /*0690*/  FADD R0, R24, R27 ;  /* 0x0000001b18007221 */ /* 0x000fe20000000000 */
[----:B------:R-:W-:Y:S06]  /*06a0*/  @!P1 BRA `(.L_x_13) ;  /* 0xfffffffc00549947 */ /* 0x000fec000383ffff */
.L_x_12:
[----:B------:R-:W-:Y:S05]  /*06b0*/  BSYNC.RECONVERGENT B2 ;  /* 0x0000000000027941 */ /* 0x000fea0003800200 */
.L_x_11:
[----:B------:R-:W-:Y:S01]  /*06c0*/  IADD3 R2, PT, PT, -R11, R20, RZ ;  /* 0x000000140b027210 */ /* 0x000fe20007ffe1ff */
[----:B------:R-:W-:Y:S03]  /*06d0*/  BSSY.RECONVERGENT B2, `(.L_x_14) ;  /* 0x0000019000027945 */ /* 0x000fe60003800200 */
[----:B------:R-:W-:-:S13]  /*06e0*/  ISETP.GT.AND P1, PT, R2, 0x400, PT ;  /* 0x000004000200780c */ /* 0x000fda0003f24270 */
[----:B------:R-:W-:Y:S05]  /*06f0*/  @!P1 BRA `(.L_x_15) ;  /* 0x0000000000589947 */ /* 0x000fea0003800000 */
[----:B------:R-:W0:Y:S01]  /*0700*/  LDC.64 R4, c[0x0][0x380] ;  /* 0x0000e000ff047b82 */ /* 0x000e220000000a00 */
[C---:B------:R-:W-:Y:S02]  /*0710*/  VIADD R15, R11.reuse, 0x400 ;  /* 0x000004000b0f7836 */ /* 0x040fe40000000000 */
[----:B0-----:R-:W-:-:S05]  /*0720*/  IMAD.WIDE R2, R11, 0x4, R4 ;  /* 0x000000040b027825 */ /* 0x001fca00078e0204 */
[----:B------:R-:W2:Y:S04]  /*0730*/  LDG.E.CONSTANT R7, desc[UR6][R2.64] ;  /* 0x0000000602077981 */ /* 0x000ea8000c1e9900 */
[----:B------:R-:W3:Y:S01]  /*0740*/  LDG.E.CONSTANT R6, desc[UR6][R2.64+0x400] ;  /* 0x0004000602067981 */ /* 0x000ee2000c1e9900 */
[----:B------:R-:W-:-:S03]  /*0750*/  IMAD.WIDE R4, R15, 0x4, R4 ;  /* 0x000000040f047825 */ /* 0x000fc600078e0204 */
[----:B------:R-:W4:Y:S04]  /*0760*/  LDG.E.CONSTANT R13, desc[UR6][R2.64+0x800] ;  /* 0x00080006020d7981 */ /* 0x000f28000c1e9900 */
[----:B------:R-:W4:Y:S04]  /*0770*/  LDG.E.CONSTANT R15, desc[UR6][R2.64+0xc00] ;  /* 0x000c0006020f7981 */ /* 0x000f28000c1e9900 */
[----:B------:R-:W4:Y:S04]  /*0780*/  LDG.E.CONSTANT R17, desc[UR6][R4.64] ;  /* 0x0000000604117981 */ /* 0x000f28000c1e9900 */
[----:B------:R-:W4:Y:S04]  /*0790*/  LDG.E.CONSTANT R19, desc[UR6][R4.64+0x400] ;  /* 0x0004000604137981 */ /* 0x000f28000c1e9900 */
[----:B------:R-:W4:Y:S04]  /*07a0*/  LDG.E.CONSTANT R21, desc[UR6][R4.64+0x800] ;  /* 0x0008000604157981 */ /* 0x000f28000c1e9900 */
[----:B------:R-:W4:Y:S01]  /*07b0*/  LDG.E.CONSTANT R23, desc[UR6][R4.64+0xc00] ;  /* 0x000c000604177981 */ /* 0x000f22000c1e9900 */
[----:B------:R-:W-:-:S02]  /*07c0*/  PLOP3.LUT P0, PT, PT, PT, PT, 0x8, 0x80 ;  /* 0x000000000080781c */ /* 0x000fc40003f0e170 */
[----:B------:R-:W-:Y:S01]  /*07d0*/  IADD3 R11, PT, PT, R11, 0x800, RZ ;  /* 0x000008000b0b7810 */ /* 0x000fe20007ffe0ff */
[----:B--2--5:R-:W-:-:S04]  /*07e0*/  FADD R7, R0, R7 ;  /* 0x0000000700077221 */ /* 0x024fc80000000000 */
[----:B---3--:R-:W-:-:S04]  /*07f0*/  FADD R6, R7, R6 ;  /* 0x0000000607067221 */ /* 0x008fc80000000000 */
[----:B----4-:R-:W-:-:S04]  /*0800*/  FADD R6, R6, R13 ;  /* 0x0000000d06067221 */ /* 0x010fc80000000000 */
[----:B------:R-:W-:-:S04]  /*0810*/  FADD R6, R6, R15 ;  /* 0x0000000f06067221 */ /* 0x000fc80000000000 */
[----:B------:R-:W-:-:S04]  /*0820*/  FADD R6, R6, R17 ;  /* 0x0000001106067221 */ /* 0x000fc80000000000 */
[----:B------:R-:W-:-:S04]  /*0830*/  FADD R6, R6, R19 ;  /* 0x0000001306067221 */ /* 0x000fc80000000000 */
[----:B------:R-:W-:-:S04]  /*0840*/  FADD R6, R6, R21 ;  /* 0x0000001506067221 */ /* 0x000fc80000000000 */
[----:B------:R-:W-:-:S07]  /*0850*/  FADD R0, R6, R23 ;  /* 0x0000001706007221 */ /* 0x000fce0000000000 */
.L_x_15:
[----:B------:R-:W-:Y:S05]  /*0860*/  BSYNC.RECONVERGENT B2 ;  /* 0x0000000000027941 */ /* 0x000fea0003800200 */
.L_x_14:
[----:B------:R-:W-:-:S13]  /*0870*/  ISETP.LT.OR P0, PT, R11, R20, P0 ;  /* 0x000000140b00720c */ /* 0x000fda0000701670 */
[----:B------:R-:W-:Y:S05]  /*0880*/  @!P0 BRA `(.L_x_7) ;  /* 0x0000000000288947 */ /* 0x000fea0003800000 */
[----:B------:R-:W0:Y:S02]  /*0890*/  LDC.64 R2, c[0x0][0x380] ;  /* 0x0000e000ff027b82 */ /* 0x000e240000000a00 */
[----:B0-----:R-:W-:-:S05]  /*08a0*/  IMAD.WIDE R2, R11, 0x4, R2 ;  /* 0x000000040b027825 */ /* 0x001fca00078e0202 */
[----:B------:R-:W2:Y:S04]  /*08b0*/  LDG.E.CONSTANT R5, desc[UR6][R2.64] ;  /* 0x0000000602057981 */ /* 0x000ea8000c1e9900 */
[----:B------:R-:W3:Y:S04]  /*08c0*/  LDG.E.CONSTANT R4, desc[UR6][R2.64+0x400] ;  /* 0x0004000602047981 */ /* 0x000ee8000c1e9900 */
[----:B------:R-:W4:Y:S04]  /*08d0*/  LDG.E.CONSTANT R7, desc[UR6][R2.64+0x800] ;  /* 0x0008000602077981 */ /* 0x000f28000c1e9900 */
[----:B------:R-:W4:Y:S01]  /*08e0*/  LDG.E.CONSTANT R11, desc[UR6][R2.64+0xc00] ;  /* 0x000c0006020b7981 */ /* 0x000f22000c1e9900 */
[----:B--2--5:R-:W-:-:S04]  /*08f0*/  FADD R5, R0, R5 ;  /* 0x0000000500057221 */ /* 0x024fc80000000000 */
[----:B---3--:R-:W-:-:S04]  /*0900*/  FADD R4, R5, R4 ;  /* 0x0000000405047221 */ /* 0x008fc80000000000 */
[----:B----4-:R-:W-:-:S04]  /*0910*/  FADD R4, R4, R7 ;  /* 0x0000000704047221 */ /* 0x010fc80000000000 */
[----:B------:R-:W-:-:S07]  /*0920*/  FADD R0, R4, R11 ;  /* 0x0000000b04007221 */ /* 0x000fce0000000000 */
.L_x_7:
[----:B------:R-:W-:Y:S05]  /*0930*/  BSYNC.RECONVERGENT B1 ;  /* 0x0000000000017941 */ /* 0x000fea0003800200 */
.L_x_6:
[----:B------:R-:W-:Y:S02]  /*0940*/  ISETP.GE.AND P0, PT, R20, 0x100, PT ;  /* 0x000001001400780c */ /* 0x000fe40003f06270 */
[----:B-----5:R-:W-:-:S11]  /*0950*/  MOV R7, R0 ;  /* 0x0000000000077202 */ /* 0x020fd60000000f00 */
[----:B------:R-:W-:Y:S05]  /*0960*/  @!P0 BRA `(.L_x_16) ;  /* 0x0000000000ac8947 */ /* 0x000fea0003800000 */
[----:B------:R-:W1:Y:S01]  /*0970*/  S2R R6, SR_LANEID ;  /* 0x0000000000067919 */ /* 0x000e620000000000 */
[----:B------:R-:W2:Y:S02]  /*0980*/  SHFL.DOWN PT, R0, R7, 0x1, 0x1f ;  /* 0x08201f0007007f89 */ /* 0x000ea400000e0000 */
[----:B--2---:R-:W-:Y:S01]  /*0990*/  FADD R0, R0, R7 ;  /* 0x0000000700007221 */ /* 0x004fe20000000000 */
[C---:B-1----:R-:W-:Y:S02]  /*09a0*/  ISETP.GT.AND P0, PT, R6.reuse, 0x1e, PT ;  /* 0x0000001e0600780c */ /* 0x042fe40003f04270 */
[C---:B------:R-:W-:Y:S02]  /*09b0*/  ISETP.NE.AND P1, PT, R6.reuse, RZ, PT ;  /* 0x000000ff0600720c */ /* 0x040fe40003f25270 */
[----:B------:R-:W-:Y:S02]  /*09c0*/  FSEL R0, R7, R0, P0 ;  /* 0x0000000007007208 */ /* 0x000fe40000000000 */
[----:B------:R-:W-:-:S03]  /*09d0*/  ISETP.GT.AND P0, PT, R6, 0x1d, PT ;  /* 0x0000001d0600780c */ /* 0x000fc60003f04270 */
[----:B0-----:R-:W0:Y:S06]  /*09e0*/  SHFL.DOWN PT, R3, R0, 0x2, 0x1f ;  /* 0x08401f0000037f89 */ /* 0x001e2c00000e0000 */
[----:B------:R-:W1:Y:S01]  /*09f0*/  @!P1 S2R R5, SR_CgaCtaId ;  /* 0x0000000000059919 */ /* 0x000e620000008800 */
[----:B------:R-:W-:Y:S02]  /*0a00*/  @!P1 MOV R4, 0x400 ;  /* 0x0000040000049802 */ /* 0x000fe40000000f00 */
[----:B------:R-:W-:-:S04]  /*0a10*/  @!P1 SHF.R.U32.HI R2, RZ, 0x3, R9 ;  /* 0x00000003ff029819 */ /* 0x000fc80000011609 */
[----:B------:R-:W-:Y:S01]  /*0a20*/  @!P1 LOP3.LUT R2, R2, 0x7c, RZ, 0xc0, !PT ;  /* 0x0000007c02029812 */ /* 0x000fe200078ec0ff */
[----:B0-----:R-:W-:Y:S01]  /*0a30*/  @!P0 FADD R0, R0, R3 ;  /* 0x0000000300008221 */ /* 0x001fe20000000000 */
[----:B------:R-:W-:-:S04]  /*0a40*/  ISETP.GT.AND P0, PT, R6, 0x1b, PT ;  /* 0x0000001b0600780c */ /* 0x000fc80003f04270 */
[----:B------:R-:W0:Y:S01]  /*0a50*/  SHFL.DOWN PT, R3, R0, 0x4, 0x1f ;  /* 0x08801f0000037f89 */ /* 0x000e2200000e0000 */
[----:B-1----:R-:W-:-:S04]  /*0a60*/  @!P1 LEA R5, R5, R4, 0x18 ;  /* 0x0000000405059211 */ /* 0x002fc800078ec0ff */
[----:B------:R-:W-:-:S04]  /*0a70*/  @!P1 IADD3 R2, PT, PT, R2, R5, RZ ;  /* 0x0000000502029210 */ /* 0x000fc80007ffe0ff */
[----:B0-----:R-:W-:Y:S01]  /*0a80*/  @!P0 FADD R0, R0, R3 ;  /* 0x0000000300008221 */ /* 0x001fe20000000000 */
[----:B------:R-:W-:-:S04]  /*0a90*/  ISETP.GT.AND P0, PT, R6, 0x17, PT ;  /* 0x000000170600780c */ /* 0x000fc80003f04270 */
[----:B------:R-:W0:Y:S09]  /*0aa0*/  SHFL.DOWN PT, R3, R0, 0x8, 0x1f ;  /* 0x09001f0000037f89 */ /* 0x000e3200000e0000 */
[----:B0-----:R-:W-:Y:S01]  /*0ab0*/  @!P0 FADD R0, R0, R3 ;  /* 0x0000000300008221 */ /* 0x001fe20000000000 */
[----:B------:R-:W-:-:S04]  /*0ac0*/  ISETP.NE.AND P0, PT, R9, RZ, PT ;  /* 0x000000ff0900720c */ /* 0x000fc80003f05270 */
[----:B------:R-:W0:Y:S02]  /*0ad0*/  SHFL.DOWN PT, R3, R0, 0x10, 0x1f ;  /* 0x0a001f0000037f89 */ /* 0x000e2400000e0000 */
[----:B0-----:R-:W-:-:S05]  /*0ae0*/  FADD R3, R0, R3 ;  /* 0x0000000300037221 */ /* 0x001fca0000000000 */
[----:B------:R0:W-:Y:S01]  /*0af0*/  @!P1 STS [R2+0x8], R3 ;  /* 0x0000080302009388 */ /* 0x0001e20000000800 */
[----:B------:R-:W-:Y:S01]  /*0b00*/  BAR.SYNC.DEFER_BLOCKING 0x0 ;  /* 0x0000000000007b1d */ /* 0x000fe20000010000 */
[----:B------:R-:W-:-:S04]  /*0b10*/  ISETP.GT.AND P1, PT, R6, 0xf, PT ;  /* 0x0000000f0600780c */ /* 0x000fc80003f24270 */
[----:B------:R-:W-:Y:S01]  /*0b20*/  FSEL R0, R0, R3, P1 ;  /* 0x0000000300007208 */ /* 0x000fe20000800000 */
[----:B------:R-:W-:Y:S08]  /*0b30*/  @P0 BRA `(.L_x_17) ;  /* 0x0000003000900947 */ /* 0x000ff00003800000 */
[----:B------:R-:W1:Y:S01]  /*0b40*/  S2UR UR5, SR_CgaCtaId ;  /* 0x00000000000579c3 */ /* 0x000e620000008800 */
[----:B------:R-:W-:Y:S02]  /*0b50*/  UMOV UR4, 0x400 ;  /* 0x0000040000047882 */ /* 0x000fe40000000000 */
[----:B-1----:R-:W-:-:S09]  /*0b60*/  ULEA UR4, UR5, UR4, 0x18 ;  /* 0x0000000405047291 */ /* 0x002fd2000f8ec0ff */
[----:B0-----:R-:W0:Y:S04]  /*0b70*/  LDS R3, [UR4+0xc] ;  /* 0x00000c04ff037984 */ /* 0x001e280008000800 */
[----:B------:R-:W1:Y:S04]  /*0b80*/  LDS.128 R4, [UR4+0x10] ;  /* 0x00001004ff047984 */ /* 0x000e680008000c00 */
[----:B------:R-:W2:Y:S01]  /*0b90*/  LDS.64 R8, [UR4+0x20] ;  /* 0x00002004ff087984 */ /* 0x000ea20008000a00 */
[----:B0-----:R-:W-:-:S04]  /*0ba0*/  FADD R3, R0, R3 ;  /* 0x0000000300037221 */ /* 0x001fc80000000000 */
[----:B-1----:R-:W-:-:S04]  /*0bb0*/  FADD R4, R3, R4 ;  /* 0x0000000403047221 */ /* 0x002fc80000000000 */
[----:B------:R-:W-:-:S04]  /*0bc0*/  FADD R5, R4, R5 ;  /* 0x0000000504057221 */ /* 0x000fc80000000000 */
[----:B------:R-:W-:-:S04]  /*0bd0*/  FADD R6, R5, R6 ;  /* 0x0000000605067221 */ /* 0x000fc80000000000 */
[----:B------:R-:W-:-:S04]  /*0be0*/  FADD R7, R6, R7 ;  /* 0x0000000706077221 */ /* 0x000fc80000000000 */
[----:B--2---:R-:W-:-:S04]  /*0bf0*/  FADD R8, R7, R8 ;  /* 0x0000000807087221 */ /* 0x004fc80000000000 */
[----:B------:R-:W-:Y:S01]  /*0c00*/  FADD R0, R8, R9 ;  /* 0x0000000908007221 */ /* 0x000fe20000000000 */
[----:B------:R-:W-:Y:S06]  /*0c10*/  BRA `(.L_x_17) ;  /* 0x0000003000587947 */ /* 0x000fec0003800000 */
.L_x_16:
[----:B------:R-:W1:Y:S01]  /*0c20*/  S2R R4, SR_LANEID ;  /* 0x0000000000047919 */ /* 0x000e620000000000 */
[----:B------:R-:W-:-:S04]  /*0c30*/  LOP3.LUT R0, R9, 0x3e0, RZ, 0xc0, !PT ;  /* 0x000003e009007812 */ /* 0x000fc800078ec0ff */
[----:B0-----:R-:W-:Y:S02]  /*0c40*/  IADD3 R3, PT, PT, R0, 0x20, RZ ;  /* 0x0000002000037810 */ /* 0x001fe40007ffe0ff */
[----:B------:R-:W-:Y:S02]  /*0c50*/  LOP3.LUT R5, RZ, R0, RZ, 0x33, !PT ;  /* 0x00000000ff057212 */ /* 0x000fe400078e33ff */
[-C--:B------:R-:W-:Y:S02]  /*0c60*/  ISETP.GT.AND P0, PT, R3, R20.reuse, PT ;  /* 0x000000140300720c */ /* 0x080fe40003f04270 */
[----:B------:R-:W-:-:S04]  /*0c70*/  IADD3 R5, PT, PT, R5, R20, RZ ;  /* 0x0000001405057210 */ /* 0x000fc80007ffe0ff */
[----:B------:R-:W-:-:S05]  /*0c80*/  SEL R5, R5, 0x1f, P0 ;  /* 0x0000001f05057807 */ /* 0x000fca0000000000 */
[----:B------:R-:W0:Y:S01]  /*0c90*/  SHFL.DOWN PT, R0, R7, 0x1, R5 ;  /* 0x0820000007007989 */ /* 0x000e2200000e0005 */
[C---:B-1----:R-:W-:Y:S02]  /*0ca0*/  ISETP.GE.AND P0, PT, R4.reuse, R5, PT ;  /* 0x000000050400720c */ /* 0x042fe40003f06270 */
[C---:B------:R-:W-:Y:S02]  /*0cb0*/  IADD3 R2, PT, PT, R4.reuse, 0x2, RZ ;  /* 0x0000000204027810 */ /* 0x040fe40007ffe0ff */
[----:B------:R-:W-:-:S09]  /*0cc0*/  ISETP.NE.AND P1, PT, R4, RZ, PT ;  /* 0x000000ff0400720c */ /* 0x000fd20003f25270 */
[----:B0-----:R-:W-:Y:S01]  /*0cd0*/  @!P0 FADD R7, R0, R7 ;  /* 0x0000000700078221 */ /* 0x001fe20000000000 */
[-C--:B------:R-:W-:Y:S02]  /*0ce0*/  ISETP.GT.AND P0, PT, R2, R5.reuse, PT ;  /* 0x000000050200720c */ /* 0x080fe40003f04270 */
[----:B------:R-:W-:Y:S01]  /*0cf0*/  IADD3 R2, PT, PT, R4, 0x4, RZ ;  /* 0x0000000404027810 */ /* 0x000fe20007ffe0ff */
[----:B------:R-:W0:Y:S01]  /*0d00*/  @!P1 S2R R6, SR_CgaCtaId ;  /* 0x0000000000069919 */ /* 0x000e220000008800 */
[----:B------:R-:W-:Y:S01]  /*0d10*/  @!P1 MOV R3, 0x400 ;  /* 0x0000040000039802 */ /* 0x000fe20000000f00 */
[----:B------:R-:W1:Y:S08]  /*0d20*/  SHFL.DOWN PT, R0, R7, 0x2, R5 ;  /* 0x0840000007007989 */ /* 0x000e7000000e0005 */
[----:B-1----:R-:W-:Y:S01]  /*0d30*/  @!P0 FADD R7, R7, R0 ;  /* 0x0000000007078221 */ /* 0x002fe20000000000 */
[----:B------:R-:W-:-:S02]  /*0d40*/  ISETP.GT.AND P0, PT, R2, R5, PT ;  /* 0x000000050200720c */ /* 0x000fc40003f04270 */
[----:B------:R-:W-:Y:S02]  /*0d50*/  IADD3 R2, PT, PT, R4, 0x8, RZ ;  /* 0x0000000804027810 */ /* 0x000fe40007ffe0ff */
[----:B------:R-:W1:Y:S01]  /*0d60*/  SHFL.DOWN PT, R0, R7, 0x4, R5 ;  /* 0x0880000007007989 */ /* 0x000e6200000e0005 */
[----:B0-----:R-:W-:-:S08]  /*0d70*/  @!P1 LEA R3, R6, R3, 0x18 ;  /* 0x0000000306039211 */ /* 0x001fd000078ec0ff */
[----:B-1----:R-:W-:Y:S01]  /*0d80*/  @!P0 FADD R7, R7, R0 ;  /* 0x0000000007078221 */ /* 0x002fe20000000000 */
[----:B------:R-:W-:Y:S01]  /*0d90*/  ISETP.GT.AND P0, PT, R2, R5, PT ;  /* 0x000000050200720c */ /* 0x000fe20003f04270 */
[----:B------:R-:W-:-:S03]  /*0da0*/  VIADD R2, R4, 0x10 ;  /* 0x0000001004027836 */ /* 0x000fc60000000000 */
[----:B------:R-:W0:Y:S09]  /*0db0*/  SHFL.DOWN PT, R0, R7, 0x8, R5 ;  /* 0x0900000007007989 */ /* 0x000e3200000e0005 */
[----:B0-----:R-:W-:Y:S01]  /*0dc0*/  @!P0 FADD R7, R7, R0 ;  /* 0x0000000007078221 */ /* 0x001fe20000000000 */
[----:B------:R-:W-:-:S02]  /*0dd0*/  ISETP.GT.AND P0, PT, R2, R5, PT ;  /* 0x000000050200720c */ /* 0x000fc40003f04270 */
[----:B------:R-:W-:Y:S02]  /*0de0*/  @!P1 SHF.R.U32.HI R2, RZ, 0x3, R9 ;  /* 0x00000003ff029819 */ /* 0x000fe40000011609 */
[----:B------:R-:W0:Y:S02]  /*0df0*/  SHFL.DOWN PT, R0, R7, 0x10, R5 ;  /* 0x0a00000007007989 */ /* 0x000e2400000e0005 */
[----:B------:R-:W-:-:S04]  /*0e00*/  @!P1 LOP3.LUT R2, R2, 0x7c, RZ, 0xc0, !PT ;  /* 0x0000007c02029812 */ /* 0x000fc800078ec0ff */
[----:B------:R-:W-:-:S03]  /*0e10*/  @!P1 IADD3 R3, PT, PT, R2, R3, RZ ;  /* 0x0000000302039210 */ /* 0x000fc60007ffe0ff */
[----:B0-----:R-:W-:Y:S01]  /*0e20*/  @!P0 FADD R7, R7, R0 ;  /* 0x0000000007078221 */ /* 0x001fe20000000000 */
[----:B------:R-:W-:-:S04]  /*0e30*/  ISETP.NE.AND P0, PT, R9, RZ, PT ;  /* 0x000000ff0900720c */ /* 0x000fc80003f05270 */
[----:B------:R-:W-:-:S05]  /*0e40*/  MOV R0, R7 ;  /* 0x0000000700007202 */ /* 0x000fca0000000f00 */
[----:B------:R4:W-:Y:S01]  /*0e50*/  @!P1 STS [R3+0x8], R0 ;  /* 0x0000080003009388 */ /* 0x0009e20000000800 */
[----:B------:R-:W-:Y:S06]  /*0e60*/  BAR.SYNC.DEFER_BLOCKING 0x0 ;  /* 0x0000000000007b1d */ /* 0x000fec0000010000 */
[----:B------:R-:W-:Y:S05]  /*0e70*/  @P0 BRA `(.L_x_17) ;  /* 0x0000002c00c00947 */ /* 0x000fea0003800000 */
[----:B------:R-:W0:Y:S01]  /*0e80*/  S2UR UR5, SR_CgaCtaId ;  /* 0x00000000000579c3 */ /* 0x000e220000008800 */
[----:B------:R-:W-:Y:S01]  /*0e90*/  UMOV UR4, 0x400 ;  /* 0x0000040000047882 */ /* 0x000fe20000000000 */
[C---:B------:R-:W-:Y:S02]  /*0ea0*/  ISETP.GT.AND P2, PT, R20.reuse, 0x20, PT ;  /* 0x000000201400780c */ /* 0x040fe40003f44270 */
[C---:B------:R-:W-:Y:S02]  /*0eb0*/  ISETP.GT.AND P4, PT, R20.reuse, 0x40, PT ;  /* 0x000000401400780c */ /* 0x040fe40003f84270 */
[C---:B------:R-:W-:Y:S02]  /*0ec0*/  ISETP.GT.AND P3, PT, R20.reuse, 0x60, PT ;  /* 0x000000601400780c */ /* 0x040fe40003f64270 */
[----:B------:R-:W-:Y:S01]  /*0ed0*/  ISETP.GT.AND P1, PT, R20, 0x80, PT ;  /* 0x000000801400780c */ /* 0x000fe20003f24270 */
[----:B0-----:R-:W-:-:S09]  /*0ee0*/  ULEA UR4, UR5, UR4, 0x18 ;  /* 0x0000000405047291 */ /* 0x001fd2000f8ec0ff */
[----:B----4-:R-:W0:Y:S04]  /*0ef0*/  LDS R3, [UR4+0xc] ;  /* 0x00000c04ff037984 */ /* 0x010e280008000800 */
[----:B------:R-:W1:Y:S04]  /*0f00*/  LDS.128 R4, [UR4+0x10] ;  /* 0x00001004ff047984 */ /* 0x000e680008000c00 */
[----:B------:R-:W2:Y:S01]  /*0f10*/  LDS.64 R8, [UR4+0x20] ;  /* 0x00002004ff087984 */ /* 0x000ea20008000a00 */
[----:B0-----:R-:W-:Y:S01]  /*0f20*/  @P2 FADD R0, R0, R3 ;  /* 0x0000000300002221 */ /* 0x001fe20000000000 */
[----:B------:R-:W-:-:S03]  /*0f30*/  ISETP.GT.AND P2, PT, R20, 0xa0, PT ;  /* 0x000000a01400780c */ /* 0x000fc60003f44270 */
[----:B-1----:R-:W-:Y:S01]  /*0f40*/  @P4 FADD R0, R0, R4 ;  /* 0x0000000400004221 */ /* 0x002fe20000000000 */
[----:B------:R-:W-:-:S03]  /*0f50*/  ISETP.GT.AND P4, PT, R20, 0xc0, PT ;  /* 0x000000c01400780c */ /* 0x000fc60003f84270 */
[----:B------:R-:W-:Y:S01]  /*0f60*/  @P3 FADD R0, R0, R5 ;  /* 0x0000000500003221 */ /* 0x000fe20000000000 */
[----:B------:R-:W-:-:S03]  /*0f70*/  ISETP.GT.AND P3, PT, R20, 0xe0, PT ;  /* 0x000000e01400780c */ /* 0x000fc60003f64270 */
[----:B------:R-:W-:-:S04]  /*0f80*/  @P1 FADD R0, R0, R6 ;  /* 0x0000000600001221 */ /* 0x000fc80000000000 */
[----:B------:R-:W-:-:S04]  /*0f90*/  @P2 FADD R0, R0, R7 ;  /* 0x0000000700002221 */ /* 0x000fc80000000000 */
[----:B--2---:R-:W-:-:S04]  /*0fa0*/  @P4 FADD R0, R0, R8 ;  /* 0x0000000800004221 */ /* 0x004fc80000000000 */
[----:B------:R-:W-:Y:S01]  /*0fb0*/  @P3 FADD R0, R0, R9 ;  /* 0x0000000900003221 */ /* 0x000fe20000000000 */
[----:B------:R-:W-:Y:S06]  /*0fc0*/  BRA `(.L_x_17) ;  /* 0x0000002c006c7947 */ /* 0x000fec0003800000 */
.L_x_3:
[----:B------:R-:W0:Y:S01]  /*0fd0*/  S2R R0, SR_TID.X ;  /* 0x0000000000007919 */ /* 0x000e220000002100 */
[----:B------:R-:W1:Y:S01]  /*0fe0*/  LDC.64 R2, c[0x0][0x380] ;  /* 0x0000e000ff027b82 */ /* 0x000e620000000a00 */
[----:B0-----:R-:W-:-:S05]  /*0ff0*/  SHF.L.U32 R5, R0, 0x2, RZ ;  /* 0x0000000200057819 */ /* 0x001fca00000006ff */
[----:B-1----:R-:W-:-:S05]  /*1000*/  IMAD.WIDE.U32 R2, R5, 0x4, R2 ;  /* 0x0000000405027825 */ /* 0x002fca00078e0002 */
[----:B------:R-:W2:Y:S04]  /*1010*/  LDG.E.128.CONSTANT R4, desc[UR6][R2.64] ;  /* 0x0000000602047981 */ /* 0x000ea8000c1e9d00 */
[----:B------:R-:W3:Y:S04]  /*1020*/  LDG.E.128.CONSTANT R8, desc[UR6][R2.64+0x1000] ;  /* 0x0010000602087981 */ /* 0x000ee8000c1e9d00 */
[----:B------:R-:W4:Y:S04]  /*1030*/  LDG.E.128.CONSTANT R12, desc[UR6][R2.64+0x2000] ;  /* 0x00200006020c7981 */ /* 0x000f28000c1e9d00 */
[----:B------:R-:W5:Y:S01]  /*1040*/  LDG.E.128.CONSTANT R16, desc[UR6][R2.64+0x3000] ;  /* 0x0030000602107981 */ /* 0x000f62000c1e9d00 */
[----:B------:R-:W-:Y:S01]  /*1050*/  ISETP.GE.U32.AND P0, PT, R20, 0x2000, PT ;  /* 0x000020001400780c */ /* 0x000fe20003f06070 */
[----:B------:R-:W-:-:S02]  /*1060*/  HFMA2 R23, -RZ, RZ, 0, 0.00048828125 ;  /* 0x00001000ff177431 */ /* 0x000fc400000001ff */
[----:B--2---:R-:W-:Y:S01]  /*1070*/  FADD R4, R4, R5 ;  /* 0x0000000504047221 */ /* 0x004fe20000000000 */
[----:B------:R-:W-:Y:S01]  /*1080*/  FADD R7, R6, R7 ;  /* 0x0000000706077221 */ /* 0x000fe20000000000 */
[----:B---3--:R-:W-:Y:S01]  /*1090*/  FADD R8, R8, R9 ;  /* 0x0000000908087221 */ /* 0x008fe20000000000 */
[----:B------:R-:W-:Y:S02]  /*10a0*/  FADD R11, R10, R11 ;  /* 0x0000000b0a0b7221 */ /* 0x000fe40000000000 */
[----:B------:R-:W-:Y:S01]  /*10b0*/  FADD R4, R4, R7 ;  /* 0x0000000704047221 */ /* 0x000fe20000000000 */
[----:B----4-:R-:W-:Y:S01]  /*10c0*/  FADD R12, R12, R13 ;  /* 0x0000000d0c0c7221 */ /* 0x010fe20000000000 */
[----:B------:R-:W-:Y:S01]  /*10d0*/  FADD R15, R14, R15 ;  /* 0x0000000f0e0f7221 */ /* 0x000fe20000000000 */
[----:B------:R-:W-:Y:S01]  /*10e0*/  FADD R11, R8, R11 ;  /* 0x0000000b080b7221 */ /* 0x000fe20000000000 */
[----:B-----5:R-:W-:Y:S01]  /*10f0*/  FADD R16, R16, R17 ;  /* 0x0000001110107221 */ /* 0x020fe20000000000 */
[----:B------:R-:W-:Y:S01]  /*1100*/  FADD R19, R18, R19 ;  /* 0x0000001312137221 */ /* 0x000fe20000000000 */
[----:B------:R-:W-:Y:S01]  /*1110*/  FADD R12, R12, R15 ;  /* 0x0000000f0c0c7221 */ /* 0x000fe20000000000 */
[----:B------:R-:W-:-:S02]  /*1120*/  FADD R4, R4, R11 ;  /* 0x0000000b04047221 */ /* 0x000fc40000000000 */
[----:B------:R-:W-:-:S04]  /*1130*/  FADD R19, R16, R19 ;  /* 0x0000001310137221 */ /* 0x000fc80000000000 */
[----:B------:R-:W-:-:S04]  /*1140*/  FADD R19, R12, R19 ;  /* 0x000000130c137221 */ /* 0x000fc80000000000 */
[----:B------:R-:W-:Y:S01]  /*1150*/  FADD R21, R4, R19 ;  /* 0x0000001304157221 */ /* 0x000fe20000000000 */
[----:B------:R-:W-:Y:S06]  /*1160*/  @!P0 BRA `(.L_x_18) ;  /* 0x00000000007c8947 */ /* 0x000fec0003800000 */
[----:B------:R-:W0:Y:S01]  /*1170*/  LDC R24, c[0x0][0x390] ;  /* 0x0000e400ff187b82 */ /* 0x000e220000000800 */
[----:B------:R-:W-:Y:S02]  /*1180*/  IADD3 R22, PT, PT, R20, -0x1000, RZ ;  /* 0xfffff00014167810 */ /* 0x000fe40007ffe0ff */
[----:B------:R-:W-:-:S07]  /*1190*/  MOV R23, 0x1000 ;  /* 0x0000100000177802 */ /* 0x000fce0000000f00 */
.L_x_20:
[----:B------:R-:W-:-:S05]  /*11a0*/  IMAD.WIDE R26, R23, 0x4, R2 ;  /* 0x00000004171a7825 */ /* 0x000fca00078e0202 */
[----:B------:R-:W2:Y:S04]  /*11b0*/  LDG.E.128.CONSTANT R16, desc[UR6][R26.64+0x2000] ;  /* 0x002000061a107981 */ /* 0x000ea8000c1e9d00 */
[----:B------:R-:W3:Y:S04]  /*11c0*/  LDG.E.128.CONSTANT R4, desc[UR6][R26.64+0x3000] ;  /* 0x003000061a047981 */ /* 0x000ee8000c1e9d00 */
[----:B------:R-:W4:Y:S04]  /*11d0*/  LDG.E.128.CONSTANT R8, desc[UR6][R26.64] ;  /* 0x000000061a087981 */ /* 0x000f28000c1e9d00 */
[----:B------:R-:W5:Y:S01]  /*11e0*/  LDG.E.128.CONSTANT R12, desc[UR6][R26.64+0x1000] ;  /* 0x001000061a0c7981 */ /* 0x000f62000c1e9d00 */
[----:B0-----:R-:W-:Y:S01]  /*11f0*/  MOV R20, R24 ;  /* 0x0000001800147202 */ /* 0x001fe20000000f00 */
[----:B--2---:R-:W-:Y:S01]  /*1200*/  FADD R17, R17, R18 ;  /* 0x0000001211117221 */ /* 0x004fe20000000000 */
[----:B---3--:R-:W-:-:S02]  /*1210*/  FADD R18, R19, R4 ;  /* 0x0000000413127221 */ /* 0x008fc40000000000 */
[----:B------:R-:W-:Y:S01]  /*1220*/  IADD3 R4, PT, PT, -R23, R20, RZ ;  /* 0x0000001417047210 */ /* 0x000fe20007ffe1ff */
[----:B------:R-:W-:Y:S01]  /*1230*/  FADD R5, R5, R6 ;  /* 0x0000000605057221 */ /* 0x000fe20000000000 */
[----:B----4-:R-:W-:Y:S01]  /*1240*/  FADD R9, R9, R10 ;  /* 0x0000000a09097221 */ /* 0x010fe20000000000 */
[----:B------:R-:W-:Y:S01]  /*1250*/  FADD R8, R8, R21 ;  /* 0x0000001508087221 */ /* 0x000fe20000000000 */
[----:B------:R-:W-:Y:S01]  /*1260*/  ISETP.GE.AND P0, PT, R4, 0x1000, PT ;  /* 0x000010000400780c */ /* 0x000fe20003f06270 */
[----:B-----5:R-:W-:Y:S01]  /*1270*/  FADD R13, R13, R14 ;  /* 0x0000000e0d0d7221 */ /* 0x020fe20000000000 */
[----:B------:R-:W-:Y:S01]  /*1280*/  FADD R10, R11, R12 ;  /* 0x0000000c0b0a7221 */ /* 0x000fe20000000000 */
[----:B------:R-:W-:Y:S01]  /*1290*/  FADD R14, R15, R16 ;  /* 0x000000100f0e7221 */ /* 0x000fe20000000000 */
[----:B------:R-:W-:Y:S01]  /*12a0*/  FADD R8, R8, R9 ;  /* 0x0000000908087221 */ /* 0x000fe20000000000 */
[----:B------:R-:W-:Y:S01]  /*12b0*/  FADD R5, R18, R5 ;  /* 0x0000000512057221 */ /* 0x000fe20000000000 */
[----:B------:R-:W-:Y:S01]  /*12c0*/  FADD R13, R10, R13 ;  /* 0x0000000d0a0d7221 */ /* 0x000fe20000000000 */
[----:B------:R-:W-:-:S03]  /*12d0*/  FADD R14, R14, R17 ;  /* 0x000000110e0e7221 */ /* 0x000fc60000000000 */
[----:B------:R-:W-:Y:S01]  /*12e0*/  FADD R8, R8, R13 ;  /* 0x0000000d08087221 */ /* 0x000fe20000000000 */
[----:B------:R-:W-:-:S04]  /*12f0*/  FADD R5, R14, R5 ;  /* 0x000000050e057221 */ /* 0x000fc80000000000 */
[----:B------:R-:W-:-:S04]  /*1300*/  FADD R5, R8, R5 ;  /* 0x0000000508057221 */ /* 0x000fc80000000000 */
[----:B------:R-:W-:Y:S01]  /*1310*/  FADD R21, R7, R5 ;  /* 0x0000000507157221 */ /* 0x000fe20000000000 */
[----:B------:R-:W-:Y:S06]  /*1320*/  @!P0 BRA `(.L_x_19) ;  /* 0x0000000800308947 */ /* 0x000fec0003800000 */
[----:B------:R-:W-:-:S04]  /*1330*/  IADD3 R23, PT, PT, R23, 0x1000, RZ ;  /* 0x0000100017177810 */ /* 0x000fc80007ffe0ff */
[----:B------:R-:W-:-:S13]  /*1340*/  ISETP.GT.AND P0, PT, R23, R22, PT ;  /* 0x000000161700720c */ /* 0x000fda0003f04270 */
[----:B------:R-:W-:Y:S05]  /*1350*/  @!P0 BRA `(.L_x_20) ;  /* 0xfffffffc00908947 */ /* 0x000fea000383ffff */
.L_x_18:
[----:B------:R-:W-:-:S13]  /*1360*/  ISETP.GE.AND P0, PT, R23, R20, PT ;  /* 0x000000141700720c */ /* 0x000fda0003f06270 */
[----:B------:R-:W-:Y:S05]  /*1370*/  @P0 BRA `(.L_x_19) ;  /* 0x00000008001c0947 */ /* 0x000fea0003800000 */
[----:B------:R-:W-:Y:S01]  /*1380*/  IMAD.IADD R9, R20, 0x1, -R23 ;  /* 0x0000000114097824 */ /* 0x000fe200078e0a17 */
[----:B------:R-:W-:Y:S04]  /*1390*/  BSSY.RECONVERGENT B1, `(.L_x_19) ;  /* 0x0000085000017945 */ /* 0x000fe80003800200 */
[----:B------:R-:W-:-:S13]  /*13a0*/  ISETP.GE.AND P0, PT, R0, R9, PT ;  /* 0x000000090000720c */ /* 0x000fda0003f06270 */
[----:B------:R-:W-:Y:S05]  /*13b0*/  @P0 BRA `(.L_x_21) ;  /* 0x0000000800080947 */ /* 0x000fea0003800000 */
[-C--:B------:R-:W-:Y:S01]  /*13c0*/  LOP3.LUT R2, RZ, R0.reuse, RZ, 0x33, !PT ;  /* 0x00000000ff027212 */ /* 0x080fe200078e33ff */
[----:B------:R-:W-:Y:S01]  /*13d0*/  BSSY.RECONVERGENT B2, `(.L_x_22) ;  /* 0x0000015000027945 */ /* 0x000fe20003800200 */
[----:B------:R-:W-:Y:S02]  /*13e0*/  MOV R8, R0 ;  /* 0x0000000000087202 */ /* 0x000fe40000000f00 */
[----:B------:R-:W-:-:S04]  /*13f0*/  IADD3 R2, PT, PT, -R23, R20, R2 ;  /* 0x0000001417027210 */ /* 0x000fc80007ffe102 */
[C---:B------:R-:W-:Y:S02]  /*1400*/  LOP3.LUT R3, R2.reuse, 0x300, RZ, 0xc0, !PT ;  /* 0x0000030002037812 */ /* 0x040fe400078ec0ff */
[----:B------:R-:W-:Y:S02]  /*1410*/  ISETP.GE.U32.AND P1, PT, R2, 0x300, PT ;  /* 0x000003000200780c */ /* 0x000fe40003f26070 */
[----:B------:R-:W-:-:S13]  /*1420*/  ISETP.NE.AND P0, PT, R3, 0x300, PT ;  /* 0x000003000300780c */ /* 0x000fda0003f05270 */
[----:B------:R-:W-:Y:S05]  /*1430*/  @!P0 BRA `(.L_x_23) ;  /* 0x0000000000388947 */ /* 0x000fea0003800000 */
[----:B------:R-:W0:Y:S01]  /*1440*/  LDC.64 R4, c[0x0][0x380] ;  /* 0x0000e000ff047b82 */ /* 0x000e220000000a00 */
[----:B------:R-:W-:Y:S02]  /*1450*/  LEA.HI R2, R2, 0x1, RZ, 0x18 ;  /* 0x0000000102027811 */ /* 0x000fe400078fc0ff */
[----:B------:R-:W-:Y:S02]  /*1460*/  IADD3 R7, PT, PT, R0, R23, RZ ;  /* 0x0000001700077210 */ /* 0x000fe40007ffe0ff */
[----:B------:R-:W-:Y:S02]  /*1470*/  LOP3.LUT R2, R2, 0x3, RZ, 0xc0, !PT ;  /* 0x0000000302027812 */ /* 0x000fe400078ec0ff */
[----:B------:R-:W-:Y:S02]  /*1480*/  MOV R8, R0 ;  /* 0x0000000000087202 */ /* 0x000fe40000000f00 */
[----:B------:R-:W-:-:S07]  /*1490*/  IADD3 R6, PT, PT, -R2, RZ, RZ ;  /* 0x000000ff02067210 */ /* 0x000fce0007ffe1ff */
.L_x_24:
[----:B0-----:R-:W-:-:S06]  /*14a0*/  IMAD.WIDE.U32 R2, R7, 0x4, R4 ;  /* 0x0000000407027825 */ /* 0x001fcc00078e0004 */
[----:B------:R-:W2:Y:S01]  /*14b0*/  LDG.E.CONSTANT R2, desc[UR6][R2.64] ;  /* 0x0000000602027981 */ /* 0x000ea2000c1e9900 */
[----:B------:R-:W-:Y:S02]  /*14c0*/  IADD3 R6, PT, PT, R6, 0x1, RZ ;  /* 0x0000000106067810 */ /* 0x000fe40007ffe0ff */
[----:B------:R-:W-:Y:S02]  /*14d0*/  IADD3 R8, PT, PT, R8, 0x100, RZ ;  /* 0x0000010008087810 */ /* 0x000fe40007ffe0ff */
[----:B------:R-:W-:Y:S02]  /*14e0*/  ISETP.NE.AND P0, PT, R6, RZ, PT ;  /* 0x000000ff0600720c */ /* 0x000fe40003f05270 */
[----:B------:R-:W-:Y:S01]  /*14f0*/  IADD3 R7, PT, PT, R7, 0x100, RZ ;  /* 0x0000010007077810 */ /* 0x000fe20007ffe0ff */
[----:B--2---:R-:W-:-:S10]  /*1500*/  FADD R21, R2, R21 ;  /* 0x0000001502157221 */ /* 0x004fd40000000000 */
[----:B------:R-:W-:Y:S05]  /*1510*/  @P0 BRA `(.L_x_24) ;  /* 0xfffffffc00e00947 */ /* 0x000fea000383ffff */
.L_x_23:
[----:B------:R-:W-:Y:S05]  /*1520*/  BSYNC.RECONVERGENT B2 ;  /* 0x0000000000027941 */ /* 0x000fea0003800200 */
.L_x_22:
[----:B------:R-:W-:Y:S05]  /*1530*/  @!P1 BRA `(.L_x_21) ;  /* 0x0000000400a89947 */ /* 0x000fea0003800000 */
[----:B------:R-:W0:Y:S01]  /*1540*/  LDCU.64 UR4, c[0x0][0x380] ;  /* 0x00007000ff0477ac */ /* 0x000e220008000a00 */
[----:B------:R-:W-:Y:S01]  /*1550*/  IADD3 R5, PT, PT, R9, -R8, RZ ;  /* 0x8000000809057210 */ /* 0x000fe20007ffe0ff */
[----:B------:R-:W-:Y:S01]  /*1560*/  BSSY.RECONVERGENT B2, `(.L_x_25) ;  /* 0x000003b000027945 */ /* 0x000fe20003800200 */
[CC--:B------:R-:W-:Y:S02]  /*1570*/  IADD3 R3, P0, PT, R8.reuse, R23.reuse, RZ ;  /* 0x0000001708037210 */ /* 0x0c0fe40007f1e0ff */
[----:B------:R-:W-:Y:S02]  /*1580*/  ISETP.GT.AND P1, PT, R5, 0xc00, PT ;  /* 0x00000c000500780c */ /* 0x000fe40003f24270 */
[----:B------:R-:W-:Y:S02]  /*1590*/  IADD3.X R4, PT, PT, RZ, RZ, RZ, P0, !PT ;  /* 0x000000ffff047210 */ /* 0x000fe400007fe4ff */
[----:B------:R-:W-:Y:S02]  /*15a0*/  IADD3 R11, PT, PT, R8, R23, RZ ;  /* 0x00000017080b7210 */ /* 0x000fe40007ffe0ff */
[----:B0-----:R-:W-:-:S04]  /*15b0*/  LEA R2, P0, R3, UR4, 0x2 ;  /* 0x0000000403027c11 */ /* 0x001fc8000f8010ff */
[----:B------:R-:W-:Y:S02]  /*15c0*/  LEA.HI.X R3, R3, UR5, R4, 0x2, P0 ;  /* 0x0000000503037c11 */ /* 0x000fe400080f1404 */
[----:B------:R-:W-:-:S05]  /*15d0*/  IADD3 R2, P0, PT, R2, 0x800, RZ ;  /* 0x0000080002027810 */ /* 0x000fca0007f1e0ff */
[----:B------:R-:W-:Y:S01]  /*15e0*/  IMAD.X R3, RZ, RZ, R3, P0 ;  /* 0x000000ffff037224 */ /* 0x000fe200000e0603 */
[----:B------:R-:W-:Y:S01]  /*15f0*/  PLOP3.LUT P0, PT, PT, PT, PT, 0x80, 0x8 ;  /* 0x000000000008781c */ /* 0x000fe20003f0f070 */
[----:B------:R-:W-:-:S12]  /*1600*/  @!P1 BRA `(.L_x_26) ;  /* 0x0000000000c09947 */ /* 0x000fd80003800000 */
[----:B------:R-:W-:Y:S02]  /*1610*/  PLOP3.LUT P0, PT, PT, PT, PT, 0x8, 0x80 ;  /* 0x000000000080781c */ /* 0x000fe40003f0e170 */
[----:B------:R-:W-:-:S11]  /*1620*/  IADD3 R13, PT, PT, R9, -0xc00, RZ ;  /* 0xfffff400090d7810 */ /* 0x000fd60007ffe0ff */
.L_x_27:
[----:B------:R-:W0:Y:S01]  /*1630*/  LDC.64 R4, c[0x0][0x380] ;  /* 0x0000e000ff047b82 */ /* 0x000e220000000a00 */
[----:B------:R-:W2:Y:S01]  /*1640*/  LDG.E.CONSTANT R10, desc[UR6][R2.64+-0x400] ;  /* 0xfffc0006020a7981 */ /* 0x000ea2000c1e9900 */
[----:B------:R-:W-:-:S03]  /*1650*/  IADD3 R25, PT, PT, R11, 0x400, RZ ;  /* 0x000004000b197810 */ /* 0x000fc60007ffe0ff */
[----:B------:R-:W3:Y:S04]  /*1660*/  LDG.E.CONSTANT R19, desc[UR6][R2.64] ;  /* 0x0000000602137981 */ /* 0x000ee8000c1e9900 */
[----:B------:R-:W4:Y:S01]  /*1670*/  LDG.E.CONSTANT R18, desc[UR6][R2.64+0x400] ;  /* 0x0004000602127981 */ /* 0x000f22000c1e9900 */
[----:B------:R-:W-:-:S03]  /*1680*/  IADD3 R7, PT, PT, R11, 0x800, RZ ;  /* 0x000008000b077810 */ /* 0x000fc60007ffe0ff */
[----:B------:R-:W5:Y:S04]  /*1690*/  LDG.E.CONSTANT R16, desc[UR6][R2.64+0xc00] ;  /* 0x000c000602107981 */ /* 0x000f68000c1e9900 */
[----:B------:R-:W5:Y:S04]  /*16a0*/  LDG.E.CONSTANT R15, desc[UR6][R2.64+0x1000] ;  /* 0x00100006020f7981 */ /* 0x000f68000c1e9900 */
[----:B------:R-:W5:Y:S01]  /*16b0*/  LDG.E.CONSTANT R14, desc[UR6][R2.64+0x1400] ;  /* 0x00140006020e7981 */ /* 0x000f62000c1e9900 */
[----:B0-----:R-:W-:-:S03]  /*16c0*/  IMAD.WIDE.U32 R22, R11, 0x4, R4 ;  /* 0x000000040b167825 */ /* 0x001fc600078e0004 */
[----:B------:R-:W5:Y:S04]  /*16d0*/  LDG.E.CONSTANT R20, desc[UR6][R2.64+0x2000] ;  /* 0x0020000602147981 */ /* 0x000f68000c1e9900 */
[----:B------:R0:W2:Y:S01]  /*16e0*/  LDG.E.CONSTANT R12, desc[UR6][R22.64] ;  /* 0x00000006160c7981 */ /* 0x0000a2000c1e9900 */
[----:B------:R-:W-:-:S03]  /*16f0*/  IMAD.WIDE.U32 R24, R25, 0x4, R4 ;  /* 0x0000000419187825 */ /* 0x000fc600078e0004 */
[----:B------:R-:W5:Y:S04]  /*1700*/  LDG.E.CONSTANT R26, desc[UR6][R2.64+0x3000] ;  /* 0x00300006021a7981 */ /* 0x000f68000c1e9900 */
[----:B------:R-:W5:Y:S01]  /*1710*/  LDG.E.CONSTANT R17, desc[UR6][R24.64] ;  /* 0x0000000618117981 */ /* 0x000f62000c1e9900 */
[--C-:B------:R-:W-:Y:S01]  /*1720*/  IMAD.WIDE.U32 R6, R7, 0x4, R4.reuse ;  /* 0x0000000407067825 */ /* 0x100fe200078e0004 */
[----:B0-----:R-:W-:Y:S02]  /*1730*/  IADD3 R23, PT, PT, R11, 0xc00, RZ ;  /* 0x00000c000b177810 */ /* 0x001fe40007ffe0ff */
[----:B------:R-:W5:Y:S04]  /*1740*/  LDG.E.CONSTANT R22, desc[UR6][R2.64+0x1c00] ;  /* 0x001c000602167981 */ /* 0x000f68000c1e9900 */
[----:B------:R-:W5:Y:S01]  /*1750*/  LDG.E.CONSTANT R6, desc[UR6][R6.64] ;  /* 0x0000000606067981 */ /* 0x000f62000c1e9900 */
[----:B------:R-:W-:-:S03]  /*1760*/  IMAD.WIDE.U32 R4, R23, 0x4, R4 ;  /* 0x0000000417047825 */ /* 0x000fc600078e0004 */
[----:B------:R-:W5:Y:S04]  /*1770*/  LDG.E.CONSTANT R23, desc[UR6][R2.64+0x2400] ;  /* 0x0024000602177981 */ /* 0x000f68000c1e9900 */
[----:B------:R-:W5:Y:S04]  /*1780*/  LDG.E.CONSTANT R4, desc[UR6][R4.64] ;  /* 0x0000000604047981 */ /* 0x000f68000c1e9900 */
[----:B------:R-:W5:Y:S04]  /*1790*/  LDG.E.CONSTANT R24, desc[UR6][R2.64+0x2c00] ;  /* 0x002c000602187981 */ /* 0x000f68000c1e9900 */
[----:B------:R0:W5:Y:S01]  /*17a0*/  LDG.E.CONSTANT R25, desc[UR6][R2.64+0x3400] ;  /* 0x0034000602197981 */ /* 0x000162000c1e9900 */
[----:B------:R-:W-:-:S04]  /*17b0*/  IADD3 R8, PT, PT, R8, 0x1000, RZ ;  /* 0x0000100008087810 */ /* 0x000fc80007ffe0ff */
[----:B------:R-:W-:Y:S02]  /*17c0*/  ISETP.GE.AND P1, PT, R8, R13, PT ;  /* 0x0000000d0800720c */ /* 0x000fe40003f26270 */
[----:B0-----:R-:W-:Y:S02]  /*17d0*/  IADD3 R2, P2, PT, R2, 0x4000, RZ ;  /* 0x0000400002027810 */ /* 0x001fe40007f5e0ff */
[----:B------:R-:W-:Y:S02]  /*17e0*/  IADD3 R11, PT, PT, R11, 0x1000, RZ ;  /* 0x000010000b0b7810 */ /* 0x000fe40007ffe0ff */
[----:B------:R-:W-:Y:S01]  /*17f0*/  IADD3.X R3, PT, PT, RZ, R3, RZ, P2, !PT ;  /* 0x00000003ff037210 */ /* 0x000fe200017fe4ff */
[----:B--2---:R-:W-:-:S04]  /*1800*/  FADD R21, R12, R21 ;  /* 0x000000150c157221 */ /* 0x004fc80000000000 */
[----:B------:R-:W-:-:S04]  /*1810*/  FADD R10, R21, R10 ;  /* 0x0000000a150a7221 */ /* 0x000fc80000000000 */
[----:B---3--:R-:W-:-:S04]  /*1820*/  FADD R19, R10, R19 ;  /* 0x000000130a137221 */ /* 0x008fc80000000000 */
[----:B----4-:R-:W-:-:S04]  /*1830*/  FADD R18, R19, R18 ;  /* 0x0000001213127221 */ /* 0x010fc80000000000 */
[----:B-----5:R-:W-:-:S04]  /*1840*/  FADD R17, R18, R17 ;  /* 0x0000001112117221 */ /* 0x020fc80000000000 */
        /* <DEDUP_REMOVED lines=12> */
.L_x_26:
[----:B------:R-:W-:Y:S05]  /*1910*/  BSYNC.RECONVERGENT B2 ;  /* 0x0000000000027941 */ /* 0x000fea0003800200 */
.L_x_25:
[----:B------:R-:W-:Y:S01]  /*1920*/  IADD3 R4, PT, PT, R9, -R8, RZ ;  /* 0x8000000809047210 */ /* 0x000fe20007ffe0ff */
[----:B------:R-:W-:Y:S03]  /*1930*/  BSSY.RECONVERGENT B2, `(.L_x_28) ;  /* 0x000001e000027945 */ /* 0x000fe60003800200 */
[----:B------:R-:W-:-:S13]  /*1940*/  ISETP.GT.AND P1, PT, R4, 0x400, PT ;  /* 0x000004000400780c */ /* 0x000fda0003f24270 */
[----:B------:R-:W-:Y:S05]  /*1950*/  @!P1 BRA `(.L_x_29) ;  /* 0x00000000006c9947 */ /* 0x000fea0003800000 */
[----:B------:R-:W0:Y:S01]  /*1960*/  LDC.64 R6, c[0x0][0x380] ;  /* 0x0000e000ff067b82 */ /* 0x000e220000000a00 */
[----:B------:R-:W2:Y:S01]  /*1970*/  LDG.E.CONSTANT R10, desc[UR6][R2.64+-0x400] ;  /* 0xfffc0006020a7981 */ /* 0x000ea2000c1e9900 */
[----:B------:R-:W-:-:S03]  /*1980*/  VIADD R15, R11, 0x400 ;  /* 0x000004000b0f7836 */ /* 0x000fc60000000000 */
[----:B------:R-:W3:Y:S04]  /*1990*/  LDG.E.CONSTANT R13, desc[UR6][R2.64] ;  /* 0x00000006020d7981 */ /* 0x000ee8000c1e9900 */
[----:B------:R-:W4:Y:S04]  /*19a0*/  LDG.E.CONSTANT R17, desc[UR6][R2.64+0xc00] ;  /* 0x000c000602117981 */ /* 0x000f28000c1e9900 */
[----:B------:R-:W5:Y:S04]  /*19b0*/  LDG.E.CONSTANT R19, desc[UR6][R2.64+0x1000] ;  /* 0x0010000602137981 */ /* 0x000f68000c1e9900 */
[----:B------:R1:W5:Y:S01]  /*19c0*/  LDG.E.CONSTANT R23, desc[UR6][R2.64+0x1400] ;  /* 0x0014000602177981 */ /* 0x000362000c1e9900 */
[----:B0-----:R-:W-:-:S06]  /*19d0*/  IMAD.WIDE.U32 R4, R11, 0x4, R6 ;  /* 0x000000040b047825 */ /* 0x001fcc00078e0006 */
[----:B------:R-:W2:Y:S01]  /*19e0*/  LDG.E.CONSTANT R4, desc[UR6][R4.64] ;  /* 0x0000000604047981 */ /* 0x000ea2000c1e9900 */
[----:B------:R-:W-:-:S03]  /*19f0*/  IMAD.WIDE.U32 R6, R15, 0x4, R6 ;  /* 0x000000040f067825 */ /* 0x000fc600078e0006 */
[----:B------:R-:W4:Y:S04]  /*1a00*/  LDG.E.CONSTANT R15, desc[UR6][R2.64+0x400] ;  /* 0x00040006020f7981 */ /* 0x000f28000c1e9900 */
[----:B------:R-:W5:Y:S01]  /*1a10*/  LDG.E.CONSTANT R7, desc[UR6][R6.64] ;  /* 0x0000000606077981 */ /* 0x000f62000c1e9900 */
[----:B------:R-:W-:Y:S02]  /*1a20*/  PLOP3.LUT P0, PT, PT, PT, PT, 0x8, 0x80 ;  /* 0x000000000080781c */ /* 0x000fe40003f0e170 */
[----:B------:R-:W-:Y:S02]  /*1a30*/  IADD3 R8, PT, PT, R8, 0x800, RZ ;  /* 0x0000080008087810 */ /* 0x000fe40007ffe0ff */
[----:B------:R-:W-:Y:S01]  /*1a40*/  IADD3 R11, PT, PT, R11, 0x800, RZ ;  /* 0x000008000b0b7810 */ /* 0x000fe20007ffe0ff */
[----:B--2---:R-:W-:-:S04]  /*1a50*/  FADD R21, R21, R4 ;  /* 0x0000000415157221 */ /* 0x004fc80000000000 */
[----:B------:R-:W-:-:S04]  /*1a60*/  FADD R10, R21, R10 ;  /* 0x0000000a150a7221 */ /* 0x000fc80000000000 */
[----:B---3--:R-:W-:-:S04]  /*1a70*/  FADD R10, R10, R13 ;  /* 0x0000000d0a0a7221 */ /* 0x008fc80000000000 */
[----:B----4-:R-:W-:-:S04]  /*1a80*/  FADD R10, R10, R15 ;  /* 0x0000000f0a0a7221 */ /* 0x010fc80000000000 */
[----:B-----5:R-:W-:Y:S01]  /*1a90*/  FADD R10, R10, R7 ;  /* 0x000000070a0a7221 */ /* 0x020fe20000000000 */
[----:B------:R-:W-:-:S03]  /*1aa0*/  IADD3 R4, P1, PT, R2, 0x2000, RZ ;  /* 0x0000200002047810 */ /* 0x000fc60007f3e0ff */
[----:B------:R-:W-:Y:S01]  /*1ab0*/  FADD R10, R10, R17 ;  /* 0x000000110a0a7221 */ /* 0x000fe20000000000 */
[----:B------:R-:W-:-:S03]  /*1ac0*/  IADD3.X R5, PT, PT, RZ, R3, RZ, P1, !PT ;  /* 0x00000003ff057210 */ /* 0x000fc60000ffe4ff */
[----:B------:R-:W-:Y:S01]  /*1ad0*/  FADD R10, R10, R19 ;  /* 0x000000130a0a7221 */ /* 0x000fe20000000000 */
[----:B-1----:R-:W-:Y:S02]  /*1ae0*/  MOV R2, R4 ;  /* 0x0000000400027202 */ /* 0x002fe40000000f00 */
[----:B------:R-:W-:Y:S01]  /*1af0*/  MOV R3, R5 ;  /* 0x0000000500037202 */ /* 0x000fe20000000f00 */
[----:B------:R-:W-:-:S07]  /*1b00*/  FADD R21, R10, R23 ;  /* 0x000000170a157221 */ /* 0x000fce0000000000 */
.L_x_29:
[----:B------:R-:W-:Y:S05]  /*1b10*/  BSYNC.RECONVERGENT B2 ;  /* 0x0000000000027941 */ /* 0x000fea0003800200 */
.L_x_28:
[----:B------:R-:W-:-:S13]  /*1b20*/  ISETP.LT.OR P0, PT, R8, R9, P0 ;  /* 0x000000090800720c */ /* 0x000fda0000701670 */
[----:B------:R-:W-:Y:S05]  /*1b30*/  @!P0 BRA `(.L_x_21) ;  /* 0x0000000000288947 */ /* 0x000fea0003800000 */
[----:B------:R-:W0:Y:S01]  /*1b40*/  LDC.64 R4, c[0x0][0x380] ;  /* 0x0000e000ff047b82 */ /* 0x000e220000000a00 */
[----:B------:R-:W2:Y:S04]  /*1b50*/  LDG.E.CONSTANT R6, desc[UR6][R2.64+-0x400] ;  /* 0xfffc000602067981 */ /* 0x000ea8000c1e9900 */
[----:B------:R-:W3:Y:S04]  /*1b60*/  LDG.E.CONSTANT R7, desc[UR6][R2.64] ;  /* 0x0000000602077981 */ /* 0x000ee8000c1e9900 */
[----:B------:R-:W4:Y:S01]  /*1b70*/  LDG.E.CONSTANT R9, desc[UR6][R2.64+0x400] ;  /* 0x0004000602097981 */ /* 0x000f22000c1e9900 */
[----:B0-----:R-:W-:-:S06]  /*1b80*/  IMAD.WIDE.U32 R4, R11, 0x4, R4 ;  /* 0x000000040b047825 */ /* 0x001fcc00078e0004 */
[----:B------:R-:W5:Y:S02]  /*1b90*/  LDG.E.CONSTANT R4, desc[UR6][R4.64] ;  /* 0x0000000604047981 */ /* 0x000f64000c1e9900 */
[----:B-----5:R-:W-:-:S04]  /*1ba0*/  FADD R21, R21, R4 ;  /* 0x0000000415157221 */ /* 0x020fc80000000000 */
[----:B--2---:R-:W-:-:S04]  /*1bb0*/  FADD R6, R21, R6 ;  /* 0x0000000615067221 */ /* 0x004fc80000000000 */
[----:B---3--:R-:W-:-:S04]  /*1bc0*/  FADD R6, R6, R7 ;  /* 0x0000000706067221 */ /* 0x008fc80000000000 */
[----:B----4-:R-:W-:-:S07]  /*1bd0*/  FADD R21, R6, R9 ;  /* 0x0000000906157221 */ /* 0x010fce0000000000 */
.L_x_21:
[----:B------:R-:W-:Y:S05]  /*1be0*/  BSYNC.RECONVERGENT B1 ;  /* 0x0000000000017941 */ /* 0x000fea0003800200 */
.L_x_19:
[----:B------:R-:W0:Y:S01]  /*1bf0*/  S2R R6, SR_LANEID ;  /* 0x0000000000067919 */ /* 0x000e220000000000 */
[----:B------:R-:W1:Y:S01]  /*1c00*/  SHFL.DOWN PT, R2, R21, 0x1, 0x1f ;  /* 0x08201f0015027f89 */ /* 0x000e6200000e0000 */
[C---:B0-----:R-:W-:Y:S02]  /*1c10*/  ISETP.GT.AND P0, PT, R6.reuse, 0x1e, PT ;  /* 0x0000001e0600780c */ /* 0x041fe40003f04270 */
[----:B------:R-:W-:-:S11]  /*1c20*/  ISETP.NE.AND P1, PT, R6, RZ, PT ;  /* 0x000000ff0600720c */ /* 0x000fd60003f25270 */
[----:B-1----:R-:W-:Y:S01]  /*1c30*/  @!P0 FADD R21, R2, R21 ;  /* 0x0000001502158221 */ /* 0x002fe20000000000 */
[----:B------:R-:W-:Y:S01]  /*1c40*/  ISETP.GT.AND P0, PT, R6, 0x1d, PT ;  /* 0x0000001d0600780c */ /* 0x000fe20003f04270 */
[----:B------:R-:W0:Y:S01]  /*1c50*/  @!P1 S2R R5, SR_CgaCtaId ;  /* 0x0000000000059919 */ /* 0x000e220000008800 */
[----:B------:R-:W-:Y:S02]  /*1c60*/  @!P1 MOV R4, 0x400 ;  /* 0x0000040000049802 */ /* 0x000fe40000000f00 */
[----:B------:R-:W-:Y:S01]  /*1c70*/  @!P1 SHF.R.U32.HI R3, RZ, 0x3, R0 ;  /* 0x00000003ff039819 */ /* 0x000fe20000011600 */
[----:B------:R-:W1:Y:S03]  /*1c80*/  SHFL.DOWN PT, R2, R21, 0x2, 0x1f ;  /* 0x08401f0015027f89 */ /* 0x000e6600000e0000 */
[----:B------:R-:W-:-:S05]  /*1c90*/  @!P1 LOP3.LUT R3, R3, 0x7c, RZ, 0xc0, !PT ;  /* 0x0000007c03039812 */ /* 0x000fca00078ec0ff */
[----:B-1----:R-:W-:Y:S01]  /*1ca0*/  @!P0 FADD R21, R21, R2 ;  /* 0x0000000215158221 */ /* 0x002fe20000000000 */
[----:B------:R-:W-:Y:S02]  /*1cb0*/  ISETP.GT.AND P0, PT, R6, 0x1b, PT ;  /* 0x0000001b0600780c */ /* 0x000fe40003f04270 */
[----:B0-----:R-:W-:Y:S02]  /*1cc0*/  @!P1 LEA R4, R5, R4, 0x18 ;  /* 0x0000000405049211 */ /* 0x001fe400078ec0ff */
[----:B------:R-:W0:Y:S02]  /*1cd0*/  SHFL.DOWN PT, R2, R21, 0x4, 0x1f ;  /* 0x08801f0015027f89 */ /* 0x000e2400000e0000 */
[----:B------:R-:W-:-:S07]  /*1ce0*/  @!P1 IADD3 R3, PT, PT, R3, R4, RZ ;  /* 0x0000000403039210 */ /* 0x000fce0007ffe0ff */
        /* <DEDUP_REMOVED lines=12> */
[----:B------:R-:W0:Y:S01]  /*1db0*/  S2UR UR5, SR_CgaCtaId ;  /* 0x00000000000579c3 */ /* 0x000e220000008800 */
[----:B------:R-:W-:Y:S02]  /*1dc0*/  UMOV UR4, 0x400 ;  /* 0x0000040000047882 */ /* 0x000fe40000000000 */
[----:B0-----:R-:W-:-:S09]  /*1dd0*/  ULEA UR4, UR5, UR4, 0x18 ;  /* 0x0000000405047291 */ /* 0x001fd2000f8ec0ff */
[----:B---3--:R-:W0:Y:S04]  /*1de0*/  LDS R3, [UR4+0xc] ;  /* 0x00000c04ff037984 */ /* 0x008e280008000800 */
        /* <DEDUP_REMOVED lines=10> */
.L_x_2:
        /* <DEDUP_REMOVED lines=12> */
.L_x_32:
[----:B------:R-:W-:Y:S05]  /*1f50*/  BSYNC.RECONVERGENT B1 ;  /* 0x0000000000017941 */ /* 0x000fea0003800200 */
.L_x_31:
[----:B------:R-:W-:Y:S01]  /*1f60*/  ISETP.GE.AND P0, PT, R11, R20, PT ;  /* 0x000000140b00720c */ /* 0x000fe20003f06270 */
[----:B------:R-:W-:-:S12]  /*1f70*/  BSSY.RECONVERGENT B1, `(.L_x_33) ;  /* 0x0000074000017945 */ /* 0x000fd80003800200 */
[----:B------:R-:W-:Y:S05]  /*1f80*/  @P0 BRA `(.L_x_34) ;  /* 0x0000000400c80947 */ /* 0x000fea0003800000 */
[----:B0-----:R-:W-:Y:S01]  /*1f90*/  LOP3.LUT R3, RZ, R11, RZ, 0x33, !PT ;  /* 0x0000000bff037212 */ /* 0x001fe200078e33ff */
[----:B------:R-:W-:Y:S04]  /*1fa0*/  BSSY.RECONVERGENT B2, `(.L_x_35) ;  /* 0x0000015000027945 */ /* 0x000fe80003800200 */
[----:B------:R-:W-:-:S05]  /*1fb0*/  IMAD.IADD R4, R3, 0x1, R20 ;  /* 0x0000000103047824 */ /* 0x000fca00078e0214 */
        /* <DEDUP_REMOVED lines=10> */
.L_x_37:
[----:B------:R-:W-:-:S06]  /*2060*/  MOV R3, R5 ;  /* 0x0000000500037202 */ /* 0x000fcc0000000f00 */
[----:B------:R0:W2:Y:S01]  /*2070*/  LDG.E.CONSTANT R3, desc[UR6][R2.64] ;  /* 0x0000000602037981 */ /* 0x0000a2000c1e9900 */
[----:B------:R-:W-:Y:S02]  /*2080*/  IADD3 R4, PT, PT, R4, 0x1, RZ ;  /* 0x0000000104047810 */ /* 0x000fe40007ffe0ff */
[----:B------:R-:W-:Y:S02]  /*2090*/  IADD3 R11, PT, PT, R11, 0x100, RZ ;  /* 0x000001000b0b7810 */ /* 0x000fe40007ffe0ff */
[----:B------:R-:W-:Y:S02]  /*20a0*/  ISETP.NE.AND P0, PT, R4, RZ, PT ;  /* 0x000000ff0400720c */ /* 0x000fe40003f05270 */
[----:B0-----:R-:W-:-:S04]  /*20b0*/  IADD3 R2, P2, PT, R2, 0x400, RZ ;  /* 0x0000040002027810 */ /* 0x001fc80007f5e0ff */
[----:B------:R-:W-:Y:S01]  /*20c0*/  IADD3.X R5, PT, PT, RZ, R5, RZ, P2, !PT ;  /* 0x00000005ff057210 */ /* 0x000fe200017fe4ff */
[----:B--2--5:R-:W-:-:S06]  /*20d0*/  FADD R0, R3, R0 ;  /* 0x0000000003007221 */ /* 0x024fcc0000000000 */
[----:B------:R-:W-:Y:S05]  /*20e0*/  @P0 BRA `(.L_x_37) ;  /* 0xfffffffc00dc0947 */ /* 0x000fea000383ffff */
.L_x_36:
[----:B------:R-:W-:Y:S05]  /*20f0*/  BSYNC.RECONVERGENT B2 ;  /* 0x0000000000027941 */ /* 0x000fea0003800200 */
.L_x_35:
        /* <DEDUP_REMOVED lines=8> */
.L_x_40:
        /* <DEDUP_REMOVED lines=9> */
[----:B------:R-:W-:-:S03]  /*2210*/  VIADD R3, R11, 0x800 ;  /* 0x000008000b037836 */ /* 0x000fc60000000000 */
[----:B------:R-:W4:Y:S01]  /*2220*/  LDG.E.CONSTANT R15, desc[UR6][R4.64+0x400] ;  /* 0x00040006040f7981 */ /* 0x000f22000c1e9900 */
        /* <DEDUP_REMOVED lines=32> */
.L_x_39:
[----:B------:R-:W-:Y:S05]  /*2430*/  BSYNC.RECONVERGENT B2 ;  /* 0x0000000000027941 */ /* 0x000fea0003800200 */
.L_x_38:
[----:B------:R-:W-:Y:S01]  /*2440*/  IADD3 R2, PT, PT, -R11, R20, RZ ;  /* 0x000000140b027210 */ /* 0x000fe20007ffe1ff */
[----:B------:R-:W-:Y:S03]  /*2450*/  BSSY.RECONVERGENT B2, `(.L_x_41) ;  /* 0x0000019000027945 */ /* 0x000fe60003800200 */
[----:B------:R-:W-:-:S13]  /*2460*/  ISETP.GT.AND P1, PT, R2, 0x400, PT ;  /* 0x000004000200780c */ /* 0x000fda0003f24270 */
[----:B------:R-:W-:Y:S05]  /*2470*/  @!P1 BRA `(.L_x_42) ;  /* 0x0000000000589947 */ /* 0x000fea0003800000 */
        /* <DEDUP_REMOVED lines=22> */
.L_x_42:
[----:B------:R-:W-:Y:S05]  /*25e0*/  BSYNC.RECONVERGENT B2 ;  /* 0x0000000000027941 */ /* 0x000fea0003800200 */
.L_x_41:
        /* <DEDUP_REMOVED lines=12> */
.L_x_34:
[----:B------:R-:W-:Y:S05]  /*26b0*/  BSYNC.RECONVERGENT B1 ;  /* 0x0000000000017941 */ /* 0x000fea0003800200 */
.L_x_33:
        /* <DEDUP_REMOVED lines=35> */
[----:B--2---:R-:W0:Y:S04]  /*28f0*/  LDS R3, [UR4+0xc] ;  /* 0x00000c04ff037984 */ /* 0x004e280008000800 */
        /* <DEDUP_REMOVED lines=10> */
.L_x_43:
[----:B0-----:R-:W0:Y:S01]  /*29a0*/  S2R R2, SR_LANEID ;  /* 0x0000000000027919 */ /* 0x001e220000000000 */
[----:B------:R-:W-:-:S04]  /*29b0*/  LOP3.LUT R0, R9, 0x3e0, RZ, 0xc0, !PT ;  /* 0x000003e009007812 */ /* 0x000fc800078ec0ff */
[----:B------:R-:W-:Y:S02]  /*29c0*/  IADD3 R3, PT, PT, R0, 0x20, RZ ;  /* 0x0000002000037810 */ /* 0x000fe40007ffe0ff */
[----:B------:R-:W-:Y:S02]  /*29d0*/  LOP3.LUT R7, RZ, R0, RZ, 0x33, !PT ;  /* 0x00000000ff077212 */ /* 0x000fe400078e33ff */
[-C--:B------:R-:W-:Y:S02]  /*29e0*/  ISETP.GT.AND P0, PT, R3, R20.reuse, PT ;  /* 0x000000140300720c */ /* 0x080fe40003f04270 */
[----:B------:R-:W-:-:S04]  /*29f0*/  IADD3 R7, PT, PT, R7, R20, RZ ;  /* 0x0000001407077210 */ /* 0x000fc80007ffe0ff */
[----:B------:R-:W-:-:S05]  /*2a00*/  SEL R4, R7, 0x1f, P0 ;  /* 0x0000001f07047807 */ /* 0x000fca0000000000 */
[----:B------:R-:W1:Y:S01]  /*2a10*/  SHFL.DOWN PT, R0, R5, 0x1, R4 ;  /* 0x0820000005007989 */ /* 0x000e6200000e0004 */
[C---:B0-----:R-:W-:Y:S01]  /*2a20*/  ISETP.GE.AND P0, PT, R2.reuse, R4, PT ;  /* 0x000000040200720c */ /* 0x041fe20003f06270 */
[C---:B------:R-:W-:Y:S01]  /*2a30*/  VIADD R3, R2.reuse, 0x2 ;  /* 0x0000000202037836 */ /* 0x040fe20000000000 */
[----:B------:R-:W-:-:S11]  /*2a40*/  ISETP.NE.AND P1, PT, R2, RZ, PT ;  /* 0x000000ff0200720c */ /* 0x000fd60003f25270 */
[----:B-1----:R-:W-:Y:S01]  /*2a50*/  @!P0 FADD R5, R0, R5 ;  /* 0x0000000500058221 */ /* 0x002fe20000000000 */
[-C--:B------:R-:W-:Y:S01]  /*2a60*/  ISETP.GT.AND P0, PT, R3, R4.reuse, PT ;  /* 0x000000040300720c */ /* 0x080fe20003f04270 */
[----:B------:R-:W0:Y:S01]  /*2a70*/  @!P1 S2R R6, SR_CgaCtaId ;  /* 0x0000000000069919 */ /* 0x000e220000008800 */
[----:B------:R-:W-:Y:S02]  /*2a80*/  IADD3 R3, PT, PT, R2, 0x4, RZ ;  /* 0x0000000402037810 */ /* 0x000fe40007ffe0ff */
[----:B------:R-:W1:Y:S09]  /*2a90*/  SHFL.DOWN PT, R0, R5, 0x2, R4 ;  /* 0x0840000005007989 */ /* 0x000e7200000e0004 */
[----:B-1----:R-:W-:Y:S01]  /*2aa0*/  @!P0 FADD R5, R5, R0 ;  /* 0x0000000005058221 */ /* 0x002fe20000000000 */
[----:B------:R-:W-:-:S02]  /*2ab0*/  ISETP.GT.AND P0, PT, R3, R4, PT ;  /* 0x000000040300720c */ /* 0x000fc40003f04270 */
[----:B------:R-:W-:Y:S02]  /*2ac0*/  IADD3 R3, PT, PT, R2, 0x8, RZ ;  /* 0x0000000802037810 */ /* 0x000fe40007ffe0ff */
[----:B------:R-:W1:Y:S09]  /*2ad0*/  SHFL.DOWN PT, R0, R5, 0x4, R4 ;  /* 0x0880000005007989 */ /* 0x000e7200000e0004 */
[----:B-1----:R-:W-:Y:S01]  /*2ae0*/  @!P0 FADD R5, R5, R0 ;  /* 0x0000000005058221 */ /* 0x002fe20000000000 */
[----:B------:R-:W-:-:S02]  /*2af0*/  ISETP.GT.AND P0, PT, R3, R4, PT ;  /* 0x000000040300720c */ /* 0x000fc40003f04270 */
[----:B------:R-:W-:Y:S02]  /*2b00*/  IADD3 R3, PT, PT, R2, 0x10, RZ ;  /* 0x0000001002037810 */ /* 0x000fe40007ffe0ff */
[----:B------:R-:W1:Y:S01]  /*2b10*/  SHFL.DOWN PT, R0, R5, 0x8, R4 ;  /* 0x0900000005007989 */ /* 0x000e6200000e0004 */
[----:B------:R-:W-:-:S04]  /*2b20*/  @!P1 SHF.R.U32.HI R2, RZ, 0x3, R9 ;  /* 0x00000003ff029819 */ /* 0x000fc80000011609 */
[----:B------:R-:W-:-:S04]  /*2b30*/  @!P1 LOP3.LUT R2, R2, 0x7c, RZ, 0xc0, !PT ;  /* 0x0000007c02029812 */ /* 0x000fc800078ec0ff */
[----:B-1----:R-:W-:Y:S01]  /*2b40*/  @!P0 FADD R5, R5, R0 ;  /* 0x0000000005058221 */ /* 0x002fe20000000000 */
[----:B------:R-:W-:Y:S02]  /*2b50*/  ISETP.GT.AND P0, PT, R3, R4, PT ;  /* 0x000000040300720c */ /* 0x000fe40003f04270 */
[----:B------:R-:W-:Y:S02]  /*2b60*/  @!P1 MOV R3, 0x400 ;  /* 0x0000040000039802 */ /* 0x000fe40000000f00 */
[----:B------:R-:W1:Y:S02]  /*2b70*/  SHFL.DOWN PT, R0, R5, 0x10, R4 ;  /* 0x0a00000005007989 */ /* 0x000e6400000e0004 */
[----:B0-----:R-:W-:-:S04]  /*2b80*/  @!P1 LEA R3, R6, R3, 0x18 ;  /* 0x0000000306039211 */ /* 0x001fc800078ec0ff */
[----:B------:R-:W-:-:S03]  /*2b90*/  @!P1 IADD3 R3, PT, PT, R2, R3, RZ ;  /* 0x0000000302039210 */ /* 0x000fc60007ffe0ff */
[----:B-1----:R-:W-:Y:S01]  /*2ba0*/  @!P0 FADD R5, R5, R0 ;  /* 0x0000000005058221 */ /* 0x002fe20000000000 */
        /* <DEDUP_REMOVED lines=12> */
[----:B-1----:R-:W0:Y:S04]  /*2c70*/  LDS R3, [UR4+0xc] ;  /* 0x00000c04ff037984 */ /* 0x002e280008000800 */
        /* <DEDUP_REMOVED lines=13> */
.L_x_30:
[----:B------:R-:W0:Y:S01]  /*2d50*/  S2R R8, SR_TID.X ;  /* 0x0000000000087919 */ /* 0x000e220000002100 */
[----:B------:R-:W0:Y:S02]  /*2d60*/  LDC.64 R2, c[0x0][0x380] ;  /* 0x0000e000ff027b82 */ /* 0x000e240000000a00 */
[----:B0-----:R-:W-:-:S05]  /*2d70*/  IMAD.WIDE.U32 R2, R8, 0x4, R2 ;  /* 0x0000000408027825 */ /* 0x001fca00078e0002 */
[----:B------:R-:W2:Y:S04]  /*2d80*/  LDG.E.CONSTANT R19, desc[UR6][R2.64] ;  /* 0x0000000602137981 */ /* 0x000ea8000c1e9900 */
[----:B------:R-:W2:Y:S04]  /*2d90*/  LDG.E.CONSTANT R0, desc[UR6][R2.64+0x400] ;  /* 0x0004000602007981 */ /* 0x000ea8000c1e9900 */
[----:B------:R-:W3:Y:S04]  /*2da0*/  LDG.E.CONSTANT R4, desc[UR6][R2.64+0x800] ;  /* 0x0008000602047981 */ /* 0x000ee8000c1e9900 */
[----:B------:R-:W3:Y:S04]  /*2db0*/  LDG.E.CONSTANT R5, desc[UR6][R2.64+0xc00] ;  /* 0x000c000602057981 */ /* 0x000ee8000c1e9900 */
[----:B------:R-:W4:Y:S04]  /*2dc0*/  LDG.E.CONSTANT R6, desc[UR6][R2.64+0x1000] ;  /* 0x0010000602067981 */ /* 0x000f28000c1e9900 */
[----:B------:R-:W4:Y:S04]  /*2dd0*/  LDG.E.CONSTANT R7, desc[UR6][R2.64+0x1400] ;  /* 0x0014000602077981 */ /* 0x000f28000c1e9900 */
[----:B------:R-:W5:Y:S04]  /*2de0*/  LDG.E.CONSTANT R9, desc[UR6][R2.64+0x1800] ;  /* 0x0018000602097981 */ /* 0x000f68000c1e9900 */
        /* <DEDUP_REMOVED lines=8> */
[----:B------:R-:W5:Y:S01]  /*2e70*/  LDG.E.CONSTANT R18, desc[UR6][R2.64+0x3c00] ;  /* 0x003c000602127981 */ /* 0x000f62000c1e9900 */
[----:B------:R-:W-:Y:S01]  /*2e80*/  ISETP.GE.U32.AND P0, PT, R20, 0x2000, PT ;  /* 0x000020001400780c */ /* 0x000fe20003f06070 */
[----:B--2---:R-:W-:Y:S01]  /*2e90*/  FADD R0, R19, R0 ;  /* 0x0000000013007221 */ /* 0x004fe20000000000 */
[----:B---3--:R-:W-:-:S04]  /*2ea0*/  FADD R5, R4, R5 ;  /* 0x0000000504057221 */ /* 0x008fc80000000000 */
[----:B------:R-:W-:Y:S01]  /*2eb0*/  FADD R0, R0, R5 ;  /* 0x0000000500007221 */ /* 0x000fe20000000000 */
[----:B----4-:R-:W-:Y:S01]  /*2ec0*/  FADD R6, R6, R7 ;  /* 0x0000000706067221 */ /* 0x010fe20000000000 */
[----:B-----5:R-:W-:-:S04]  /*2ed0*/  FADD R9, R9, R10 ;  /* 0x0000000a09097221 */ /* 0x020fc80000000000 */
[----:B------:R-:W-:Y:S01]  /*2ee0*/  FADD R9, R6, R9 ;  /* 0x0000000906097221 */ /* 0x000fe20000000000 */
[----:B------:R-:W-:-:S03]  /*2ef0*/  FADD R11, R11, R12 ;  /* 0x0000000c0b0b7221 */ /* 0x000fc60000000000 */
[----:B------:R-:W-:Y:S01]  /*2f00*/  FADD R0, R0, R9 ;  /* 0x0000000900007221 */ /* 0x000fe20000000000 */
[----:B------:R-:W-:-:S04]  /*2f10*/  FADD R14, R13, R14 ;  /* 0x0000000e0d0e7221 */ /* 0x000fc80000000000 */
[----:B------:R-:W-:Y:S01]  /*2f20*/  FADD R11, R11, R14 ;  /* 0x0000000e0b0b7221 */ /* 0x000fe20000000000 */
[----:B------:R-:W-:Y:S01]  /*2f30*/  FADD R15, R15, R16 ;  /* 0x000000100f0f7221 */ /* 0x000fe20000000000 */
[----:B------:R-:W-:-:S04]  /*2f40*/  FADD R18, R17, R18 ;  /* 0x0000001211127221 */ /* 0x000fc80000000000 */
[----:B------:R-:W-:-:S04]  /*2f50*/  FADD R18, R15, R18 ;  /* 0x000000120f127221 */ /* 0x000fc80000000000 */
[----:B------:R-:W-:Y:S01]  /*2f60*/  FADD R5, R11, R18 ;  /* 0x000000120b057221 */ /* 0x000fe20000000000 */
[----:B------:R-:W-:-:S03]  /*2f70*/  HFMA2 R11, -RZ, RZ, 0, 0.00048828125 ;  /* 0x00001000ff0b7431 */ /* 0x000fc600000001ff */
[----:B------:R-:W-:Y:S01]  /*2f80*/  FADD R0, R0, R5 ;  /* 0x0000000500007221 */ /* 0x000fe20000000000 */
[----:B------:R-:W-:Y:S06]  /*2f90*/  @!P0 BRA `(.L_x_44) ;  /* 0x0000000000ac8947 */ /* 0x000fec0003800000 */
[----:B------:R-:W0:Y:S01]  /*2fa0*/  LDC R7, c[0x0][0x390] ;  /* 0x0000e400ff077b82 */ /* 0x000e220000000800 */
[----:B------:R-:W-:Y:S02]  /*2fb0*/  IADD3 R6, PT, PT, R20, -0x1000, RZ ;  /* 0xfffff00014067810 */ /* 0x000fe40007ffe0ff */
[----:B------:R-:W-:-:S07]  /*2fc0*/  MOV R11, 0x1000 ;  /* 0x00001000000b7802 */ /* 0x000fce0000000f00 */
.L_x_46:
[----:B------:R-:W-:-:S05]  /*2fd0*/  IMAD.WIDE R4, R11, 0x4, R2 ;  /* 0x000000040b047825 */ /* 0x000fca00078e0202 */
[----:B------:R-:W2:Y:S04]  /*2fe0*/  LDG.E.CONSTANT R20, desc[UR6][R4.64+0x400] ;  /* 0x0004000604147981 */ /* 0x000ea8000c1e9900 */
[----:B------:R-:W2:Y:S04]  /*2ff0*/  LDG.E.CONSTANT R21, desc[UR6][R4.64+0x800] ;  /* 0x0008000604157981 */ /* 0x000ea8000c1e9900 */
        /* <DEDUP_REMOVED lines=13> */
[----:B------:R1:W5:Y:S01]  /*30d0*/  LDG.E.CONSTANT R18, desc[UR6][R4.64+0x3c00] ;  /* 0x003c000604127981 */ /* 0x000362000c1e9900 */
[----:B--2---:R-:W-:Y:S01]  /*30e0*/  FADD R21, R20, R21 ;  /* 0x0000001514157221 */ /* 0x004fe20000000000 */
[----:B0-----:R-:W-:-:S05]  /*30f0*/  MOV R20, R7 ;  /* 0x0000000700147202 */ /* 0x001fca0000000f00 */
[----:B-1----:R-:W-:Y:S02]  /*3100*/  IMAD.IADD R4, R20, 0x1, -R11 ;  /* 0x0000000114047824 */ /* 0x002fe400078e0a0b */
[----:B---3--:R-:W-:-:S03]  /*3110*/  FADD R0, R19, R0 ;  /* 0x0000000013007221 */ /* 0x008fc60000000000 */
[----:B------:R-:W-:Y:S01]  /*3120*/  ISETP.GE.AND P0, PT, R4, 0x1000, PT ;  /* 0x000010000400780c */ /* 0x000fe20003f06270 */
[----:B----4-:R-:W-:Y:S01]  /*3130*/  FADD R22, R22, R23 ;  /* 0x0000001716167221 */ /* 0x010fe20000000000 */
[----:B------:R-:W-:Y:S01]  /*3140*/  FADD R0, R0, R21 ;  /* 0x0000001500007221 */ /* 0x000fe20000000000 */
[----:B-----5:R-:W-:-:S04]  /*3150*/  FADD R25, R24, R25 ;  /* 0x0000001918197221 */ /* 0x020fc80000000000 */
[----:B------:R-:W-:Y:S01]  /*3160*/  FADD R25, R22, R25 ;  /* 0x0000001916197221 */ /* 0x000fe20000000000 */
[----:B------:R-:W-:Y:S01]  /*3170*/  FADD R16, R16, R17 ;  /* 0x0000001110107221 */ /* 0x000fe20000000000 */
[----:B------:R-:W-:-:S04]  /*3180*/  FADD R15, R15, R10 ;  /* 0x0000000a0f0f7221 */ /* 0x000fc80000000000 */
[----:B------:R-:W-:Y:S01]  /*3190*/  FADD R15, R16, R15 ;  /* 0x0000000f100f7221 */ /* 0x000fe20000000000 */
[----:B------:R-:W-:Y:S01]  /*31a0*/  FADD R9, R14, R9 ;  /* 0x000000090e097221 */ /* 0x000fe20000000000 */
[----:B------:R-:W-:-:S04]  /*31b0*/  FADD R12, R13, R12 ;  /* 0x0000000c0d0c7221 */ /* 0x000fc80000000000 */
[----:B------:R-:W-:Y:S01]  /*31c0*/  FADD R12, R9, R12 ;  /* 0x0000000c090c7221 */ /* 0x000fe20000000000 */
[----:B------:R-:W-:-:S03]  /*31d0*/  FADD R0, R0, R25 ;  /* 0x0000001900007221 */ /* 0x000fc60000000000 */
[----:B------:R-:W-:-:S04]  /*31e0*/  FADD R15, R15, R12 ;  /* 0x0000000c0f0f7221 */ /* 0x000fc80000000000 */
[----:B------:R-:W-:-:S04]  /*31f0*/  FADD R15, R0, R15 ;  /* 0x0000000f000f7221 */ /* 0x000fc80000000000 */
[----:B------:R-:W-:Y:S01]  /*3200*/  FADD R0, R18, R15 ;  /* 0x0000000f12007221 */ /* 0x000fe20000000000 */
[----:B------:R-:W-:Y:S06]  /*3210*/  @!P0 BRA `(.L_x_45) ;  /* 0x0000000800308947 */ /* 0x000fec0003800000 */
[----:B------:R-:W-:-:S04]  /*3220*/  IADD3 R11, PT, PT, R11, 0x1000, RZ ;  /* 0x000010000b0b7810 */ /* 0x000fc80007ffe0ff */
[----:B------:R-:W-:-:S13]  /*3230*/  ISETP.GT.AND P0, PT, R11, R6, PT ;  /* 0x000000060b00720c */ /* 0x000fda0003f04270 */
[----:B------:R-:W-:Y:S05]  /*3240*/  @!P0 BRA `(.L_x_46) ;  /* 0xfffffffc00608947 */ /* 0x000fea000383ffff */
.L_x_44:
[----:B------:R-:W-:-:S13]  /*3250*/  ISETP.GE.AND P0, PT, R11, R20, PT ;  /* 0x000000140b00720c */ /* 0x000fda0003f06270 */
[----:B------:R-:W-:Y:S05]  /*3260*/  @P0 BRA `(.L_x_45) ;  /* 0x00000008001c0947 */ /* 0x000fea0003800000 */
[----:B------:R-:W-:Y:S01]  /*3270*/  IADD3 R9, PT, PT, -R11, R20, RZ ;  /* 0x000000140b097210 */ /* 0x000fe20007ffe1ff */
[----:B------:R-:W-:Y:S03]  /*3280*/  BSSY.RECONVERGENT B1, `(.L_x_45) ;  /* 0x0000085000017945 */ /* 0x000fe60003800200 */
        /* <DEDUP_REMOVED lines=16> */
.L_x_50:
        /* <DEDUP_REMOVED lines=8> */
.L_x_49:
[----:B------:R-:W-:Y:S05]  /*3410*/  BSYNC.RECONVERGENT B2 ;  /* 0x0000000000027941 */ /* 0x000fea0003800200 */
.L_x_48:
[----:B------:R-:W-:Y:S05]  /*3420*/  @!P1 BRA `(.L_x_47) ;  /* 0x0000000400a89947 */ /* 0x000fea0003800000 */
[----:B------:R-:W0:Y:S01]  /*3430*/  LDCU.64 UR4, c[0x0][0x380] ;  /* 0x00007000ff0477ac */ /* 0x000e220008000a00 */
[----:B------:R-:W-:Y:S01]  /*3440*/  IADD3 R5, PT, PT, R9, -R10, RZ ;  /* 0x8000000a09057210 */ /* 0x000fe20007ffe0ff */
[----:B------:R-:W-:Y:S01]  /*3450*/  BSSY.RECONVERGENT B2, `(.L_x_51) ;  /* 0x000003b000027945 */ /* 0x000fe20003800200 */
[CC--:B------:R-:W-:Y:S02]  /*3460*/  IADD3 R3, P0, PT, R10.reuse, R11.reuse, RZ ;  /* 0x0000000b0a037210 */ /* 0x0c0fe40007f1e0ff */
[----:B------:R-:W-:Y:S02]  /*3470*/  ISETP.GT.AND P1, PT, R5, 0xc00, PT ;  /* 0x00000c000500780c */ /* 0x000fe40003f24270 */
[----:B------:R-:W-:Y:S01]  /*3480*/  IADD3 R11, PT, PT, R10, R11, RZ ;  /* 0x0000000b0a0b7210 */ /* 0x000fe20007ffe0ff */
[----:B------:R-:W-:Y:S01]  /*3490*/  IMAD.X R4, RZ, RZ, RZ, P0 ;  /* 0x000000ffff047224 */ /* 0x000fe200000e06ff */
[----:B0-----:R-:W-:-:S04]  /*34a0*/  LEA R2, P0, R3, UR4, 0x2 ;  /* 0x0000000403027c11 */ /* 0x001fc8000f8010ff */
[----:B------:R-:W-:Y:S02]  /*34b0*/  LEA.HI.X R3, R3, UR5, R4, 0x2, P0 ;  /* 0x0000000503037c11 */ /* 0x000fe400080f1404 */
[----:B------:R-:W-:-:S04]  /*34c0*/  IADD3 R2, P0, PT, R2, 0x800, RZ ;  /* 0x0000080002027810 */ /* 0x000fc80007f1e0ff */
[----:B------:R-:W-:Y:S02]  /*34d0*/  IADD3.X R3, PT, PT, RZ, R3, RZ, P0, !PT ;  /* 0x00000003ff037210 */ /* 0x000fe400007fe4ff */
[----:B------:R-:W-:Y:S01]  /*34e0*/  PLOP3.LUT P0, PT, PT, PT, PT, 0x80, 0x8 ;  /* 0x000000000008781c */ /* 0x000fe20003f0f070 */
[----:B------:R-:W-:-:S12]  /*34f0*/  @!P1 BRA `(.L_x_52) ;  /* 0x0000000000c09947 */ /* 0x000fd80003800000 */
[----:B------:R-:W-:Y:S02]  /*3500*/  PLOP3.LUT P0, PT, PT, PT, PT, 0x8, 0x80 ;  /* 0x000000000080781c */ /* 0x000fe40003f0e170 */
[----:B------:R-:W-:-:S11]  /*3510*/  IADD3 R13, PT, PT, R9, -0xc00, RZ ;  /* 0xfffff400090d7810 */ /* 0x000fd60007ffe0ff */
.L_x_53:
[----:B------:R-:W0:Y:S01]  /*3520*/  LDC.64 R4, c[0x0][0x380] ;  /* 0x0000e000ff047b82 */ /* 0x000e220000000a00 */
[----:B------:R-:W2:Y:S01]  /*3530*/  LDG.E.CONSTANT R12, desc[UR6][R2.64+-0x400] ;  /* 0xfffc0006020c7981 */ /* 0x000ea2000c1e9900 */
[----:B------:R-:W-:-:S03]  /*3540*/  IADD3 R25, PT, PT, R11, 0x400, RZ ;  /* 0x000004000b197810 */ /* 0x000fc60007ffe0ff */
[----:B------:R-:W3:Y:S04]  /*3550*/  LDG.E.CONSTANT R20, desc[UR6][R2.64] ;  /* 0x0000000602147981 */ /* 0x000ee8000c1e9900 */
[----:B------:R-:W4:Y:S01]  /*3560*/  LDG.E.CONSTANT R19, desc[UR6][R2.64+0x400] ;  /* 0x0004000602137981 */ /* 0x000f22000c1e9900 */
[----:B------:R-:W-:-:S03]  /*3570*/  IADD3 R7, PT, PT, R11, 0x800, RZ ;  /* 0x000008000b077810 */ /* 0x000fc60007ffe0ff */
[----:B------:R-:W5:Y:S04]  /*3580*/  LDG.E.CONSTANT R17, desc[UR6][R2.64+0xc00] ;  /* 0x000c000602117981 */ /* 0x000f68000c1e9900 */
[----:B------:R-:W5:Y:S01]  /*3590*/  LDG.E.CONSTANT R16, desc[UR6][R2.64+0x1000] ;  /* 0x0010000602107981 */ /* 0x000f62000c1e9900 */
[----:B------:R-:W-:-:S03]  /*35a0*/  IADD3 R23, PT, PT, R11, 0xc00, RZ ;  /* 0x00000c000b177810 */ /* 0x000fc60007ffe0ff */
[----:B------:R-:W5:Y:S01]  /*35b0*/  LDG.E.CONSTANT R22, desc[UR6][R2.64+0x1c00] ;  /* 0x001c000602167981 */ /* 0x000f62000c1e9900 */
[----:B0-----:R-:W-:-:S03]  /*35c0*/  IMAD.WIDE.U32 R14, R11, 0x4, R4 ;  /* 0x000000040b0e7825 */ /* 0x001fc600078e0004 */
[----:B------:R-:W5:Y:S04]  /*35d0*/  LDG.E.CONSTANT R21, desc[UR6][R2.64+0x2000] ;  /* 0x0020000602157981 */ /* 0x000f68000c1e9900 */
[----:B------:R-:W5:Y:S04]  /*35e0*/  LDG.E.CONSTANT R26, desc[UR6][R2.64+0x3000] ;  /* 0x00300006021a7981 */ /* 0x000f68000c1e9900 */
[----:B------:R-:W2:Y:S01]  /*35f0*/  LDG.E.CONSTANT R15, desc[UR6][R14.64] ;  /* 0x000000060e0f7981 */ /* 0x000ea2000c1e9900 */
[----:B------:R-:W-:-:S05]  /*3600*/  IMAD.WIDE.U32 R24, R25, 0x4, R4 ;  /* 0x0000000419187825 */ /* 0x000fca00078e0004 */
[----:B------:R-:W5:Y:S01]  /*3610*/  LDG.E.CONSTANT R18, desc[UR6][R24.64] ;  /* 0x0000000618127981 */ /* 0x000f62000c1e9900 */
[----:B------:R-:W-:-:S03]  /*3620*/  IMAD.WIDE.U32 R6, R7, 0x4, R4 ;  /* 0x0000000407067825 */ /* 0x000fc600078e0004 */
        /* <DEDUP_REMOVED lines=8> */
[----:B------:R-:W-:Y:S01]  /*36b0*/  ISETP.GE.AND P1, PT, R10, R13, PT ;  /* 0x0000000d0a00720c */ /* 0x000fe20003f26270 */
[----:B------:R-:W-:Y:S01]  /*36c0*/  VIADD R11, R11, 0x1000 ;  /* 0x000010000b0b7836 */ /* 0x000fe20000000000 */
[----:B0-----:R-:W-:-:S04]  /*36d0*/  IADD3 R2, P2, PT, R2, 0x4000, RZ ;  /* 0x0000400002027810 */ /* 0x001fc80007f5e0ff */
        /* <DEDUP_REMOVED lines=18> */
.L_x_52:
[----:B------:R-:W-:Y:S05]  /*3800*/  BSYNC.RECONVERGENT B2 ;  /* 0x0000000000027941 */ /* 0x000fea0003800200 */
.L_x_51:
[----:B------:R-:W-:Y:S01]  /*3810*/  IADD3 R4, PT, PT, R9, -R10, RZ ;  /* 0x8000000a09047210 */ /* 0x000fe20007ffe0ff */
[----:B------:R-:W-:Y:S03]  /*3820*/  BSSY.RECONVERGENT B2, `(.L_x_54) ;  /* 0x000001e000027945 */ /* 0x000fe60003800200 */
[----:B------:R-:W-:-:S13]  /*3830*/  ISETP.GT.AND P1, PT, R4, 0x400, PT ;  /* 0x000004000400780c */ /* 0x000fda0003f24270 */
[----:B------:R-:W-:Y:S05]  /*3840*/  @!P1 BRA `(.L_x_55) ;  /* 0x00000000006c9947 */ /* 0x000fea0003800000 */
[----:B------:R-:W0:Y:S01]  /*3850*/  LDC.64 R6, c[0x0][0x380] ;  /* 0x0000e000ff067b82 */ /* 0x000e220000000a00 */
[----:B------:R-:W2:Y:S01]  /*3860*/  LDG.E.CONSTANT R13, desc[UR6][R2.64+-0x400] ;  /* 0xfffc0006020d7981 */ /* 0x000ea2000c1e9900 */
[----:B------:R-:W-:-:S03]  /*3870*/  IADD3 R17, PT, PT, R11, 0x400, RZ ;  /* 0x000004000b117810 */ /* 0x000fc60007ffe0ff */
[----:B------:R-:W3:Y:S04]  /*3880*/  LDG.E.CONSTANT R15, desc[UR6][R2.64] ;  /* 0x00000006020f7981 */ /* 0x000ee8000c1e9900 */
[----:B------:R-:W4:Y:S04]  /*3890*/  LDG.E.CONSTANT R19, desc[UR6][R2.64+0xc00] ;  /* 0x000c000602137981 */ /* 0x000f28000c1e9900 */
[----:B------:R-:W5:Y:S04]  /*38a0*/  LDG.E.CONSTANT R21, desc[UR6][R2.64+0x1000] ;  /* 0x0010000602157981 */ /* 0x000f68000c1e9900 */
[----:B------:R-:W5:Y:S01]  /*38b0*/  LDG.E.CONSTANT R23, desc[UR6][R2.64+0x1400] ;  /* 0x0014000602177981 */ /* 0x000f62000c1e9900 */
[----:B0-----:R-:W-:-:S06]  /*38c0*/  IMAD.WIDE.U32 R4, R11, 0x4, R6 ;  /* 0x000000040b047825 */ /* 0x001fcc00078e0006 */
[----:B------:R0:W2:Y:S01]  /*38d0*/  LDG.E.CONSTANT R5, desc[UR6][R4.64] ;  /* 0x0000000604057981 */ /* 0x0000a2000c1e9900 */
[----:B------:R-:W-:-:S03]  /*38e0*/  IMAD.WIDE.U32 R6, R17, 0x4, R6 ;  /* 0x0000000411067825 */ /* 0x000fc600078e0006 */
[----:B------:R1:W4:Y:S04]  /*38f0*/  LDG.E.CONSTANT R17, desc[UR6][R2.64+0x400] ;  /* 0x0004000602117981 */ /* 0x000328000c1e9900 */
[----:B------:R-:W5:Y:S01]  /*3900*/  LDG.E.CONSTANT R7, desc[UR6][R6.64] ;  /* 0x0000000606077981 */ /* 0x000f62000c1e9900 */
[----:B0-----:R-:W-:Y:S02]  /*3910*/  IADD3 R4, P1, PT, R2, 0x2000, RZ ;  /* 0x0000200002047810 */ /* 0x001fe40007f3e0ff */
[----:B------:R-:W-:Y:S02]  /*3920*/  PLOP3.LUT P0, PT, PT, PT, PT, 0x8, 0x80 ;  /* 0x000000000080781c */ /* 0x000fe40003f0e170 */
[----:B------:R-:W-:Y:S02]  /*3930*/  IADD3 R10, PT, PT, R10, 0x800, RZ ;  /* 0x000008000a0a7810 */ /* 0x000fe40007ffe0ff */
[----:B------:R-:W-:-:S02]  /*3940*/  IADD3 R11, PT, PT, R11, 0x800, RZ ;  /* 0x000008000b0b7810 */ /* 0x000fc40007ffe0ff */
[----:B-1----:R-:W-:Y:S01]  /*3950*/  MOV R2, R4 ;  /* 0x0000000400027202 */ /* 0x002fe20000000f00 */
[----:B--2---:R-:W-:-:S04]  /*3960*/  FADD R0, R0, R5 ;  /* 0x0000000500007221 */ /* 0x004fc80000000000 */
[----:B------:R-:W-:-:S04]  /*3970*/  FADD R0, R0, R13 ;  /* 0x0000000d00007221 */ /* 0x000fc80000000000 */
[----:B---3--:R-:W-:-:S04]  /*3980*/  FADD R0, R0, R15 ;  /* 0x0000000f00007221 */ /* 0x008fc80000000000 */
[----:B----4-:R-:W-:-:S04]  /*3990*/  FADD R0, R0, R17 ;  /* 0x0000001100007221 */ /* 0x010fc80000000000 */
[----:B-----5:R-:W-:-:S04]  /*39a0*/  FADD R0, R0, R7 ;  /* 0x0000000700007221 */ /* 0x020fc80000000000 */
[----:B------:R-:W-:Y:S01]  /*39b0*/  FADD R0, R0, R19 ;  /* 0x0000001300007221 */ /* 0x000fe20000000000 */
[----:B------:R-:W-:-:S03]  /*39c0*/  IADD3.X R5, PT, PT, RZ, R3, RZ, P1, !PT ;  /* 0x00000003ff057210 */ /* 0x000fc60000ffe4ff */
[----:B------:R-:W-:Y:S01]  /*39d0*/  FADD R0, R0, R21 ;  /* 0x0000001500007221 */ /* 0x000fe20000000000 */
[----:B------:R-:W-:-:S03]  /*39e0*/  MOV R3, R5 ;  /* 0x0000000500037202 */ /* 0x000fc60000000f00 */
[----:B------:R-:W-:-:S07]  /*39f0*/  FADD R0, R0, R23 ;  /* 0x0000001700007221 */ /* 0x000fce0000000000 */
.L_x_55:
[----:B------:R-:W-:Y:S05]  /*3a00*/  BSYNC.RECONVERGENT B2 ;  /* 0x0000000000027941 */ /* 0x000fea0003800200 */
.L_x_54:
[----:B------:R-:W-:-:S13]  /*3a10*/  ISETP.LT.OR P0, PT, R10, R9, P0 ;  /* 0x000000090a00720c */ /* 0x000fda0000701670 */
[----:B------:R-:W-:Y:S05]  /*3a20*/  @!P0 BRA `(.L_x_47) ;  /* 0x0000000000288947 */ /* 0x000fea0003800000 */
[----:B------:R-:W0:Y:S01]  /*3a30*/  LDC.64 R4, c[0x0][0x380] ;  /* 0x0000e000ff047b82 */ /* 0x000e220000000a00 */
[----:B------:R-:W2:Y:S04]  /*3a40*/  LDG.E.CONSTANT R7, desc[UR6][R2.64+-0x400] ;  /* 0xfffc000602077981 */ /* 0x000ea8000c1e9900 */
[----:B------:R-:W3:Y:S01]  /*3a50*/  LDG.E.CONSTANT R9, desc[UR6][R2.64] ;  /* 0x0000000602097981 */ /* 0x000ee2000c1e9900 */
[----:B0-----:R-:W-:-:S03]  /*3a60*/  IMAD.WIDE.U32 R4, R11, 0x4, R4 ;  /* 0x000000040b047825 */ /* 0x001fc600078e0004 */
[----:B------:R-:W4:Y:S04]  /*3a70*/  LDG.E.CONSTANT R11, desc[UR6][R2.64+0x400] ;  /* 0x00040006020b7981 */ /* 0x000f28000c1e9900 */
[----:B------:R-:W5:Y:S02]  /*3a80*/  LDG.E.CONSTANT R5, desc[UR6][R4.64] ;  /* 0x0000000604057981 */ /* 0x000f64000c1e9900 */
[----:B-----5:R-:W-:-:S04]  /*3a90*/  FADD R0, R0, R5 ;  /* 0x0000000500007221 */ /* 0x020fc80000000000 */
[----:B--2---:R-:W-:-:S04]  /*3aa0*/  FADD R0, R0, R7 ;  /* 0x0000000700007221 */ /* 0x004fc80000000000 */
[----:B---3--:R-:W-:-:S04]  /*3ab0*/  FADD R0, R0, R9 ;  /* 0x0000000900007221 */ /* 0x008fc80000000000 */
[----:B----4-:R-:W-:-:S07]  /*3ac0*/  FADD R0, R0, R11 ;  /* 0x0000000b00007221 */ /* 0x010fce0000000000 */
.L_x_47:
[----:B------:R-:W-:Y:S05]  /*3ad0*/  BSYNC.RECONVERGENT B1 ;  /* 0x0000000000017941 */ /* 0x000fea0003800200 */
.L_x_45:
[----:B------:R-:W0:Y:S01]  /*3ae0*/  S2R R6, SR_LANEID ;  /* 0x0000000000067919 */ /* 0x000e220000000000 */
[----:B------:R-:W-:-:S05]  /*3af0*/  MOV R3, R0 ;  /* 0x0000000000037202 */ /* 0x000fca0000000f00 */
        /* <DEDUP_REMOVED lines=30> */
[----:B------:R-:W1:Y:S04]  /*3ce0*/  LDS R3, [UR4+0xc] ;  /* 0x00000c04ff037984 */ /* 0x000e680008000800 */
[----:B0-----:R-:W0:Y:S04]  /*3cf0*/  LDS.128 R4, [UR4+0x10] ;  /* 0x00001004ff047984 */ /* 0x001e280008000c00 */
[----:B------:R-:W2:Y:S01]  /*3d00*/  LDS.64 R8, [UR4+0x20] ;  /* 0x00002004ff087984 */ /* 0x000ea20008000a00 */
[----:B-1----:R-:W-:-:S04]  /*3d10*/  FADD R3, R0, R3 ;  /* 0x0000000300037221 */ /* 0x002fc80000000000 */
[----:B0-----:R-:W-:-:S04]  /*3d20*/  FADD R4, R3, R4 ;  /* 0x0000000403047221 */ /* 0x001fc80000000000 */
[----:B------:R-:W-:-:S04]  /*3d30*/  FADD R5, R4, R5 ;  /* 0x0000000504057221 */ /* 0x000fc80000000000 */
[----:B------:R-:W-:-:S04]  /*3d40*/  FADD R6, R5, R6 ;  /* 0x0000000605067221 */ /* 0x000fc80000000000 */
[----:B------:R-:W-:-:S04]  /*3d50*/  FADD R7, R6, R7 ;  /* 0x0000000706077221 */ /* 0x000fc80000000000 */
[----:B--2---:R-:W-:-:S04]  /*3d60*/  FADD R8, R7, R8 ;  /* 0x0000000807087221 */ /* 0x004fc80000000000 */
[----:B------:R-:W-:-:S07]  /*3d70*/  FADD R0, R8, R9 ;  /* 0x0000000908007221 */ /* 0x000fce0000000000 */
.L_x_17:
[----:B------:R-:W-:Y:S05]  /*3d80*/  BSYNC.RECONVERGENT B0 ;  /* 0x0000000000007941 */ /* 0x000fea0003800200 */
.L_x_1:
[----:B------:R-:W-:Y:S05]  /*3d90*/  @P0 EXIT ;  /* 0x000000000000094d */ /* 0x000fea0003800000 */
[----:B------:R-:W1:Y:S01]  /*3da0*/  LDCU.64 UR4, c[0x0][0x398] ;  /* 0x00007300ff0477ac */ /* 0x000e620008000a00 */
[----:B0-----:R-:W0:Y:S01]  /*3db0*/  LDC.64 R4, c[0x0][0x388] ;  /* 0x0000e200ff047b82 */ /* 0x001e220000000a00 */
[----:B-1234-:R-:W1:Y:S02]  /*3dc0*/  F2F.F32.F64 R3, UR4 ;  /* 0x0000000400037d10 */ /* 0x01ee640008301000 */
[----:B-1----:R-:W-:-:S06]  /*3dd0*/  FADD R3, R3, R0 ;  /* 0x0000000003037221 */ /* 0x002fcc0000000000 */
[----:B------:R-:W0:Y:S02]  /*3de0*/  F2F.F64.F32 R2, R3 ;  /* 0x0000000300027310 */ /* 0x000e240000201800 */
[----:B0-----:R-:W-:Y:S01]  /*3df0*/  STG.E.64 desc[UR6][R4.64], R2 ;  /* 0x0000000204007986 */ /* 0x001fe2000c101b06 */
[----:B------:R-:W-:Y:S05]  /*3e00*/  EXIT ;  /* 0x000000000000794d */ /* 0x000fea0003800000 */
.L_x_56:
[----:B------:R-:W-:-:S00]  /*3e10*/  BRA `(.L_x_56) ;  /* 0xfffffffc00fc7947 */ /* 0x000fc0000383ffff */
[----:B------:R-:W-:-:S00]  /*3e20*/  NOP ;  /* 0x0000000000007918 */ /* 0x000fc00000000000 */
        /* <DEDUP_REMOVED lines=13> */
.L_x_2140:


//--------------------- .text._ZN3cub18CUB_300001_SM_10006detail6reduce18DeviceReduceKernelINS2_10policy_hubIfyN4cuda3std3__44plusIfEEE10Policy1000EN6thrust24THRUST_300001_SM_1000_NS6detail15normal_iteratorINSD_10device_ptrIdEEEEyS9_f3ExpEEvT0_PT3_T1_NS0_13GridEvenShareISN_EET2_T4_ --------------------------
	.section	.text._ZN3cub18CUB_300001_SM_10006detail6reduce18DeviceReduceKernelINS2_10policy_hubIfyN4cuda3std3__44plusIfEEE10Policy1000EN6thrust24THRUST_300001_SM_1000_NS6detail15normal_iteratorINSD_10device_ptrIdEEEEyS9_f3ExpEEvT0_PT3_T1_NS0_13GridEvenShareISN_EET2_T4_,"ax",@progbits
	.align	128
        .global         _ZN3cub18CUB_300001_SM_10006detail6reduce18DeviceReduceKernelINS2_10policy_hubIfyN4cuda3std3__44plusIfEEE10Policy1000EN6thrust24THRUST_300001_SM_1000_NS6detail15normal_iteratorINSD_10device_ptrIdEEEEyS9_f3ExpEEvT0_PT3_T1_NS0_13GridEvenShareISN_EET2_T4_
        .type           _ZN3cub18CUB_300001_SM_10006detail6reduce18DeviceReduceKernelINS2_10policy_hubIfyN4cuda3std3__44plusIfEEE10Policy1000EN6thrust24THRUST_300001_SM_1000_NS6detail15normal_iteratorINSD_10device_ptrIdEEEEyS9_f3ExpEEvT0_PT3_T1_NS0_13GridEvenShareISN_EET2_T4_,@function
        .size           _ZN3cub18CUB_300001_SM_10006detail6reduce18DeviceReduceKernelINS2_10policy_hubIfyN4cuda3std3__44plusIfEEE10Policy1000EN6thrust24THRUST_300001_SM_1000_NS6detail15normal_iteratorINSD_10device_ptrIdEEEEyS9_f3ExpEEvT0_PT3_T1_NS0_13GridEvenShareISN_EET2_T4_,(.L_x_2141 - _ZN3cub18CUB_300001_SM_10006detail6reduce18DeviceReduceKernelINS2_10policy_hubIfyN4cuda3std3__44plusIfEEE10Policy1000EN6thrust24THRUST_300001_SM_1000_NS6detail15normal_iteratorINSD_10device_ptrIdEEEEyS9_f3ExpEEvT0_PT3_T1_NS0_13GridEvenShareISN_EET2_T4_)
        .other          _ZN3cub18CUB_300001_SM_10006detail6reduce18DeviceReduceKernelINS2_10policy_hubIfyN4cuda3std3__44plusIfEEE10Policy1000EN6thrust24THRUST_300001_SM_1000_NS6detail15normal_iteratorINSD_10device_ptrIdEEEEyS9_f3ExpEEvT0_PT3_T1_NS0_13GridEvenShareISN_EET2_T4_,@"STO_CUDA_ENTRY STV_DEFAULT"
_ZN3cub18CUB_300001_SM_10006detail6reduce18DeviceReduceKernelINS2_10policy_hubIfyN4cuda3std3__44plusIfEEE10Policy1000EN6thrust24THRUST_300001_SM_1000_NS6detail15normal_iteratorINSD_10device_ptrIdEEEEyS9_f3ExpEEvT0_PT3_T1_NS0_13GridEvenShareISN_EET2_T4_:
.text._ZN3cub18CUB_300001_SM_10006detail6reduce18DeviceReduceKernelINS2_10policy_hubIfyN4cuda3std3__44plusIfEEE10Policy1000EN6thrust24THRUST_300001_SM_1000_NS6detail15normal_iteratorINSD_10device_ptrIdEEEEyS9_f3ExpEEvT0_PT3_T1_NS0_13GridEvenShareISN_EET2_T4_:
[----:B------:R-:W-:Y:S08]  /*0000*/  LDC R1, c[0x0][0x37c] ;  /* 0x0000df00ff017b82 */ /* 0x000ff00000000800 */
[----:B------:R-:W0:Y:S01]  /*0010*/  S2UR UR18, SR_CTAID.X ;  /* 0x00000000001279c3 */ /* 0x000e220000002500 */
[----:B------:R-:W1:Y:S01]  /*0020*/  LDCU.64 UR6, c[0x0][0x3b8] ;  /* 0x00007700ff0677ac */ /* 0x000e620008000a00 */
[----:B------:R-:W-:Y:S01]  /*0030*/  BSSY.RECONVERGENT B0, `(.L_x_57) ;  /* 0x0000722000007945 */ /* 0x000fe20003800200 */
[----:B------:R-:W2:Y:S01]  /*0040*/  LDCU.64 UR16, c[0x0][0x358] ;  /* 0x00006b00ff1077ac */ /* 0x000ea20008000a00 */
[----:B0-----:R-:W-:-:S04]  /*0050*/  USHF.L.U32 UR4, UR18, 0xc, URZ ;  /* 0x0000000c12047899 */ /* 0x001fc800080006ff */
[----:B-1----:R-:W-:-:S04]  /*0060*/  UIADD3 UR5, UP0, UPT, -UR4, UR6, URZ ;  /* 0x0000000604057290 */ /* 0x002fc8000ff1e1ff */
[----:B------:R-:W-:Y:S02]  /*0070*/  UIADD3.X UR8, UPT, UPT, UR7, -0x1, URZ, UP0, !UPT ;  /* 0xffffffff07087890 */ /* 0x000fe400087fe4ff */
[----:B------:R-:W-:-:S04]  /*0080*/  UISETP.GT.U32.AND UP0, UPT, UR5, 0xfff, UPT ;  /* 0x00000fff0500788c */ /* 0x000fc8000bf04070 */
[----:B------:R-:W-:-:S09]  /*0090*/  UISETP.GT.U32.AND.EX UP0, UPT, UR8, URZ, UPT, UP0 ;  /* 0x000000ff0800728c */ /* 0x000fd2000bf04100 */
[----:B--2---:R-:W-:Y:S05]  /*00a0*/  BRA.U UP0, `(.L_x_58) ;  /* 0x0000001500e47547 */ /* 0x004fea000b800000 */
[----:B------:R-:W0:Y:S01]  /*00b0*/  S2R R0, SR_TID.X ;  /* 0x0000000000007919 */ /* 0x000e220000002100 */
[----:B------:R-:W-:Y:S01]  /*00c0*/  UIADD3 UR7, UPT, UPT, -UR4, UR6, URZ ;  /* 0x0000000604077290 */ /* 0x000fe2000fffe1ff */
[----:B------:R-:W-:Y:S01]  /*00d0*/  BSSY.RECONVERGENT B1, `(.L_x_59) ;  /* 0x0000046000017945 */ /* 0x000fe20003800200 */
[----:B------:R-:W-:-:S04]  /*00e0*/  IMAD.MOV.U32 R37, RZ, RZ, RZ ;  /* 0x000000ffff257224 */ /* 0x000fc800078e00ff */
[----:B0-----:R-:W-:Y:S01]  /*00f0*/  ISETP.GE.AND P0, PT, R0, UR7, PT ;  /* 0x0000000700007c0c */ /* 0x001fe2000bf06270 */
[----:B------:R-:W-:-:S12]  /*0100*/  IMAD.MOV.U32 R36, RZ, RZ, R0 ;  /* 0x000000ffff247224 */ /* 0x000fd800078e0000 */
[----:B------:R-:W-:Y:S05]  /*0110*/  @P0 BRA `(.L_x_60) ;  /* 0x0000000400040947 */ /* 0x000fea0003800000 */
[----:B------:R-:W0:Y:S01]  /*0120*/  LDC.64 R2, c[0x0][0x380] ;  /* 0x0000e000ff027b82 */ /* 0x000e220000000a00 */
[----:B------:R-:W-:-:S04]  /*0130*/  VIADD R5, R0, UR4 ;  /* 0x0000000400057c36 */ /* 0x000fc80008000000 */
[----:B0-----:R-:W-:-:S06]  /*0140*/  IMAD.WIDE.U32 R2, R5, 0x8, R2 ;  /* 0x0000000805027825 */ /* 0x001fcc00078e0002 */
[----:B------:R-:W2:Y:S01]  /*0150*/  LDG.E.64 R2, desc[UR16][R2.64] ;  /* 0x0000001002027981 */ /* 0x000ea2000c1e1b00 */
[----:B------:R-:W-:Y:S01]  /*0160*/  IMAD.MOV.U32 R4, RZ, RZ, 0x652b82fe ;  /* 0x652b82feff047424 */ /* 0x000fe200078e00ff */
[----:B------:R-:W-:Y:S01]  /*0170*/  UMOV UR8, 0xfefa39ef ;  /* 0xfefa39ef00087882 */ /* 0x000fe20000000000 */
[----:B------:R-:W-:Y:S01]  /*0180*/  IMAD.MOV.U32 R5, RZ, RZ, 0x3ff71547 ;  /* 0x3ff71547ff057424 */ /* 0x000fe200078e00ff */
[----:B------:R-:W-:Y:S01]  /*0190*/  UMOV UR9, 0x3fe62e42 ;  /* 0x3fe62e4200097882 */ /* 0x000fe20000000000 */
[----:B------:R-:W-:Y:S04]  /*01a0*/  BSSY.RECONVERGENT B2, `(.L_x_61) ;  /* 0x0000036000027945 */ /* 0x000fe80003800200 */
[----:B--2---:R-:W-:Y:S01]  /*01b0*/  DFMA R4, R2, R4, 6.75539944105574400000e+15 ;  /* 0x433800000204742b */ /* 0x004fe20000000004 */
[----:B------:R-:W-:-:S07]  /*01c0*/  FSETP.GEU.AND P0, PT, |R3|, 4.1917929649353027344, PT ;  /* 0x4086232b0300780b */ /* 0x000fce0003f0e200 */
[----:B------:R-:W-:-:S08]  /*01d0*/  DADD R6, R4, -6.75539944105574400000e+15 ;  /* 0xc338000004067429 */ /* 0x000fd00000000000 */
[----:B------:R-:W-:Y:S01]  /*01e0*/  DFMA R8, R6, -UR8, R2 ;  /* 0x8000000806087c2b */ /* 0x000fe20008000002 */
[----:B------:R-:W-:Y:S01]  /*01f0*/  UMOV UR8, 0x3b39803f ;  /* 0x3b39803f00087882 */ /* 0x000fe20000000000 */
[----:B------:R-:W-:-:S06]  /*0200*/  UMOV UR9, 0x3c7abc9e ;  /* 0x3c7abc9e00097882 */ /* 0x000fcc0000000000 */
[----:B------:R-:W-:Y:S01]  /*0210*/  DFMA R8, R6, -UR8, R8 ;  /* 0x8000000806087c2b */ /* 0x000fe20008000008 */
[----:B------:R-:W-:Y:S01]  /*0220*/  UMOV UR8, 0x69ce2bdf ;  /* 0x69ce2bdf00087882 */ /* 0x000fe20000000000 */
[----:B------:R-:W-:Y:S01]  /*0230*/  IMAD.MOV.U32 R6, RZ, RZ, -0x35dec16 ;  /* 0xfca213eaff067424 */ /* 0x000fe200078e00ff */
[----:B------:R-:W-:Y:S01]  /*0240*/  UMOV UR9, 0x3e5ade15 ;  /* 0x3e5ade1500097882 */ /* 0x000fe20000000000 */
[----:B------:R-:W-:-:S06]  /*0250*/  IMAD.MOV.U32 R7, RZ, RZ, 0x3e928af3 ;  /* 0x3e928af3ff077424 */ /* 0x000fcc00078e00ff */
[----:B------:R-:W-:Y:S01]  /*0260*/  DFMA R6, R8, UR8, R6 ;  /* 0x0000000808067c2b */ /* 0x000fe20008000006 */
[----:B------:R-:W-:Y:S01]  /*0270*/  UMOV UR8, 0x62401315 ;  /* 0x6240131500087882 */ /* 0x000fe20000000000 */
[----:B------:R-:W-:-:S06]  /*0280*/  UMOV UR9, 0x3ec71dee ;  /* 0x3ec71dee00097882 */ /* 0x000fcc0000000000 */
[----:B------:R-:W-:Y:S01]  /*0290*/  DFMA R6, R8, R6, UR8 ;  /* 0x0000000808067e2b */ /* 0x000fe20008000006 */
        /* <DEDUP_REMOVED lines=20> */
[----:B------:R-:W-:-:S08]  /*03e0*/  DFMA R6, R8, R6, UR8 ;  /* 0x0000000808067e2b */ /* 0x000fd00008000006 */
[----:B------:R-:W-:-:S08]  /*03f0*/  DFMA R6, R8, R6, 1 ;  /* 0x3ff000000806742b */ /* 0x000fd00000000006 */
[----:B------:R-:W-:-:S10]  /*0400*/  DFMA R6, R8, R6, 1 ;  /* 0x3ff000000806742b */ /* 0x000fd40000000006 */
[----:B------:R-:W-:Y:S02]  /*0410*/  IMAD R9, R4, 0x100000, R7 ;  /* 0x0010000004097824 */ /* 0x000fe400078e0207 */
[----:B------:R-:W-:Y:S01]  /*0420*/  IMAD.MOV.U32 R8, RZ, RZ, R6 ;  /* 0x000000ffff087224 */ /* 0x000fe200078e0006 */
[----:B------:R-:W-:Y:S06]  /*0430*/  @!P0 BRA `(.L_x_62) ;  /* 0x0000000000308947 */ /* 0x000fec0003800000 */
[----:B------:R-:W-:Y:S01]  /*0440*/  FSETP.GEU.AND P1, PT, |R3|, 4.2275390625, PT ;  /* 0x408748000300780b */ /* 0x000fe20003f2e200 */
[C---:B------:R-:W-:Y:S02]  /*0450*/  DADD R8, R2.reuse, +INF ;  /* 0x7ff0000002087429 */ /* 0x040fe40000000000 */
[----:B------:R-:W-:-:S08]  /*0460*/  DSETP.GEU.AND P0, PT, R2, RZ, PT ;  /* 0x000000ff0200722a */ /* 0x000fd00003f0e000 */
[----:B------:R-:W-:Y:S02]  /*0470*/  FSEL R8, R8, RZ, P0 ;  /* 0x000000ff08087208 */ /* 0x000fe40000000000 */
[----:B------:R-:W-:Y:S02]  /*0480*/  @!P1 LEA.HI R5, R4, R4, RZ, 0x1 ;  /* 0x0000000404059211 */ /* 0x000fe400078f08ff */
[----:B------:R-:W-:Y:S02]  /*0490*/  FSEL R9, R9, RZ, P0 ;  /* 0x000000ff09097208 */ /* 0x000fe40000000000 */
[----:B------:R-:W-:-:S05]  /*04a0*/  @!P1 SHF.R.S32.HI R5, RZ, 0x1, R5 ;  /* 0x00000001ff059819 */ /* 0x000fca0000011405 */
[----:B------:R-:W-:Y:S02]  /*04b0*/  @!P1 IMAD.IADD R2, R4, 0x1, -R5 ;  /* 0x0000000104029824 */ /* 0x000fe400078e0a05 */
[----:B------:R-:W-:-:S03]  /*04c0*/  @!P1 IMAD R7, R5, 0x100000, R7 ;  /* 0x0010000005079824 */ /* 0x000fc600078e0207 */
[----:B------:R-:W-:Y:S01]  /*04d0*/  @!P1 LEA R3, R2, 0x3ff00000, 0x14 ;  /* 0x3ff0000002039811 */ /* 0x000fe200078ea0ff */
[----:B------:R-:W-:-:S06]  /*04e0*/  @!P1 IMAD.MOV.U32 R2, RZ, RZ, RZ ;  /* 0x000000ffff029224 */ /* 0x000fcc00078e00ff */
[----:B------:R-:W-:-:S11]  /*04f0*/  @!P1 DMUL R8, R6, R2 ;  /* 0x0000000206089228 */ /* 0x000fd60000000000 */
.L_x_62:
[----:B------:R-:W-:Y:S05]  /*0500*/  BSYNC.RECONVERGENT B2 ;  /* 0x0000000000027941 */ /* 0x000fea0003800200 */
.L_x_61:
[----:B------:R0:W1:Y:S01]  /*0510*/  F2F.F32.F64 R37, R8 ;  /* 0x0000000800257310 */ /* 0x0000620000301000 */
[----:B------:R-:W-:-:S07]  /*0520*/  VIADD R36, R0, 0x100 ;  /* 0x0000010000247836 */ /* 0x000fce0000000000 */
.L_x_60:
[----:B------:R-:W-:Y:S05]  /*0530*/  BSYNC.RECONVERGENT B1 ;  /* 0x0000000000017941 */ /* 0x000fea0003800200 */
.L_x_59:
[----:B------:R-:W-:Y:S01]  /*0540*/  ISETP.GE.AND P0, PT, R36, UR7, PT ;  /* 0x0000000724007c0c */ /* 0x000fe2000bf06270 */
[----:B------:R-:W-:-:S12]  /*0550*/  BSSY.RECONVERGENT B1, `(.L_x_63) ;  /* 0x00000bf000017945 */ /* 0x000fd80003800200 */
[----:B------:R-:W-:Y:S05]  /*0560*/  @P0 BRA `(.L_x_64) ;  /* 0x0000000800f40947 */ /* 0x000fea0003800000 */
[----:B------:R-:W-:Y:S01]  /*0570*/  LOP3.LUT R2, RZ, R36, RZ, 0x33, !PT ;  /* 0x00000024ff027212 */ /* 0x000fe200078e33ff */
[----:B------:R-:W-:Y:S04]  /*0580*/  BSSY.RECONVERGENT B2, `(.L_x_65) ;  /* 0x0000049000027945 */ /* 0x000fe80003800200 */
[----:B------:R-:W-:-:S05]  /*0590*/  VIADD R2, R2, UR6 ;  /* 0x0000000602027c36 */ /* 0x000fca0008000000 */
[----:B------:R-:W-:-:S13]  /*05a0*/  LOP3.LUT P0, RZ, R2, 0x100, RZ, 0xc0, !PT ;  /* 0x0000010002ff7812 */ /* 0x000fda000780c0ff */
[----:B------:R-:W-:Y:S05]  /*05b0*/  @P0 BRA `(.L_x_66) ;  /* 0x0000000400140947 */ /* 0x000fea0003800000 */
[----:B------:R-:W2:Y:S01]  /*05c0*/  LDCU.64 UR8, c[0x0][0x380] ;  /* 0x00007000ff0877ac */ /* 0x000ea20008000a00 */
[----:B------:R-:W-:-:S05]  /*05d0*/  IADD3 R3, P0, PT, R36, UR4, RZ ;  /* 0x0000000424037c10 */ /* 0x000fca000ff1e0ff */
[----:B------:R-:W-:Y:S01]  /*05e0*/  IMAD.X R6, RZ, RZ, RZ, P0 ;  /* 0x000000ffff067224 */ /* 0x000fe200000e06ff */
[----:B--2---:R-:W-:-:S04]  /*05f0*/  LEA R4, P0, R3, UR8, 0x3 ;  /* 0x0000000803047c11 */ /* 0x004fc8000f8018ff */
[----:B------:R-:W-:-:S06]  /*0600*/  LEA.HI.X R5, R3, UR9, R6, 0x3, P0 ;  /* 0x0000000903057c11 */ /* 0x000fcc00080f1c06 */
        /* <DEDUP_REMOVED lines=8> */
[----:B0-----:R-:W-:-:S08]  /*0690*/  DADD R8, R6, -6.75539944105574400000e+15 ;  /* 0xc338000006087429 */ /* 0x001fd00000000000 */
        /* <DEDUP_REMOVED lines=42> */
[----:B------:R-:W-:Y:S01]  /*0940*/  @!P1 LEA.HI R3, R6, R6, RZ, 0x1 ;  /* 0x0000000606039211 */ /* 0x000fe200078f08ff */
[----:B------:R-:W-:Y:S01]  /*0950*/  @!P1 IMAD.MOV.U32 R4, RZ, RZ, R10 ;  /* 0x000000ffff049224 */ /* 0x000fe200078e000a */
[----:B------:R-:W-:Y:S02]  /*0960*/  FSEL R9, R9, RZ, P0 ;  /* 0x000000ff09097208 */ /* 0x000fe40000000000 */
[----:B------:R-:W-:-:S05]  /*0970*/  @!P1 SHF.R.S32.HI R3, RZ, 0x1, R3 ;  /* 0x00000001ff039819 */ /* 0x000fca0000011403 */
[----:B------:R-:W-:Y:S02]  /*0980*/  @!P1 IMAD.IADD R6, R6, 0x1, -R3 ;  /* 0x0000000106069824 */ /* 0x000fe400078e0a03 */
[----:B------:R-:W-:-:S03]  /*0990*/  @!P1 IMAD R5, R3, 0x100000, R11 ;  /* 0x0010000003059824 */ /* 0x000fc600078e020b */
[----:B------:R-:W-:Y:S02]  /*09a0*/  @!P1 LEA R7, R6, 0x3ff00000, 0x14 ;  /* 0x3ff0000006079811 */ /* 0x000fe400078ea0ff */
[----:B------:R-:W-:-:S06]  /*09b0*/  @!P1 MOV R6, RZ ;  /* 0x000000ff00069202 */ /* 0x000fcc0000000f00 */
[----:B------:R-:W-:-:S11]  /*09c0*/  @!P1 DMUL R8, R4, R6 ;  /* 0x0000000604089228 */ /* 0x000fd60000000000 */
.L_x_68:
[----:B------:R-:W-:Y:S05]  /*09d0*/  BSYNC.RECONVERGENT B3 ;  /* 0x0000000000037941 */ /* 0x000fea0003800200 */
.L_x_67:
[----:B------:R-:W1:Y:S01]  /*09e0*/  F2F.F32.F64 R8, R8 ;  /* 0x0000000800087310 */ /* 0x000e620000301000 */
[----:B------:R-:W-:Y:S02]  /*09f0*/  VIADD R36, R36, 0x100 ;  /* 0x0000010024247836 */ /* 0x000fe40000000000 */
[----:B-1----:R-:W-:-:S07]  /*0a00*/  FADD R37, R37, R8 ;  /* 0x0000000825257221 */ /* 0x002fce0000000000 */
.L_x_66:
[----:B------:R-:W-:Y:S05]  /*0a10*/  BSYNC.RECONVERGENT B2 ;  /* 0x0000000000027941 */ /* 0x000fea0003800200 */
.L_x_65:
[----:B------:R-:W-:-:S05]  /*0a20*/  VIADD R2, R2, -UR4 ;  /* 0x8000000402027c36 */ /* 0x000fca0008000000 */
[----:B------:R-:W-:-:S13]  /*0a30*/  ISETP.GE.U32.AND P0, PT, R2, 0x100, PT ;  /* 0x000001000200780c */ /* 0x000fda0003f06070 */
[----:B------:R-:W-:Y:S05]  /*0a40*/  @!P0 BRA `(.L_x_64) ;  /* 0x0000000400bc8947 */ /* 0x000fea0003800000 */
[----:B------:R-:W2:Y:S01]  /*0a50*/  LDCU.64 UR10, c[0x0][0x380] ;  /* 0x00007000ff0a77ac */ /* 0x000ea20008000a00 */
[----:B------:R-:W-:Y:S01]  /*0a60*/  IMAD.WIDE.U32 R2, R36, 0x8, RZ ;  /* 0x0000000824027825 */ /* 0x000fe200078e00ff */
[----:B------:R-:W-:-:S06]  /*0a70*/  UIMAD.WIDE.U32 UR8, UR18, 0x8000, URZ ;  /* 0x00008000120878a5 */ /* 0x000fcc000f8e00ff */
[----:B------:R-:W-:Y:S02]  /*0a80*/  LOP3.LUT R30, R2, UR8, RZ, 0xfc, !PT ;  /* 0x00000008021e7c12 */ /* 0x000fe4000f8efcff */
[----:B------:R-:W-:Y:S02]  /*0a90*/  LOP3.LUT R2, R3, UR9, RZ, 0xfc, !PT ;  /* 0x0000000903027c12 */ /* 0x000fe4000f8efcff */
[----:B--2---:R-:W-:-:S04]  /*0aa0*/  IADD3 R30, P0, PT, R30, UR10, RZ ;  /* 0x0000000a1e1e7c10 */ /* 0x004fc8000ff1e0ff */
[----:B------:R-:W-:-:S04]  /*0ab0*/  IADD3 R30, P1, PT, R30, 0x800, RZ ;  /* 0x000008001e1e7810 */ /* 0x000fc80007f3e0ff */
[----:B------:R-:W-:-:S09]  /*0ac0*/  IADD3.X R31, PT, PT, RZ, UR11, R2, P1, P0 ;  /* 0x0000000bff1f7c10 */ /* 0x000fd20008fe0402 */
.L_x_73:
[----:B------:R-:W2:Y:S04]  /*0ad0*/  LDG.E.64 R32, desc[UR16][R30.64+-0x800] ;  /* 0xfff800101e207981 */ /* 0x000ea8000c1e1b00 */
[----:B------:R-:W3:Y:S01]  /*0ae0*/  LDG.E.64 R34, desc[UR16][R30.64] ;  /* 0x000000101e227981 */ /* 0x000ee2000c1e1b00 */
[----:B------:R-:W-:Y:S01]  /*0af0*/  IMAD.MOV.U32 R38, RZ, RZ, 0x652b82fe ;  /* 0x652b82feff267424 */ /* 0x000fe200078e00ff */
[----:B0-----:R-:W-:Y:S01]  /*0b00*/  MOV R8, 0x555502a1 ;  /* 0x555502a100087802 */ /* 0x001fe20000000f00 */
[----:B------:R-:W-:Y:S01]  /*0b10*/  IMAD.MOV.U32 R39, RZ, RZ, 0x3ff71547 ;  /* 0x3ff71547ff277424 */ /* 0x000fe200078e00ff */
[----:B------:R-:W-:Y:S01]  /*0b20*/  BSSY.RECONVERGENT B2, `(.L_x_69) ;  /* 0x0000038000027945 */ /* 0x000fe20003800200 */
[----:B------:R-:W-:Y:S02]  /*0b30*/  IMAD.MOV.U32 R26, RZ, RZ, -0x105c611 ;  /* 0xfefa39efff1a7424 */ /* 0x000fe400078e00ff */
[----:B------:R-:W-:-:S02]  /*0b40*/  IMAD.MOV.U32 R27, RZ, RZ, 0x3fe62e42 ;  /* 0x3fe62e42ff1b7424 */ /* 0x000fc400078e00ff */
[----:B------:R-:W-:Y:S02]  /*0b50*/  IMAD.MOV.U32 R24, RZ, RZ, 0x3b39803f ;  /* 0x3b39803fff187424 */ /* 0x000fe400078e00ff */
[----:B------:R-:W-:Y:S02]  /*0b60*/  IMAD.MOV.U32 R25, RZ, RZ, 0x3c7abc9e ;  /* 0x3c7abc9eff197424 */ /* 0x000fe400078e00ff */
[----:B------:R-:W-:Y:S02]  /*0b70*/  IMAD.MOV.U32 R22, RZ, RZ, 0x69ce2bdf ;  /* 0x69ce2bdfff167424 */ /* 0x000fe400078e00ff */
[----:B------:R-:W-:Y:S02]  /*0b80*/  IMAD.MOV.U32 R23, RZ, RZ, 0x3e5ade15 ;  /* 0x3e5ade15ff177424 */ /* 0x000fe400078e00ff */
[----:B------:R-:W-:Y:S02]  /*0b90*/  IMAD.MOV.U32 R20, RZ, RZ, -0x35dec16 ;  /* 0xfca213eaff147424 */ /* 0x000fe400078e00ff */
[----:B------:R-:W-:-:S02]  /*0ba0*/  IMAD.MOV.U32 R21, RZ, RZ, 0x3e928af3 ;  /* 0x3e928af3ff157424 */ /* 0x000fc400078e00ff */
[----:B------:R-:W-:Y:S02]  /*0bb0*/  IMAD.MOV.U32 R18, RZ, RZ, 0x62401315 ;  /* 0x62401315ff127424 */ /* 0x000fe400078e00ff */
[----:B------:R-:W-:Y:S02]  /*0bc0*/  IMAD.MOV.U32 R19, RZ, RZ, 0x3ec71dee ;  /* 0x3ec71deeff137424 */ /* 0x000fe400078e00ff */
[----:B------:R-:W-:Y:S02]  /*0bd0*/  IMAD.MOV.U32 R16, RZ, RZ, 0x7c89eb71 ;  /* 0x7c89eb71ff107424 */ /* 0x000fe400078e00ff */
[----:B------:R-:W-:Y:S02]  /*0be0*/  IMAD.MOV.U32 R17, RZ, RZ, 0x3efa0199 ;  /* 0x3efa0199ff117424 */ /* 0x000fe400078e00ff */
[----:B------:R-:W-:Y:S02]  /*0bf0*/  IMAD.MOV.U32 R14, RZ, RZ, 0x14761f65 ;  /* 0x14761f65ff0e7424 */ /* 0x000fe400078e00ff */
[----:B------:R-:W-:-:S02]  /*0c00*/  IMAD.MOV.U32 R15, RZ, RZ, 0x3f2a01a0 ;  /* 0x3f2a01a0ff0f7424 */ /* 0x000fc400078e00ff */
[----:B------:R-:W-:Y:S02]  /*0c10*/  IMAD.MOV.U32 R12, RZ, RZ, 0x1852b7af ;  /* 0x1852b7afff0c7424 */ /* 0x000fe400078e00ff */
[----:B------:R-:W-:Y:S02]  /*0c20*/  IMAD.MOV.U32 R13, RZ, RZ, 0x3f56c16c ;  /* 0x3f56c16cff0d7424 */ /* 0x000fe400078e00ff */
[----:B------:R-:W-:Y:S02]  /*0c30*/  IMAD.MOV.U32 R10, RZ, RZ, 0x11122322 ;  /* 0x11122322ff0a7424 */ /* 0x000fe400078e00ff */
[----:B------:R-:W-:Y:S02]  /*0c40*/  IMAD.MOV.U32 R11, RZ, RZ, 0x3f811111 ;  /* 0x3f811111ff0b7424 */ /* 0x000fe400078e00ff */
[----:B------:R-:W-:Y:S02]  /*0c50*/  IMAD.MOV.U32 R9, RZ, RZ, 0x3fa55555 ;  /* 0x3fa55555ff097424 */ /* 0x000fe400078e00ff */
[----:B------:R-:W-:-:S02]  /*0c60*/  IMAD.MOV.U32 R6, RZ, RZ, 0x55555511 ;  /* 0x55555511ff067424 */ /* 0x000fc400078e00ff */
[----:B------:R-:W-:Y:S01]  /*0c70*/  IMAD.MOV.U32 R7, RZ, RZ, 0x3fc55555 ;  /* 0x3fc55555ff077424 */ /* 0x000fe200078e00ff */
[-C--:B--2---:R-:W-:Y:S01]  /*0c80*/  DFMA R28, R32, R38.reuse, 6.75539944105574400000e+15 ;  /* 0x43380000201c742b */ /* 0x084fe20000000026 */
[----:B------:R-:W-:Y:S01]  /*0c90*/  FSETP.GEU.AND P0, PT, |R33|, 4.1917929649353027344, PT ;  /* 0x4086232b2100780b */ /* 0x000fe20003f0e200 */
[----:B---3--:R-:W-:-:S06]  /*0ca0*/  DFMA R38, R34, R38, 6.75539944105574400000e+15 ;  /* 0x433800002226742b */ /* 0x008fcc0000000026 */
[----:B------:R-:W-:-:S08]  /*0cb0*/  DADD R2, R28, -6.75539944105574400000e+15 ;  /* 0xc33800001c027429 */ /* 0x000fd00000000000 */
[----:B------:R-:W-:-:S08]  /*0cc0*/  DFMA R4, R2, -R26, R32 ;  /* 0x8000001a0204722b */ /* 0x000fd00000000020 */
[----:B------:R-:W-:-:S08]  /*0cd0*/  DFMA R2, R2, -R24, R4 ;  /* 0x800000180202722b */ /* 0x000fd00000000004 */
[----:B------:R-:W-:-:S08]  /*0ce0*/  DFMA R4, R2, R22, R20 ;  /* 0x000000160204722b */ /* 0x000fd00000000014 */
[----:B------:R-:W-:-:S08]  /*0cf0*/  DFMA R4, R2, R4, R18 ;  /* 0x000000040204722b */ /* 0x000fd00000000012 */
[----:B------:R-:W-:-:S08]  /*0d00*/  DFMA R4, R2, R4, R16 ;  /* 0x000000040204722b */ /* 0x000fd00000000010 */
[----:B------:R-:W-:-:S08]  /*0d10*/  DFMA R4, R2, R4, R14 ;  /* 0x000000040204722b */ /* 0x000fd0000000000e */
[----:B------:R-:W-:-:S08]  /*0d20*/  DFMA R4, R2, R4, R12 ;  /* 0x000000040204722b */ /* 0x000fd0000000000c */
[----:B------:R-:W-:-:S08]  /*0d30*/  DFMA R4, R2, R4, R10 ;  /* 0x000000040204722b */ /* 0x000fd0000000000a */
[----:B------:R-:W-:-:S08]  /*0d40*/  DFMA R4, R2, R4, R8 ;  /* 0x000000040204722b */ /* 0x000fd00000000008 */
[----:B------:R-:W-:Y:S01]  /*0d50*/  DFMA R40, R2, R4, R6 ;  /* 0x000000040228722b */ /* 0x000fe20000000006 */
[----:B------:R-:W-:Y:S02]  /*0d60*/  IMAD.MOV.U32 R4, RZ, RZ, 0xb ;  /* 0x0000000bff047424 */ /* 0x000fe400078e00ff */
[----:B------:R-:W-:-:S06]  /*0d70*/  IMAD.MOV.U32 R5, RZ, RZ, 0x3fe00000 ;  /* 0x3fe00000ff057424 */ /* 0x000fcc00078e00ff */
[----:B------:R-:W-:-:S08]  /*0d80*/  DFMA R40, R2, R40, R4 ;  /* 0x000000280228722b */ /* 0x000fd00000000004 */
[----:B------:R-:W-:-:S08]  /*0d90*/  DFMA R40, R2, R40, 1 ;  /* 0x3ff000000228742b */ /* 0x000fd00000000028 */
[----:B------:R-:W-:-:S10]  /*0da0*/  DFMA R2, R2, R40, 1 ;  /* 0x3ff000000202742b */ /* 0x000fd40000000028 */
[----:B------:R-:W-:Y:S02]  /*0db0*/  IMAD R41, R28, 0x100000, R3 ;  /* 0x001000001c297824 */ /* 0x000fe400078e0203 */
[----:B------:R-:W-:Y:S01]  /*0dc0*/  IMAD.MOV.U32 R40, RZ, RZ, R2 ;  /* 0x000000ffff287224 */ /* 0x000fe200078e0002 */
[----:B------:R-:W-:Y:S06]  /*0dd0*/  @!P0 BRA `(.L_x_70) ;  /* 0x0000000000308947 */ /* 0x000fec0003800000 */
[----:B------:R-:W-:Y:S01]  /*0de0*/  FSETP.GEU.AND P1, PT, |R33|, 4.2275390625, PT ;  /* 0x408748002100780b */ /* 0x000fe20003f2e200 */
[C---:B------:R-:W-:Y:S02]  /*0df0*/  DSETP.GEU.AND P0, PT, R32.reuse, RZ, PT ;  /* 0x000000ff2000722a */ /* 0x040fe40003f0e000 */
[----:B------:R-:W-:-:S10]  /*0e00*/  DADD R32, R32, +INF ;  /* 0x7ff0000020207429 */ /* 0x000fd40000000000 */
[----:B------:R-:W-:Y:S02]  /*0e10*/  @!P1 LEA.HI R29, R28, R28, RZ, 0x1 ;  /* 0x0000001c1c1d9211 */ /* 0x000fe400078f08ff */
[----:B------:R-:W-:Y:S02]  /*0e20*/  FSEL R40, R32, RZ, P0 ;  /* 0x000000ff20287208 */ /* 0x000fe40000000000 */
[----:B------:R-:W-:Y:S02]  /*0e30*/  @!P1 SHF.R.S32.HI R29, RZ, 0x1, R29 ;  /* 0x00000001ff1d9819 */ /* 0x000fe4000001141d */
[----:B------:R-:W-:-:S03]  /*0e40*/  FSEL R41, R33, RZ, P0 ;  /* 0x000000ff21297208 */ /* 0x000fc60000000000 */
[----:B------:R-:W-:Y:S02]  /*0e50*/  @!P1 IMAD.IADD R28, R28, 0x1, -R29 ;  /* 0x000000011c1c9824 */ /* 0x000fe400078e0a1d */
[----:B------:R-:W-:-:S03]  /*0e60*/  @!P1 IMAD R3, R29, 0x100000, R3 ;  /* 0x001000001d039824 */ /* 0x000fc600078e0203 */
[----:B------:R-:W-:Y:S01]  /*0e70*/  @!P1 LEA R29, R28, 0x3ff00000, 0x14 ;  /* 0x3ff000001c1d9811 */ /* 0x000fe200078ea0ff */
[----:B------:R-:W-:-:S06]  /*0e80*/  @!P1 IMAD.MOV.U32 R28, RZ, RZ, RZ ;  /* 0x000000ffff1c9224 */ /* 0x000fcc00078e00ff */
[----:B------:R-:W-:-:S11]  /*0e90*/  @!P1 DMUL R40, R2, R28 ;  /* 0x0000001c02289228 */ /* 0x000fd60000000000 */
.L_x_70:
[----:B------:R-:W-:Y:S05]  /*0ea0*/  BSYNC.RECONVERGENT B2 ;  /* 0x0000000000027941 */ /* 0x000fea0003800200 */
.L_x_69:
[----:B------:R-:W-:Y:S01]  /*0eb0*/  DADD R2, R38, -6.75539944105574400000e+15 ;  /* 0xc338000026027429 */ /* 0x000fe20000000000 */
[----:B------:R-:W1:Y:S01]  /*0ec0*/  F2F.F32.F64 R40, R40 ;  /* 0x0000002800287310 */ /* 0x000e620000301000 */
[----:B------:R-:W-:Y:S01]  /*0ed0*/  FSETP.GEU.AND P0, PT, |R35|, 4.1917929649353027344, PT ;  /* 0x4086232b2300780b */ /* 0x000fe20003f0e200 */
[----:B------:R-:W-:Y:S05]  /*0ee0*/  BSSY.RECONVERGENT B2, `(.L_x_71) ;  /* 0x000001e000027945 */ /* 0x000fea0003800200 */
[----:B------:R-:W-:-:S08]  /*0ef0*/  DFMA R26, R2, -R26, R34 ;  /* 0x8000001a021a722b */ /* 0x000fd00000000022 */
[----:B------:R-:W-:Y:S01]  /*0f00*/  DFMA R24, R2, -R24, R26 ;  /* 0x800000180218722b */ /* 0x000fe2000000001a */
[----:B-1----:R-:W-:-:S07]  /*0f10*/  FADD R37, R40, R37 ;  /* 0x0000002528257221 */ /* 0x002fce0000000000 */
[----:B------:R-:W-:-:S08]  /*0f20*/  DFMA R20, R24, R22, R20 ;  /* 0x000000161814722b */ /* 0x000fd00000000014 */
        /* <DEDUP_REMOVED lines=17> */
[----:B------:R-:W-:-:S04]  /*1040*/  @!P1 LEA.HI R2, R38, R38, RZ, 0x1 ;  /* 0x0000002626029211 */ /* 0x000fc800078f08ff */
[----:B------:R-:W-:Y:S02]  /*1050*/  @!P1 SHF.R.S32.HI R7, RZ, 0x1, R2 ;  /* 0x00000001ff079819 */ /* 0x000fe40000011402 */
[----:B------:R-:W-:-:S03]  /*1060*/  FSEL R2, R8, RZ, P0 ;  /* 0x000000ff08027208 */ /* 0x000fc60000000000 */
[----:B------:R-:W-:Y:S02]  /*1070*/  @!P1 IMAD.IADD R6, R38, 0x1, -R7 ;  /* 0x0000000126069824 */ /* 0x000fe400078e0a07 */
[----:B------:R-:W-:-:S03]  /*1080*/  @!P1 IMAD R5, R7, 0x100000, R5 ;  /* 0x0010000007059824 */ /* 0x000fc600078e0205 */
[----:B------:R-:W-:Y:S01]  /*1090*/  @!P1 LEA R7, R6, 0x3ff00000, 0x14 ;  /* 0x3ff0000006079811 */ /* 0x000fe200078ea0ff */
[----:B------:R-:W-:-:S06]  /*10a0*/  @!P1 IMAD.MOV.U32 R6, RZ, RZ, RZ ;  /* 0x000000ffff069224 */ /* 0x000fcc00078e00ff */
[----:B------:R-:W-:-:S11]  /*10b0*/  @!P1 DMUL R2, R4, R6 ;  /* 0x0000000604029228 */ /* 0x000fd60000000000 */
.L_x_72:
[----:B------:R-:W-:Y:S05]  /*10c0*/  BSYNC.RECONVERGENT B2 ;  /* 0x0000000000027941 */ /* 0x000fea0003800200 */
.L_x_71:
[----:B------:R-:W-:Y:S01]  /*10d0*/  VIADD R36, R36, 0x200 ;  /* 0x0000020024247836 */ /* 0x000fe20000000000 */
[----:B------:R-:W0:Y:S01]  /*10e0*/  F2F.F32.F64 R2, R2 ;  /* 0x0000000200027310 */ /* 0x000e220000301000 */
[----:B------:R-:W-:-:S03]  /*10f0*/  IADD3 R30, P1, PT, R30, 0x1000, RZ ;  /* 0x000010001e1e7810 */ /* 0x000fc60007f3e0ff */
[----:B------:R-:W-:Y:S02]  /*1100*/  ISETP.GE.AND P0, PT, R36, UR7, PT ;  /* 0x0000000724007c0c */ /* 0x000fe4000bf06270 */
[----:B------:R-:W-:Y:S02]  /*1110*/  IMAD.X R31, RZ, RZ, R31, P1 ;  /* 0x000000ffff1f7224 */ /* 0x000fe400008e061f */
[----:B0-----:R-:W-:-:S09]  /*1120*/  FADD R37, R37, R2 ;  /* 0x0000000225257221 */ /* 0x001fd20000000000 */
[----:B------:R-:W-:Y:S05]  /*1130*/  @!P0 BRA `(.L_x_73) ;  /* 0xfffffff800648947 */ /* 0x000fea000383ffff */
.L_x_64:
[----:B------:R-:W-:Y:S05]  /*1140*/  BSYNC.RECONVERGENT B1 ;  /* 0x0000000000017941 */ /* 0x000fea0003800200 */
.L_x_63:
[----:B------:R-:W-:-:S09]  /*1150*/  UISETP.GE.AND UP0, UPT, UR7, 0x100, UPT ;  /* 0x000001000700788c */ /* 0x000fd2000bf06270 */
[----:B------:R-:W-:Y:S05]  /*1160*/  BRA.U !UP0, `(.L_x_74) ;  /* 0x0000000108ac7547 */ /* 0x000fea000b800000 */
[----:B------:R-:W2:Y:S01]  /*1170*/  S2R R7, SR_LANEID ;  /* 0x0000000000077919 */ /* 0x000ea20000000000 */
[----:B-1----:R-:W1:Y:S02]  /*1180*/  SHFL.DOWN PT, R2, R37, 0x1, 0x1f ;  /* 0x08201f0025027f89 */ /* 0x002e6400000e0000 */
[----:B-1----:R-:W-:Y:S01]  /*1190*/  FADD R2, R2, R37 ;  /* 0x0000002502027221 */ /* 0x002fe20000000000 */
[C---:B--2---:R-:W-:Y:S02]  /*11a0*/  ISETP.GT.AND P0, PT, R7.reuse, 0x1e, PT ;  /* 0x0000001e0700780c */ /* 0x044fe40003f04270 */
[----:B------:R-:W-:Y:S02]  /*11b0*/  ISETP.NE.AND P1, PT, R7, RZ, PT ;  /* 0x000000ff0700720c */ /* 0x000fe40003f25270 */
[----:B------:R-:W-:Y:S02]  /*11c0*/  FSEL R2, R37, R2, P0 ;  /* 0x0000000225027208 */ /* 0x000fe40000000000 */
[----:B------:R-:W-:-:S03]  /*11d0*/  ISETP.GT.AND P0, PT, R7, 0x1d, PT ;  /* 0x0000001d0700780c */ /* 0x000fc60003f04270 */
[----:B------:R-:W1:Y:S06]  /*11e0*/  SHFL.DOWN PT, R3, R2, 0x2, 0x1f ;  /* 0x08401f0002037f89 */ /* 0x000e6c00000e0000 */
[----:B------:R-:W2:Y:S01]  /*11f0*/  @!P1 S2R R6, SR_CgaCtaId ;  /* 0x0000000000069919 */ /* 0x000ea20000008800 */
[----:B------:R-:W-:Y:S02]  /*1200*/  @!P1 MOV R5, 0x400 ;  /* 0x0000040000059802 */ /* 0x000fe40000000f00 */
[----:B------:R-:W-:-:S04]  /*1210*/  @!P1 SHF.R.U32.HI R4, RZ, 0x3, R0 ;  /* 0x00000003ff049819 */ /* 0x000fc80000011600 */
[----:B------:R-:W-:Y:S01]  /*1220*/  @!P1 LOP3.LUT R4, R4, 0x7c, RZ, 0xc0, !PT ;  /* 0x0000007c04049812 */ /* 0x000fe200078ec0ff */
[----:B-1----:R-:W-:Y:S01]  /*1230*/  @!P0 FADD R2, R2, R3 ;  /* 0x0000000302028221 */ /* 0x002fe20000000000 */
[----:B------:R-:W-:-:S04]  /*1240*/  ISETP.GT.AND P0, PT, R7, 0x1b, PT ;  /* 0x0000001b0700780c */ /* 0x000fc80003f04270 */
[----:B------:R-:W1:Y:S01]  /*1250*/  SHFL.DOWN PT, R3, R2, 0x4, 0x1f ;  /* 0x08801f0002037f89 */ /* 0x000e6200000e0000 */
[----:B--2---:R-:W-:-:S05]  /*1260*/  @!P1 LEA R5, R6, R5, 0x18 ;  /* 0x0000000506059211 */ /* 0x004fca00078ec0ff */
[----:B------:R-:W-:-:S03]  /*1270*/  @!P1 IMAD.IADD R4, R4, 0x1, R5 ;  /* 0x0000000104049824 */ /* 0x000fc600078e0205 */
[----:B-1----:R-:W-:Y:S01]  /*1280*/  @!P0 FADD R2, R2, R3 ;  /* 0x0000000302028221 */ /* 0x002fe20000000000 */
[----:B------:R-:W-:-:S04]  /*1290*/  ISETP.GT.AND P0, PT, R7, 0x17, PT ;  /* 0x000000170700780c */ /* 0x000fc80003f04270 */
[----:B------:R-:W1:Y:S09]  /*12a0*/  SHFL.DOWN PT, R3, R2, 0x8, 0x1f ;  /* 0x09001f0002037f89 */ /* 0x000e7200000e0000 */
[----:B-1----:R-:W-:Y:S01]  /*12b0*/  @!P0 FADD R2, R2, R3 ;  /* 0x0000000302028221 */ /* 0x002fe20000000000 */
[----:B------:R-:W-:-:S04]  /*12c0*/  ISETP.NE.AND P0, PT, R0, RZ, PT ;  /* 0x000000ff0000720c */ /* 0x000fc80003f05270 */
[----:B------:R-:W1:Y:S02]  /*12d0*/  SHFL.DOWN PT, R3, R2, 0x10, 0x1f ;  /* 0x0a001f0002037f89 */ /* 0x000e6400000e0000 */
[----:B-1----:R-:W-:-:S05]  /*12e0*/  FADD R3, R2, R3 ;  /* 0x0000000302037221 */ /* 0x002fca0000000000 */
        /* <DEDUP_REMOVED lines=10> */
[----:B--2---:R-:W2:Y:S01]  /*1390*/  LDS.64 R2, [UR4+0x20] ;  /* 0x00002004ff027984 */ /* 0x004ea20008000a00 */
[----:B-1----:R-:W-:-:S04]  /*13a0*/  FADD R5, R5, R0 ;  /* 0x0000000005057221 */ /* 0x002fc80000000000 */
[----:B0-----:R-:W-:-:S04]  /*13b0*/  FADD R8, R5, R8 ;  /* 0x0000000805087221 */ /* 0x001fc80000000000 */
[----:B------:R-:W-:-:S04]  /*13c0*/  FADD R9, R8, R9 ;  /* 0x0000000908097221 */ /* 0x000fc80000000000 */
[----:B------:R-:W-:-:S04]  /*13d0*/  FADD R10, R9, R10 ;  /* 0x0000000a090a7221 */ /* 0x000fc80000000000 */
[----:B------:R-:W-:-:S04]  /*13e0*/  FADD R11, R10, R11 ;  /* 0x0000000b0a0b7221 */ /* 0x000fc80000000000 */
[----:B--2---:R-:W-:-:S04]  /*13f0*/  FADD R2, R11, R2 ;  /* 0x000000020b027221 */ /* 0x004fc80000000000 */
[----:B------:R-:W-:Y:S01]  /*1400*/  FADD R5, R2, R3 ;  /* 0x0000000302057221 */ /* 0x000fe20000000000 */
[----:B------:R-:W-:Y:S06]  /*1410*/  BRA `(.L_x_75) ;  /* 0x0000005c008c7947 */ /* 0x000fec0003800000 */
.L_x_74:
[----:B------:R-:W2:Y:S01]  /*1420*/  S2R R7, SR_LANEID ;  /* 0x0000000000077919 */ /* 0x000ea20000000000 */
[----:B------:R-:W-:-:S05]  /*1430*/  LOP3.LUT R2, R0, 0x3e0, RZ, 0xc0, !PT ;  /* 0x000003e000027812 */ /* 0x000fca00078ec0ff */
[----:B------:R-:W-:Y:S01]  /*1440*/  VIADD R3, R2, 0x20 ;  /* 0x0000002002037836 */ /* 0x000fe20000000000 */
[----:B------:R-:W-:-:S04]  /*1450*/  LOP3.LUT R2, RZ, R2, RZ, 0x33, !PT ;  /* 0x00000002ff027212 */ /* 0x000fc800078e33ff */
[----:B------:R-:W-:Y:S01]  /*1460*/  ISETP.GT.AND P0, PT, R3, UR7, PT ;  /* 0x0000000703007c0c */ /* 0x000fe2000bf04270 */
[----:B------:R-:W-:-:S05]  /*1470*/  VIADD R2, R2, UR7 ;  /* 0x0000000702027c36 */ /* 0x000fca0008000000 */
[----:B------:R-:W-:-:S05]  /*1480*/  SEL R2, R2, 0x1f, P0 ;  /* 0x0000001f02027807 */ /* 0x000fca0000000000 */
[----:B-1----:R-:W1:Y:S01]  /*1490*/  SHFL.DOWN PT, R3, R37, 0x1, R2 ;  /* 0x0820000025037989 */ /* 0x002e6200000e0002 */
[C---:B--2---:R-:W-:Y:S01]  /*14a0*/  ISETP.GE.AND P0, PT, R7.reuse, R2, PT ;  /* 0x000000020700720c */ /* 0x044fe20003f06270 */
[C---:B------:R-:W-:Y:S01]  /*14b0*/  VIADD R5, R7.reuse, 0x2 ;  /* 0x0000000207057836 */ /* 0x040fe20000000000 */
[----:B------:R-:W-:-:S11]  /*14c0*/  ISETP.NE.AND P1, PT, R7, RZ, PT ;  /* 0x000000ff0700720c */ /* 0x000fd60003f25270 */
[----:B-1----:R-:W-:Y:S01]  /*14d0*/  @!P0 FADD R37, R3, R37 ;  /* 0x0000002503258221 */ /* 0x002fe20000000000 */
[----:B------:R-:W-:Y:S01]  /*14e0*/  ISETP.GT.AND P0, PT, R5, R2, PT ;  /* 0x000000020500720c */ /* 0x000fe20003f04270 */
[----:B------:R-:W-:Y:S01]  /*14f0*/  VIADD R5, R7, 0x4 ;  /* 0x0000000407057836 */ /* 0x000fe20000000000 */
[----:B------:R-:W1:Y:S01]  /*1500*/  @!P1 S2R R6, SR_CgaCtaId ;  /* 0x0000000000069919 */ /* 0x000e620000008800 */
[----:B------:R-:W-:Y:S01]  /*1510*/  @!P1 SHF.R.U32.HI R4, RZ, 0x3, R0 ;  /* 0x00000003ff049819 */ /* 0x000fe20000011600 */
[----:B------:R-:W2:Y:S03]  /*1520*/  SHFL.DOWN PT, R3, R37, 0x2, R2 ;  /* 0x0840000025037989 */ /* 0x000ea600000e0002 */
[----:B------:R-:W-:-:S06]  /*1530*/  @!P1 LOP3.LUT R4, R4, 0x7c, RZ, 0xc0, !PT ;  /* 0x0000007c04049812 */ /* 0x000fcc00078ec0ff */
[----:B--2---:R-:W-:Y:S01]  /*1540*/  @!P0 FADD R37, R37, R3 ;  /* 0x0000000325258221 */ /* 0x004fe20000000000 */
[-C--:B------:R-:W-:Y:S02]  /*1550*/  ISETP.GT.AND P0, PT, R5, R2.reuse, PT ;  /* 0x000000020500720c */ /* 0x080fe40003f04270 */
[----:B------:R-:W-:Y:S02]  /*1560*/  IADD3 R5, PT, PT, R7, 0x8, RZ ;  /* 0x0000000807057810 */ /* 0x000fe40007ffe0ff */
[----:B------:R-:W2:Y:S09]  /*1570*/  SHFL.DOWN PT, R3, R37, 0x4, R2 ;  /* 0x0880000025037989 */ /* 0x000eb200000e0002 */
[----:B--2---:R-:W-:Y:S01]  /*1580*/  @!P0 FADD R37, R37, R3 ;  /* 0x0000000325258221 */ /* 0x004fe20000000000 */
[----:B------:R-:W-:Y:S01]  /*1590*/  ISETP.GT.AND P0, PT, R5, R2, PT ;  /* 0x000000020500720c */ /* 0x000fe20003f04270 */
[----:B------:R-:W-:-:S03]  /*15a0*/  VIADD R5, R7, 0x10 ;  /* 0x0000001007057836 */ /* 0x000fc60000000000 */
[----:B------:R-:W2:Y:S09]  /*15b0*/  SHFL.DOWN PT, R3, R37, 0x8, R2 ;  /* 0x0900000025037989 */ /* 0x000eb200000e0002 */
[----:B--2---:R-:W-:Y:S01]  /*15c0*/  @!P0 FADD R37, R37, R3 ;  /* 0x0000000325258221 */ /* 0x004fe20000000000 */
[----:B------:R-:W-:-:S02]  /*15d0*/  ISETP.GT.AND P0, PT, R5, R2, PT ;  /* 0x000000020500720c */ /* 0x000fc40003f04270 */
[----:B------:R-:W-:Y:S02]  /*15e0*/  @!P1 MOV R5, 0x400 ;  /* 0x0000040000059802 */ /* 0x000fe40000000f00 */
[----:B------:R-:W2:Y:S02]  /*15f0*/  SHFL.DOWN PT, R3, R37, 0x10, R2 ;  /* 0x0a00000025037989 */ /* 0x000ea400000e0002 */
[----:B-1----:R-:W-:-:S05]  /*1600*/  @!P1 LEA R5, R6, R5, 0x18 ;  /* 0x0000000506059211 */ /* 0x002fca00078ec0ff */
[----:B------:R-:W-:Y:S02]  /*1610*/  @!P1 IMAD.IADD R4, R4, 0x1, R5 ;  /* 0x0000000104049824 */ /* 0x000fe400078e0205 */
[----:B--2---:R-:W-:Y:S01]  /*1620*/  @!P0 FADD R37, R37, R3 ;  /* 0x0000000325258221 */ /* 0x004fe20000000000 */
[----:B------:R-:W-:-:S03]  /*1630*/  ISETP.NE.AND P0, PT, R0, RZ, PT ;  /* 0x000000ff0000720c */ /* 0x000fc60003f05270 */
[----:B------:R-:W-:-:S05]  /*1640*/  IMAD.MOV.U32 R5, RZ, RZ, R37 ;  /* 0x000000ffff057224 */ /* 0x000fca00078e0025 */
[----:B------:R1:W-:Y:S01]  /*1650*/  @!P1 STS [R4+0x8], R5 ;  /* 0x0000080504009388 */ /* 0x0003e20000000800 */
[----:B------:R-:W-:Y:S06]  /*1660*/  BAR.SYNC.DEFER_BLOCKING 0x0 ;  /* 0x0000000000007b1d */ /* 0x000fec0000010000 */
[----:B------:R-:W-:Y:S05]  /*1670*/  @P0 BRA `(.L_x_75) ;  /* 0x0000005800f40947 */ /* 0x000fea0003800000 */
[----:B------:R-:W2:Y:S01]  /*1680*/  S2UR UR5, SR_CgaCtaId ;  /* 0x00000000000579c3 */ /* 0x000ea20000008800 */
[----:B------:R-:W-:Y:S01]  /*1690*/  UMOV UR4, 0x400 ;  /* 0x0000040000047882 */ /* 0x000fe20000000000 */
[----:B------:R-:W-:Y:S02]  /*16a0*/  UISETP.GT.AND UP1, UPT, UR7, 0x20, UPT ;  /* 0x000000200700788c */ /* 0x000fe4000bf24270 */
[----:B------:R-:W-:-:S04]  /*16b0*/  UISETP.GT.AND UP0, UPT, UR7, 0x40, UPT ;  /* 0x000000400700788c */ /* 0x000fc8000bf04270 */
[----:B------:R-:W-:Y:S01]  /*16c0*/  PLOP3.LUT P2, PT, PT, PT, UP1, 0x80, 0x8 ;  /* 0x000000000008781c */ /* 0x000fe20003f4f018 */
[----:B------:R-:W-:Y:S01]  /*16d0*/  UISETP.GT.AND UP1, UPT, UR7, 0x60, UPT ;  /* 0x000000600700788c */ /* 0x000fe2000bf24270 */
[----:B------:R-:W-:Y:S01]  /*16e0*/  PLOP3.LUT P4, PT, PT, PT, UP0, 0x80, 0x8 ;  /* 0x000000000008781c */ /* 0x000fe20003f8f008 */
[----:B------:R-:W-:-:S04]  /*16f0*/  UISETP.GT.AND UP0, UPT, UR7, 0x80, UPT ;  /* 0x000000800700788c */ /* 0x000fc8000bf04270 */
[----:B------:R-:W-:Y:S01]  /*1700*/  PLOP3.LUT P3, PT, PT, PT, UP1, 0x80, 0x8 ;  /* 0x000000000008781c */ /* 0x000fe20003f6f018 */
[----:B------:R-:W-:Y:S01]  /*1710*/  UISETP.GT.AND UP1, UPT, UR7, 0xa0, UPT ;  /* 0x000000a00700788c */ /* 0x000fe2000bf24270 */
[----:B------:R-:W-:Y:S01]  /*1720*/  PLOP3.LUT P1, PT, PT, PT, UP0, 0x80, 0x8 ;  /* 0x000000000008781c */ /* 0x000fe20003f2f008 */
[----:B------:R-:W-:Y:S02]  /*1730*/  UISETP.GT.AND UP0, UPT, UR7, 0xc0, UPT ;  /* 0x000000c00700788c */ /* 0x000fe4000bf04270 */
[----:B--2---:R-:W-:-:S09]  /*1740*/  ULEA UR4, UR5, UR4, 0x18 ;  /* 0x0000000405047291 */ /* 0x004fd2000f8ec0ff */
[----:B------:R-:W1:Y:S04]  /*1750*/  LDS R0, [UR4+0xc] ;  /* 0x00000c04ff007984 */ /* 0x000e680008000800 */
[----:B0-----:R-:W0:Y:S04]  /*1760*/  LDS.128 R8, [UR4+0x10] ;  /* 0x00001004ff087984 */ /* 0x001e280008000c00 */
[----:B------:R-:W2:Y:S01]  /*1770*/  LDS.64 R2, [UR4+0x20] ;  /* 0x00002004ff027984 */ /* 0x000ea20008000a00 */
[----:B-1----:R-:W-:Y:S01]  /*1780*/  @P2 FADD R5, R5, R0 ;  /* 0x0000000005052221 */ /* 0x002fe20000000000 */
[----:B------:R-:W-:Y:S01]  /*1790*/  PLOP3.LUT P2, PT, PT, PT, UP1, 0x80, 0x8 ;  /* 0x000000000008781c */ /* 0x000fe20003f4f018 */
[----:B------:R-:W-:-:S02]  /*17a0*/  UISETP.GT.AND UP1, UPT, UR7, 0xe0, UPT ;  /* 0x000000e00700788c */ /* 0x000fc4000bf24270 */
[----:B0-----:R-:W-:Y:S01]  /*17b0*/  @P4 FADD R5, R5, R8 ;  /* 0x0000000805054221 */ /* 0x001fe20000000000 */
[----:B------:R-:W-:-:S03]  /*17c0*/  PLOP3.LUT P4, PT, PT, PT, UP0, 0x80, 0x8 ;  /* 0x000000000008781c */ /* 0x000fc60003f8f008 */
[----:B------:R-:W-:Y:S01]  /*17d0*/  @P3 FADD R5, R5, R9 ;  /* 0x0000000905053221 */ /* 0x000fe20000000000 */
[----:B------:R-:W-:-:S03]  /*17e0*/  PLOP3.LUT P3, PT, PT, PT, UP1, 0x80, 0x8 ;  /* 0x000000000008781c */ /* 0x000fc60003f6f018 */
[----:B------:R-:W-:-:S04]  /*17f0*/  @P1 FADD R5, R5, R10 ;  /* 0x0000000a05051221 */ /* 0x000fc80000000000 */
[----:B------:R-:W-:-:S04]  /*1800*/  @P2 FADD R5, R5, R11 ;  /* 0x0000000b05052221 */ /* 0x000fc80000000000 */
[----:B--2---:R-:W-:-:S04]  /*1810*/  @P4 FADD R5, R5, R2 ;  /* 0x0000000205054221 */ /* 0x004fc80000000000 */
[----:B------:R-:W-:Y:S01]  /*1820*/  @P3 FADD R5, R5, R3 ;  /* 0x0000000305053221 */ /* 0x000fe20000000000 */
[----:B------:R-:W-:Y:S06]  /*1830*/  BRA `(.L_x_75) ;  /* 0x0000005800847947 */ /* 0x000fec0003800000 */
.L_x_58:
[----:B------:R-:W0:Y:S01]  /*1840*/  S2R R0, SR_TID.X ;  /* 0x0000000000007919 */ /* 0x000e220000002100 */
[----:B------:R-:W1:Y:S01]  /*1850*/  LDC.64 R22, c[0x0][0x380] ;  /* 0x0000e000ff167b82 */ /* 0x000e620000000a00 */
[----:B0-----:R-:W-:-:S04]  /*1860*/  VIADD R3, R0, UR4 ;  /* 0x0000000400037c36 */ /* 0x001fc80008000000 */
[----:B-1----:R-:W-:-:S05]  /*1870*/  IMAD.WIDE.U32 R22, R3, 0x8, R22 ;  /* 0x0000000803167825 */ /* 0x002fca00078e0016 */
[----:B------:R-:W2:Y:S04]  /*1880*/  LDG.E.64 R38, desc[UR16][R22.64] ;  /* 0x0000001016267981 */ /* 0x000ea8000c1e1b00 */
[----:B------:R0:W5:Y:S04]  /*1890*/  LDG.E.64 R4, desc[UR16][R22.64+0x800] ;  /* 0x0008001016047981 */ /* 0x000168000c1e1b00 */
        /* <DEDUP_REMOVED lines=11> */
[----:B------:R0:W5:Y:S01]  /*1950*/  LDG.E.64 R12, desc[UR16][R22.64+0x6800] ;  /* 0x00680010160c7981 */ /* 0x000162000c1e1b00 */
[----:B------:R-:W-:Y:S01]  /*1960*/  IMAD.MOV.U32 R8, RZ, RZ, 0x652b82fe ;  /* 0x652b82feff087424 */ /* 0x000fe200078e00ff */
[----:B------:R-:W-:Y:S01]  /*1970*/  UMOV UR20, 0xfefa39ef ;  /* 0xfefa39ef00147882 */ /* 0x000fe20000000000 */
[----:B------:R-:W-:Y:S01]  /*1980*/  IMAD.MOV.U32 R9, RZ, RZ, 0x3ff71547 ;  /* 0x3ff71547ff097424 */ /* 0x000fe200078e00ff */
[----:B------:R-:W-:Y:S01]  /*1990*/  UMOV UR21, 0x3fe62e42 ;  /* 0x3fe62e4200157882 */ /* 0x000fe20000000000 */
        /* <DEDUP_REMOVED lines=20> */
[----:B------:R-:W-:Y:S01]  /*1ae0*/  BSSY.RECONVERGENT B1, `(.L_x_76) ;  /* 0x0000022000017945 */ /* 0x000fe20003800200 */
[----:B--2---:R-:W-:Y:S01]  /*1af0*/  DFMA R20, R38, R8, 6.75539944105574400000e+15 ;  /* 0x433800002614742b */ /* 0x004fe20000000008 */
[----:B------:R-:W-:-:S07]  /*1b00*/  FSETP.GEU.AND P0, PT, |R39|, 4.1917929649353027344, PT ;  /* 0x4086232b2700780b */ /* 0x000fce0003f0e200 */
[----:B------:R-:W-:-:S08]  /*1b10*/  DADD R32, R20, -6.75539944105574400000e+15 ;  /* 0xc338000014207429 */ /* 0x000fd00000000000 */
[----:B------:R-:W-:-:S08]  /*1b20*/  DFMA R10, R32, -UR20, R38 ;  /* 0x80000014200a7c2b */ /* 0x000fd00008000026 */
[----:B------:R-:W-:Y:S01]  /*1b30*/  DFMA R32, R32, -UR22, R10 ;  /* 0x8000001620207c2b */ /* 0x000fe2000800000a */
[----:B------:R-:W-:Y:S02]  /*1b40*/  IMAD.MOV.U32 R10, RZ, RZ, -0x35dec16 ;  /* 0xfca213eaff0a7424 */ /* 0x000fe400078e00ff */
[----:B------:R-:W-:-:S06]  /*1b50*/  IMAD.MOV.U32 R11, RZ, RZ, 0x3e928af3 ;  /* 0x3e928af3ff0b7424 */ /* 0x000fcc00078e00ff */
[----:B------:R-:W-:-:S08]  /*1b60*/  DFMA R40, R32, UR24, R10 ;  /* 0x0000001820287c2b */ /* 0x000fd0000800000a */
[----:B------:R-:W-:-:S08]  /*1b70*/  DFMA R40, R32, R40, UR26 ;  /* 0x0000001a20287e2b */ /* 0x000fd00008000028 */
[----:B------:R-:W-:-:S08]  /*1b80*/  DFMA R40, R32, R40, UR28 ;  /* 0x0000001c20287e2b */ /* 0x000fd00008000028 */
[----:B------:R-:W-:-:S08]  /*1b90*/  DFMA R40, R32, R40, UR30 ;  /* 0x0000001e20287e2b */ /* 0x000fd00008000028 */
[----:B------:R-:W-:-:S08]  /*1ba0*/  DFMA R40, R32, R40, UR32 ;  /* 0x0000002020287e2b */ /* 0x000fd00008000028 */
[----:B------:R-:W-:-:S08]  /*1bb0*/  DFMA R40, R32, R40, UR34 ;  /* 0x0000002220287e2b */ /* 0x000fd00008000028 */
[----:B------:R-:W-:-:S08]  /*1bc0*/  DFMA R40, R32, R40, UR36 ;  /* 0x0000002420287e2b */ /* 0x000fd00008000028 */
[----:B------:R-:W-:-:S08]  /*1bd0*/  DFMA R40, R32, R40, UR38 ;  /* 0x0000002620287e2b */ /* 0x000fd00008000028 */
[----:B------:R-:W-:-:S08]  /*1be0*/  DFMA R40, R32, R40, UR40 ;  /* 0x0000002820287e2b */ /* 0x000fd00008000028 */
[----:B------:R-:W-:-:S08]  /*1bf0*/  DFMA R40, R32, R40, 1 ;  /* 0x3ff000002028742b */ /* 0x000fd00000000028 */
[----:B------:R-:W-:-:S10]  /*1c00*/  DFMA R40, R32, R40, 1 ;  /* 0x3ff000002028742b */ /* 0x000fd40000000028 */
[----:B------:R-:W-:Y:S02]  /*1c10*/  IMAD R33, R20, 0x100000, R41 ;  /* 0x0010000014217824 */ /* 0x000fe400078e0229 */
[----:B------:R-:W-:Y:S01]  /*1c20*/  IMAD.MOV.U32 R32, RZ, RZ, R40 ;  /* 0x000000ffff207224 */ /* 0x000fe200078e0028 */
[----:B0-----:R-:W-:Y:S06]  /*1c30*/  @!P0 BRA `(.L_x_77) ;  /* 0x0000000000308947 */ /* 0x001fec0003800000 */
        /* <DEDUP_REMOVED lines=12> */
.L_x_77:
[----:B------:R-:W-:Y:S05]  /*1d00*/  BSYNC.RECONVERGENT B1 ;  /* 0x0000000000017941 */ /* 0x000fea0003800200 */
.L_x_76:
[----:B-----5:R-:W-:Y:S01]  /*1d10*/  DFMA R38, R4, R8, 6.75539944105574400000e+15 ;  /* 0x433800000426742b */ /* 0x020fe20000000008 */
[----:B------:R-:W-:Y:S01]  /*1d20*/  FSETP.GEU.AND P0, PT, |R5|, 4.1917929649353027344, PT ;  /* 0x4086232b0500780b */ /* 0x000fe20003f0e200 */
[----:B------:R-:W-:Y:S06]  /*1d30*/  BSSY.RECONVERGENT B1, `(.L_x_78) ;  /* 0x000001e000017945 */ /* 0x000fec0003800200 */
[----:B------:R-:W-:-:S08]  /*1d40*/  DADD R20, R38, -6.75539944105574400000e+15 ;  /* 0xc338000026147429 */ /* 0x000fd00000000000 */
[----:B------:R-:W-:-:S08]  /*1d50*/  DFMA R40, R20, -UR20, R4 ;  /* 0x8000001414287c2b */ /* 0x000fd00008000004 */
[----:B------:R-:W-:-:S08]  /*1d60*/  DFMA R20, R20, -UR22, R40 ;  /* 0x8000001614147c2b */ /* 0x000fd00008000028 */
        /* <DEDUP_REMOVED lines=20> */
[----:B------:R-:W-:Y:S01]  /*1eb0*/  FSEL R20, R4, RZ, P0 ;  /* 0x000000ff04147208 */ /* 0x000fe20000000000 */
[----:B------:R-:W-:Y:S02]  /*1ec0*/  @!P1 IMAD.MOV.U32 R4, RZ, RZ, RZ ;  /* 0x000000ffff049224 */ /* 0x000fe400078e00ff */
[----:B------:R-:W-:Y:S02]  /*1ed0*/  @!P1 IMAD.IADD R38, R38, 0x1, -R39 ;  /* 0x0000000126269824 */ /* 0x000fe400078e0a27 */
[----:B------:R-:W-:-:S03]  /*1ee0*/  @!P1 IMAD R41, R39, 0x100000, R41 ;  /* 0x0010000027299824 */ /* 0x000fc600078e0229 */
[----:B------:R-:W-:-:S06]  /*1ef0*/  @!P1 LEA R5, R38, 0x3ff00000, 0x14 ;  /* 0x3ff0000026059811 */ /* 0x000fcc00078ea0ff */
[----:B------:R-:W-:-:S11]  /*1f00*/  @!P1 DMUL R20, R40, R4 ;  /* 0x0000000428149228 */ /* 0x000fd60000000000 */
.L_x_79:
[----:B------:R-:W-:Y:S05]  /*1f10*/  BSYNC.RECONVERGENT B1 ;  /* 0x0000000000017941 */ /* 0x000fea0003800200 */
.L_x_78:
[----:B------:R-:W-:Y:S01]  /*1f20*/  DFMA R38, R34, R8, 6.75539944105574400000e+15 ;  /* 0x433800002226742b */ /* 0x000fe20000000008 */
        /* <DEDUP_REMOVED lines=25> */
[----:B------:R-:W-:Y:S02]  /*20c0*/  FSEL R4, R34, RZ, P0 ;  /* 0x000000ff22047208 */ /* 0x000fe40000000000 */
[----:B------:R-:W-:Y:S01]  /*20d0*/  @!P1 MOV R34, RZ ;  /* 0x000000ff00229202 */ /* 0x000fe20000000f00 */
[----:B------:R-:W-:Y:S02]  /*20e0*/  @!P1 IMAD.IADD R38, R38, 0x1, -R39 ;  /* 0x0000000126269824 */ /* 0x000fe400078e0a27 */
[----:B------:R-:W-:-:S03]  /*20f0*/  @!P1 IMAD R41, R39, 0x100000, R41 ;  /* 0x0010000027299824 */ /* 0x000fc600078e0229 */
[----:B------:R-:W-:-:S06]  /*2100*/  @!P1 LEA R35, R38, 0x3ff00000, 0x14 ;  /* 0x3ff0000026239811 */ /* 0x000fcc00078ea0ff */
[----:B------:R-:W-:-:S11]  /*2110*/  @!P1 DMUL R4, R40, R34 ;  /* 0x0000002228049228 */ /* 0x000fd60000000000 */
.L_x_81:
[----:B------:R-:W-:Y:S05]  /*2120*/  BSYNC.RECONVERGENT B1 ;  /* 0x0000000000017941 */ /* 0x000fea0003800200 */
.L_x_80:
        /* <DEDUP_REMOVED lines=32> */
.L_x_83:
[----:B------:R-:W-:Y:S05]  /*2330*/  BSYNC.RECONVERGENT B1 ;  /* 0x0000000000017941 */ /* 0x000fea0003800200 */
.L_x_82:
        /* <DEDUP_REMOVED lines=32> */
.L_x_85:
[----:B------:R-:W-:Y:S05]  /*2540*/  BSYNC.RECONVERGENT B1 ;  /* 0x0000000000017941 */ /* 0x000fea0003800200 */
.L_x_84:
        /* <DEDUP_REMOVED lines=32> */
.L_x_87:
[----:B------:R-:W-:Y:S05]  /*2750*/  BSYNC.RECONVERGENT B1 ;  /* 0x0000000000017941 */ /* 0x000fea0003800200 */
.L_x_86:
        /* <DEDUP_REMOVED lines=24> */
[----:B------:R-:W-:Y:S01]  /*28e0*/  FSEL R38, R30, RZ, P0 ;  /* 0x000000ff1e267208 */ /* 0x000fe20000000000 */
[----:B------:R-:W-:Y:S01]  /*28f0*/  @!P1 IMAD.MOV.U32 R30, RZ, RZ, RZ ;  /* 0x000000ffff1e9224 */ /* 0x000fe200078e00ff */
[----:B------:R-:W-:Y:S02]  /*2900*/  @!P1 SHF.R.S32.HI R37, RZ, 0x1, R37 ;  /* 0x00000001ff259819 */ /* 0x000fe40000011425 */
[----:B------:R-:W-:-:S03]  /*2910*/  FSEL R39, R31, RZ, P0 ;  /* 0x000000ff1f277208 */ /* 0x000fc60000000000 */
[----:B------:R-:W-:Y:S02]  /*2920*/  @!P1 IMAD.IADD R36, R36, 0x1, -R37 ;  /* 0x0000000124249824 */ /* 0x000fe400078e0a25 */
[----:B------:R-:W-:-:S03]  /*2930*/  @!P1 IMAD R41, R37, 0x100000, R41 ;  /* 0x0010000025299824 */ /* 0x000fc600078e0229 */
[----:B------:R-:W-:-:S06]  /*2940*/  @!P1 LEA R31, R36, 0x3ff00000, 0x14 ;  /* 0x3ff00000241f9811 */ /* 0x000fcc00078ea0ff */
[----:B------:R-:W-:-:S11]  /*2950*/  @!P1 DMUL R38, R40, R30 ;  /* 0x0000001e28269228 */ /* 0x000fd60000000000 */
.L_x_89:
[----:B------:R-:W-:Y:S05]  /*2960*/  BSYNC.RECONVERGENT B1 ;  /* 0x0000000000017941 */ /* 0x000fea0003800200 */
.L_x_88:
        /* <DEDUP_REMOVED lines=27> */
[----:B------:R-:W-:Y:S02]  /*2b20*/  FSEL R37, R29, RZ, P0 ;  /* 0x000000ff1d257208 */ /* 0x000fe40000000000 */
[----:B------:R-:W-:Y:S01]  /*2b30*/  @!P1 IADD3 R30, PT, PT, R30, -R31, RZ ;  /* 0x8000001f1e1e9210 */ /* 0x000fe20007ffe0ff */
[----:B------:R-:W-:-:S03]  /*2b40*/  @!P1 IMAD R41, R31, 0x100000, R41 ;  /* 0x001000001f299824 */ /* 0x000fc600078e0229 */
[----:B------:R-:W-:-:S06]  /*2b50*/  @!P1 LEA R29, R30, 0x3ff00000, 0x14 ;  /* 0x3ff000001e1d9811 */ /* 0x000fcc00078ea0ff */
[----:B------:R-:W-:-:S11]  /*2b60*/  @!P1 DMUL R36, R40, R28 ;  /* 0x0000001c28249228 */ /* 0x000fd60000000000 */
.L_x_91:
[----:B------:R-:W-:Y:S05]  /*2b70*/  BSYNC.RECONVERGENT B1 ;  /* 0x0000000000017941 */ /* 0x000fea0003800200 */
.L_x_90:
        /* <DEDUP_REMOVED lines=32> */
.L_x_93:
[----:B------:R-:W-:Y:S05]  /*2d80*/  BSYNC.RECONVERGENT B1 ;  /* 0x0000000000017941 */ /* 0x000fea0003800200 */
.L_x_92:
        /* <DEDUP_REMOVED lines=32> */
.L_x_95:
[----:B------:R-:W-:Y:S05]  /*2f90*/  BSYNC.RECONVERGENT B1 ;  /* 0x0000000000017941 */ /* 0x000fea0003800200 */
.L_x_94:
        /* <DEDUP_REMOVED lines=32> */
.L_x_97:
[----:B------:R-:W-:Y:S05]  /*31a0*/  BSYNC.RECONVERGENT B1 ;  /* 0x0000000000017941 */ /* 0x000fea0003800200 */
.L_x_96:
        /* <DEDUP_REMOVED lines=32> */
.L_x_99:
[----:B------:R-:W-:Y:S05]  /*33b0*/  BSYNC.RECONVERGENT B1 ;  /* 0x0000000000017941 */ /* 0x000fea0003800200 */
.L_x_98:
        /* <DEDUP_REMOVED lines=17> */
[----:B------:R-:W-:Y:S01]  /*34d0*/  LEA R31, R14, R17, 0x14 ;  /* 0x000000110e1f7211 */ /* 0x000fe200078ea0ff */
        /* <DEDUP_REMOVED lines=14> */
.L_x_101:
[----:B------:R-:W-:Y:S05]  /*35c0*/  BSYNC.RECONVERGENT B1 ;  /* 0x0000000000017941 */ /* 0x000fea0003800200 */
.L_x_100:
[----:B------:R-:W2:Y:S04]  /*35d0*/  LDG.E.64 R14, desc[UR16][R22.64+0x7000] ;  /* 0x00700010160e7981 */ /* 0x000ea8000c1e1b00 */
[----:B------:R0:W3:Y:S01]  /*35e0*/  LDG.E.64 R16, desc[UR16][R22.64+0x7800] ;  /* 0x0078001016107981 */ /* 0x0000e2000c1e1b00 */
[----:B------:R-:W-:Y:S01]  /*35f0*/  DFMA R18, R12, R8, 6.75539944105574400000e+15 ;  /* 0x433800000c12742b */ /* 0x000fe20000000008 */
[----:B------:R-:W1:Y:S01]  /*3600*/  F2F.F32.F64 R6, R6 ;  /* 0x0000000600067310 */ /* 0x000e620000301000 */
[----:B------:R-:W-:Y:S01]  /*3610*/  FSETP.GEU.AND P0, PT, |R13|, 4.1917929649353027344, PT ;  /* 0x4086232b0d00780b */ /* 0x000fe20003f0e200 */
[----:B------:R-:W4:Y:S01]  /*3620*/  LDCU UR11, c[0x0][0x3c0] ;  /* 0x00007800ff0b77ac */ /* 0x000f220008000800 */
[----:B------:R-:W-:Y:S04]  /*3630*/  BSSY.RECONVERGENT B1, `(.L_x_102) ;  /* 0x0000047000017945 */ /* 0x000fe80003800200 */
[----:B------:R-:W-:Y:S01]  /*3640*/  DADD R26, R18, -6.75539944105574400000e+15 ;  /* 0xc3380000121a7429 */ /* 0x000fe20000000000 */
[----:B------:R-:W0:Y:S07]  /*3650*/  F2F.F32.F64 R7, R24 ;  /* 0x0000001800077310 */ /* 0x000e2e0000301000 */
[C---:B------:R-:W-:Y:S01]  /*3660*/  DFMA R2, R26.reuse, -UR20, R12 ;  /* 0x800000141a027c2b */ /* 0x040fe2000800000c */
[----:B------:R-:W0:Y:S07]  /*3670*/  F2F.F32.F64 R4, R4 ;  /* 0x0000000400047310 */ /* 0x000e2e0000301000 */
[----:B------:R-:W-:Y:S01]  /*3680*/  DFMA R26, R26, -UR22, R2 ;  /* 0x800000161a1a7c2b */ /* 0x000fe20008000002 */
[----:B------:R-:W0:Y:S08]  /*3690*/  F2F.F32.F64 R5, R34 ;  /* 0x0000002200057310 */ /* 0x000e300000301000 */
[----:B------:R5:W0:Y:S08]  /*36a0*/  F2F.F32.F64 R2, R32 ;  /* 0x0000002000027310 */ /* 0x000a300000301000 */
[----:B------:R2:W0:Y:S01]  /*36b0*/  F2F.F32.F64 R3, R20 ;  /* 0x0000001400037310 */ /* 0x0004220000301000 */
[----:B-----5:R-:W-:-:S07]  /*36c0*/  DFMA R32, R26, UR24, R10 ;  /* 0x000000181a207c2b */ /* 0x020fce000800000a */
[----:B------:R-:W0:Y:S01]  /*36d0*/  F2F.F32.F64 R38, R38 ;  /* 0x0000002600267310 */ /* 0x000e220000301000 */
[----:B------:R-:W-:-:S07]  /*36e0*/  DFMA R32, R26, R32, UR26 ;  /* 0x0000001a1a207e2b */ /* 0x000fce0008000020 */
[----:B------:R5:W0:Y:S01]  /*36f0*/  F2F.F32.F64 R39, R36 ;  /* 0x0000002400277310 */ /* 0x000a220000301000 */
[----:B------:R-:W-:-:S07]  /*3700*/  DFMA R32, R26, R32, UR28 ;  /* 0x0000001c1a207e2b */ /* 0x000fce0008000020 */
[----:B------:R0:W0:Y:S01]  /*3710*/  F2F.F32.F64 R40, R40 ;  /* 0x0000002800287310 */ /* 0x0000220000301000 */
[----:B------:R-:W-:-:S07]  /*3720*/  DFMA R32, R26, R32, UR30 ;  /* 0x0000001e1a207e2b */ /* 0x000fce0008000020 */
[----:B------:R1:W1:Y:S01]  /*3730*/  F2F.F32.F64 R41, R44 ;  /* 0x0000002c00297310 */ /* 0x0002620000301000 */
[----:B------:R-:W-:-:S07]  /*3740*/  DFMA R32, R26, R32, UR32 ;  /* 0x000000201a207e2b */ /* 0x000fce0008000020 */
[----:B------:R1:W1:Y:S01]  /*3750*/  F2F.F32.F64 R42, R42 ;  /* 0x0000002a002a7310 */ /* 0x0002620000301000 */
[----:B0-----:R-:W-:-:S07]  /*3760*/  DFMA R22, R26, R32, UR34 ;  /* 0x000000221a167e2b */ /* 0x001fce0008000020 */
[----:B------:R0:W0:Y:S01]  /*3770*/  F2F.F32.F64 R29, R28 ;  /* 0x0000001c001d7310 */ /* 0x0000220000301000 */
[----:B------:R-:W-:-:S07]  /*3780*/  DFMA R22, R26, R22, UR36 ;  /* 0x000000241a167e2b */ /* 0x000fce0008000016 */
[----:B------:R0:W0:Y:S01]  /*3790*/  F2F.F32.F64 R30, R30 ;  /* 0x0000001e001e7310 */ /* 0x0000220000301000 */
[----:B------:R-:W-:-:S08]  /*37a0*/  DFMA R22, R26, R22, UR38 ;  /* 0x000000261a167e2b */ /* 0x000fd00008000016 */
[----:B------:R-:W-:-:S08]  /*37b0*/  DFMA R22, R26, R22, UR40 ;  /* 0x000000281a167e2b */ /* 0x000fd00008000016 */
[----:B------:R-:W-:-:S08]  /*37c0*/  DFMA R22, R26, R22, 1 ;  /* 0x3ff000001a16742b */ /* 0x000fd00000000016 */
[----:B------:R-:W-:Y:S02]  /*37d0*/  DFMA R22, R26, R22, 1 ;  /* 0x3ff000001a16742b */ /* 0x000fe40000000016 */
[-C--:B--2---:R-:W-:Y:S02]  /*37e0*/  DFMA R20, R14, R8.reuse, 6.75539944105574400000e+15 ;  /* 0x433800000e14742b */ /* 0x084fe40000000008 */
[----:B---3--:R-:W-:-:S06]  /*37f0*/  DFMA R24, R16, R8, 6.75539944105574400000e+15 ;  /* 0x433800001018742b */ /* 0x008fcc0000000008 */
[----:B------:R-:W-:Y:S02]  /*3800*/  DADD R26, R20, -6.75539944105574400000e+15 ;  /* 0xc3380000141a7429 */ /* 0x000fe40000000000 */
[----:B------:R-:W-:-:S06]  /*3810*/  DADD R34, R24, -6.75539944105574400000e+15 ;  /* 0xc338000018227429 */ /* 0x000fcc0000000000 */
[----:B------:R-:W-:-:S08]  /*3820*/  DFMA R32, R26, -UR20, R14 ;  /* 0x800000141a207c2b */ /* 0x000fd0000800000e */
[----:B------:R-:W-:Y:S02]  /*3830*/  DFMA R32, R26, -UR22, R32 ;  /* 0x800000161a207c2b */ /* 0x000fe40008000020 */
[----:B------:R-:W-:-:S08]  /*3840*/  DFMA R26, R34, -UR20, R16 ;  /* 0x80000014221a7c2b */ /* 0x000fd00008000010 */
[----:B------:R-:W-:Y:S02]  /*3850*/  DFMA R26, R34, -UR22, R26 ;  /* 0x80000016221a7c2b */ /* 0x000fe4000800001a */
[----:B------:R-:W-:-:S06]  /*3860*/  DFMA R34, R32, UR24, R10 ;  /* 0x0000001820227c2b */ /* 0x000fcc000800000a */
[----:B-----5:R-:W-:Y:S02]  /*3870*/  DFMA R36, R26, UR24, R10 ;  /* 0x000000181a247c2b */ /* 0x020fe4000800000a */
[----:B------:R-:W-:-:S06]  /*3880*/  DFMA R34, R32, R34, UR26 ;  /* 0x0000001a20227e2b */ /* 0x000fcc0008000022 */
[----:B------:R-:W-:Y:S02]  /*3890*/  DFMA R36, R26, R36, UR26 ;  /* 0x0000001a1a247e2b */ /* 0x000fe40008000024 */
        /* <DEDUP_REMOVED lines=14> */
[----:B------:R-:W-:-:S06]  /*3980*/  DFMA R34, R32, R34, 1 ;  /* 0x3ff000002022742b */ /* 0x000fcc0000000022 */
[----:B------:R-:W-:Y:S02]  /*3990*/  DFMA R36, R26, R36, 1 ;  /* 0x3ff000001a24742b */ /* 0x000fe40000000024 */
[----:B------:R-:W-:Y:S01]  /*39a0*/  DFMA R34, R32, R34, 1 ;  /* 0x3ff000002022742b */ /* 0x000fe20000000022 */
[----:B------:R-:W-:Y:S02]  /*39b0*/  IMAD R33, R18, 0x100000, R23 ;  /* 0x0010000012217824 */ /* 0x000fe400078e0217 */
[----:B------:R-:W-:Y:S01]  /*39c0*/  IMAD.MOV.U32 R32, RZ, RZ, R22 ;  /* 0x000000ffff207224 */ /* 0x000fe200078e0016 */
[----:B01--4-:R-:W-:Y:S07]  /*39d0*/  @!P0 BRA `(.L_x_103) ;  /* 0x0000000000308947 */ /* 0x013fee0003800000 */
        /* <DEDUP_REMOVED lines=12> */
.L_x_103:
[----:B------:R-:W-:Y:S05]  /*3aa0*/  BSYNC.RECONVERGENT B1 ;  /* 0x0000000000017941 */ /* 0x000fea0003800200 */
.L_x_102:
[----:B------:R-:W-:Y:S01]  /*3ab0*/  FSETP.GEU.AND P0, PT, |R15|, 4.1917929649353027344, PT ;  /* 0x4086232b0f00780b */ /* 0x000fe20003f0e200 */
[----:B------:R0:W1:Y:S01]  /*3ac0*/  F2F.F32.F64 R33, R32 ;  /* 0x0000002000217310 */ /* 0x0000620000301000 */
[----:B------:R-:W-:Y:S01]  /*3ad0*/  BSSY.RECONVERGENT B1, `(.L_x_104) ;  /* 0x0000011000017945 */ /* 0x000fe20003800200 */
[----:B------:R-:W-:Y:S01]  /*3ae0*/  DFMA R36, R26, R36, 1 ;  /* 0x3ff000001a24742b */ /* 0x000fe20000000024 */
[----:B------:R-:W-:Y:S02]  /*3af0*/  IMAD R13, R20, 0x100000, R35 ;  /* 0x00100000140d7824 */ /* 0x000fe400078e0223 */
[----:B------:R-:W-:-:S07]  /*3b00*/  IMAD.MOV.U32 R12, RZ, RZ, R34 ;  /* 0x000000ffff0c7224 */ /* 0x000fce00078e0022 */
[----:B0-----:R-:W-:Y:S05]  /*3b10*/  @!P0 BRA `(.L_x_105) ;  /* 0x0000000000308947 */ /* 0x001fea0003800000 */
        /* <DEDUP_REMOVED lines=12> */
.L_x_105:
[----:B------:R-:W-:Y:S05]  /*3be0*/  BSYNC.RECONVERGENT B1 ;  /* 0x0000000000017941 */ /* 0x000fea0003800200 */
.L_x_104:
[----:B------:R-:W-:Y:S01]  /*3bf0*/  FSETP.GEU.AND P0, PT, |R17|, 4.1917929649353027344, PT ;  /* 0x4086232b1100780b */ /* 0x000fe20003f0e200 */
[----:B------:R0:W2:Y:S01]  /*3c00*/  F2F.F32.F64 R12, R12 ;  /* 0x0000000c000c7310 */ /* 0x0000a20000301000 */
[----:B------:R-:W-:Y:S01]  /*3c10*/  BSSY.RECONVERGENT B1, `(.L_x_106) ;  /* 0x0000010000017945 */ /* 0x000fe20003800200 */
[----:B------:R-:W-:Y:S02]  /*3c20*/  IMAD R15, R24, 0x100000, R37 ;  /* 0x00100000180f7824 */ /* 0x000fe400078e0225 */
[----:B------:R-:W-:-:S08]  /*3c30*/  IMAD.MOV.U32 R14, RZ, RZ, R36 ;  /* 0x000000ffff0e7224 */ /* 0x000fd000078e0024 */
        /* <DEDUP_REMOVED lines=13> */
.L_x_107:
[----:B------:R-:W-:Y:S05]  /*3d10*/  BSYNC.RECONVERGENT B1 ;  /* 0x0000000000017941 */ /* 0x000fea0003800200 */
.L_x_106:
[----:B------:R-:W2:Y:S01]  /*3d20*/  F2F.F32.F64 R15, R14 ;  /* 0x0000000e000f7310 */ /* 0x000ea20000301000 */
[----:B------:R-:W-:Y:S01]  /*3d30*/  USHF.L.U32 UR19, UR11, 0xc, URZ ;  /* 0x0000000c0b137899 */ /* 0x000fe200080006ff */
[----:B------:R-:W-:Y:S01]  /*3d40*/  FADD R2, R2, R3 ;  /* 0x0000000302027221 */ /* 0x000fe20000000000 */
[----:B------:R-:W-:Y:S01]  /*3d50*/  FADD R5, R4, R5 ;  /* 0x0000000504057221 */ /* 0x000fe20000000000 */
[----:B------:R-:W-:Y:S01]  /*3d60*/  FADD R6, R6, R7 ;  /* 0x0000000706067221 */ /* 0x000fe20000000000 */
[----:B------:R-:W-:Y:S01]  /*3d70*/  USHF.R.S32.HI UR4, URZ, 0x1f, UR19 ;  /* 0x0000001fff047899 */ /* 0x000fe20008011413 */
[----:B------:R-:W-:Y:S01]  /*3d80*/  FADD R39, R38, R39 ;  /* 0x0000002726277221 */ /* 0x000fe20000000000 */
[----:B------:R-:W-:Y:S01]  /*3d90*/  UISETP.GE.U32.AND UP0, UPT, UR5, UR19, UPT ;  /* 0x000000130500728c */ /* 0x000fe2000bf06070 */
[----:B------:R-:W-:Y:S01]  /*3da0*/  FADD R40, R40, R41 ;  /* 0x0000002928287221 */ /* 0x000fe20000000000 */
[----:B------:R-:W-:Y:S01]  /*3db0*/  FADD R29, R42, R29 ;  /* 0x0000001d2a1d7221 */ /* 0x000fe20000000000 */
[----:B-1----:R-:W-:Y:S01]  /*3dc0*/  FADD R30, R30, R33 ;  /* 0x000000211e1e7221 */ /* 0x002fe20000000000 */
[----:B------:R-:W-:Y:S01]  /*3dd0*/  UISETP.GE.U32.AND.EX UP0, UPT, UR8, UR4, UPT, UP0 ;  /* 0x000000040800728c */ /* 0x000fe2000bf06100 */
[----:B------:R-:W-:Y:S01]  /*3de0*/  FADD R2, R2, R5 ;  /* 0x0000000502027221 */ /* 0x000fe20000000000 */
[----:B------:R-:W-:Y:S01]  /*3df0*/  FADD R39, R6, R39 ;  /* 0x0000002706277221 */ /* 0x000fe20000000000 */
[----:B------:R-:W-:Y:S01]  /*3e00*/  FADD R29, R40, R29 ;  /* 0x0000001d281d7221 */ /* 0x000fe20000000000 */
[----:B--2---:R-:W-:-:S02]  /*3e10*/  FADD R15, R12, R15 ;  /* 0x0000000f0c0f7221 */ /* 0x004fc40000000000 */
[----:B------:R-:W-:Y:S02]  /*3e20*/  FADD R2, R2, R39 ;  /* 0x0000002702027221 */ /* 0x000fe40000000000 */
[----:B------:R-:W-:-:S04]  /*3e30*/  FADD R30, R30, R15 ;  /* 0x0000000f1e1e7221 */ /* 0x000fc80000000000 */
[----:B------:R-:W-:-:S04]  /*3e40*/  FADD R29, R29, R30 ;  /* 0x0000001e1d1d7221 */ /* 0x000fc80000000000 */
[----:B------:R-:W-:Y:S01]  /*3e50*/  FADD R2, R2, R29 ;  /* 0x0000001d02027221 */ /* 0x000fe20000000000 */
[----:B------:R-:W-:Y:S06]  /*3e60*/  BRA.U !UP0, `(.L_x_108) ;  /* 0x0000003108507547 */ /* 0x000fec000b800000 */
[----:B------:R-:W-:Y:S02]  /*3e70*/  USHF.L.U32 UR5, UR18, 0xc, URZ ;  /* 0x0000000c12057899 */ /* 0x000fe400080006ff */
[----:B------:R-:W-:Y:S02]  /*3e80*/  UIADD3 UR44, UP1, UPT, UR6, -0x1000, URZ ;  /* 0xfffff000062c7890 */ /* 0x000fe4000ff3e0ff */
[----:B------:R-:W-:Y:S02]  /*3e90*/  UIADD3 UR5, UP0, UPT, UR5, UR19, URZ ;  /* 0x0000001305057290 */ /* 0x000fe4000ff1e0ff */
[----:B------:R-:W-:Y:S02]  /*3ea0*/  UIADD3.X UR45, UPT, UPT, UR7, -0x1, URZ, UP1, !UPT ;  /* 0xffffffff072d7890 */ /* 0x000fe40008ffe4ff */
[----:B------:R-:W-:Y:S02]  /*3eb0*/  UIADD3.X UR8, UPT, UPT, URZ, UR4, URZ, UP0, !UPT ;  /* 0x00000004ff087290 */ /* 0x000fe400087fe4ff */
[----:B------:R-:W-:Y:S01]  /*3ec0*/  UISETP.GT.U32.AND UP0, UPT, UR5, UR44, UPT ;  /* 0x0000002c0500728c */ /* 0x000fe2000bf04070 */
[----:B------:R-:W0:Y:S03]  /*3ed0*/  LDCU UR13, c[0x0][0x3c0] ;  /* 0x00007800ff0d77ac */ /* 0x000e260008000800 */
[----:B------:R-:W-:Y:S01]  /*3ee0*/  UISETP.GT.U32.AND.EX UP0, UPT, UR8, UR45, UPT, UP0 ;  /* 0x0000002d0800728c */ /* 0x000fe2000bf04100 */
[----:B------:R-:W1:Y:S01]  /*3ef0*/  LDCU.64 UR46, c[0x0][0x380] ;  /* 0x00007000ff2e77ac */ /* 0x000e620008000a00 */
[----:B------:R-:W2:Y:S01]  /*3f00*/  LDCU.64 UR14, c[0x0][0x3b8] ;  /* 0x00007700ff0e77ac */ /* 0x000ea20008000a00 */
[----:B------:R-:W-:Y:S01]  /*3f10*/  UMOV UR4, URZ ;  /* 0x000000ff00047c82 */ /* 0x000fe20008000000 */
[----:B------:R-:W-:Y:S01]  /*3f20*/  UMOV UR9, UR5 ;  /* 0x0000000500097c82 */ /* 0x000fe20008000000 */
[----:B------:R-:W-:-:S04]  /*3f30*/  UMOV UR10, UR8 ;  /* 0x00000008000a7c82 */ /* 0x000fc80008000000 */
[----:B------:R-:W-:Y:S05]  /*3f40*/  BRA.U UP0, `(.L_x_109) ;  /* 0x0000002500587547 */ /* 0x000fea000b800000 */
.L_x_142:
[----:B------:R-:W-:-:S05]  /*3f50*/  IADD3 R3, P0, PT, R0, UR9, RZ ;  /* 0x0000000900037c10 */ /* 0x000fca000ff1e0ff */
[----:B------:R-:W-:Y:S01]  /*3f60*/  IMAD.X R4, RZ, RZ, UR10, P0 ;  /* 0x0000000aff047e24 */ /* 0x000fe200080e06ff */
[----:B-1----:R-:W-:-:S04]  /*3f70*/  LEA R16, P0, R3, UR46, 0x3 ;  /* 0x0000002e03107c11 */ /* 0x002fc8000f8018ff */
[----:B------:R-:W-:-:S05]  /*3f80*/  LEA.HI.X R17, R3, UR47, R4, 0x3, P0 ;  /* 0x0000002f03117c11 */ /* 0x000fca00080f1c04 */
[----:B------:R-:W3:Y:S04]  /*3f90*/  LDG.E.64 R4, desc[UR16][R16.64] ;  /* 0x0000001010047981 */ /* 0x000ee8000c1e1b00 */
        /* <DEDUP_REMOVED lines=13> */
[----:B------:R-:W-:Y:S01]  /*4070*/  BSSY.RECONVERGENT B1, `(.L_x_110) ;  /* 0x0000020000017945 */ /* 0x000fe20003800200 */
[----:B---3--:R-:W-:Y:S01]  /*4080*/  DFMA R40, R4, R8, 6.75539944105574400000e+15 ;  /* 0x433800000428742b */ /* 0x008fe20000000008 */
[----:B------:R-:W-:-:S07]  /*4090*/  FSETP.GEU.AND P0, PT, |R5|, 4.1917929649353027344, PT ;  /* 0x4086232b0500780b */ /* 0x000fce0003f0e200 */
        /* <DEDUP_REMOVED lines=16> */
[----:B-1----:R-:W-:Y:S06]  /*41a0*/  @!P0 BRA `(.L_x_111) ;  /* 0x0000000000308947 */ /* 0x002fec0003800000 */
        /* <DEDUP_REMOVED lines=12> */
.L_x_111:
[----:B0-2---:R-:W-:Y:S05]  /*4270*/  BSYNC.RECONVERGENT B1 ;  /* 0x0000000000017941 */ /* 0x005fea0003800200 */
.L_x_110:
        /* <DEDUP_REMOVED lines=32> */
.L_x_113:
[----:B------:R-:W-:Y:S05]  /*4480*/  BSYNC.RECONVERGENT B1 ;  /* 0x0000000000017941 */ /* 0x000fea0003800200 */
.L_x_112:
        /* <DEDUP_REMOVED lines=32> */
.L_x_115:
[----:B------:R-:W-:Y:S05]  /*4690*/  BSYNC.RECONVERGENT B1 ;  /* 0x0000000000017941 */ /* 0x000fea0003800200 */
.L_x_114:
        /* <DEDUP_REMOVED lines=32> */
.L_x_117:
[----:B------:R-:W-:Y:S05]  /*48a0*/  BSYNC.RECONVERGENT B1 ;  /* 0x0000000000017941 */ /* 0x000fea0003800200 */
.L_x_116:
        /* <DEDUP_REMOVED lines=32> */
.L_x_119:
[----:B------:R-:W-:Y:S05]  /*4ab0*/  BSYNC.RECONVERGENT B1 ;  /* 0x0000000000017941 */ /* 0x000fea0003800200 */
.L_x_118:
        /* <DEDUP_REMOVED lines=32> */
.L_x_121:
[----:B------:R-:W-:Y:S05]  /*4cc0*/  BSYNC.RECONVERGENT B1 ;  /* 0x0000000000017941 */ /* 0x000fea0003800200 */
.L_x_120:
        /* <DEDUP_REMOVED lines=32> */
.L_x_123:
[----:B------:R-:W-:Y:S05]  /*4ed0*/  BSYNC.RECONVERGENT B1 ;  /* 0x0000000000017941 */ /* 0x000fea0003800200 */
.L_x_122:
        /* <DEDUP_REMOVED lines=32> */
.L_x_125:
[----:B------:R-:W-:Y:S05]  /*50e0*/  BSYNC.RECONVERGENT B1 ;  /* 0x0000000000017941 */ /* 0x000fea0003800200 */
.L_x_124:
        /* <DEDUP_REMOVED lines=32> */
.L_x_127:
[----:B------:R-:W-:Y:S05]  /*52f0*/  BSYNC.RECONVERGENT B1 ;  /* 0x0000000000017941 */ /* 0x000fea0003800200 */
.L_x_126:
        /* <DEDUP_REMOVED lines=28> */
[----:B------:R-:W-:Y:S01]  /*54c0*/  @!P1 LEA R33, R3, R33, 0x14 ;  /* 0x0000002103219211 */ /* 0x000fe200078ea0ff */
[----:B------:R-:W-:-:S05]  /*54d0*/  @!P1 IMAD.IADD R30, R30, 0x1, -R3 ;  /* 0x000000011e1e9824 */ /* 0x000fca00078e0a03 */
[----:B------:R-:W-:-:S06]  /*54e0*/  @!P1 LEA R25, R30, 0x3ff00000, 0x14 ;  /* 0x3ff000001e199811 */ /* 0x000fcc00078ea0ff */
[----:B------:R-:W-:-:S11]  /*54f0*/  @!P1 DMUL R42, R32, R24 ;  /* 0x00000018202a9228 */ /* 0x000fd60000000000 */
.L_x_129:
[----:B------:R-:W-:Y:S05]  /*5500*/  BSYNC.RECONVERGENT B1 ;  /* 0x0000000000017941 */ /* 0x000fea0003800200 */
.L_x_128:
        /* <DEDUP_REMOVED lines=32> */
.L_x_131:
[----:B------:R-:W-:Y:S05]  /*5710*/  BSYNC.RECONVERGENT B1 ;  /* 0x0000000000017941 */ /* 0x000fea0003800200 */
.L_x_130:
        /* <DEDUP_REMOVED lines=32> */
.L_x_133:
[----:B------:R-:W-:Y:S05]  /*5920*/  BSYNC.RECONVERGENT B1 ;  /* 0x0000000000017941 */ /* 0x000fea0003800200 */
.L_x_132:
        /* <DEDUP_REMOVED lines=32> */
.L_x_135:
[----:B------:R-:W-:Y:S05]  /*5b30*/  BSYNC.RECONVERGENT B1 ;  /* 0x0000000000017941 */ /* 0x000fea0003800200 */
.L_x_134:
[----:B------:R-:W2:Y:S04]  /*5b40*/  LDG.E.64 R14, desc[UR16][R16.64+0x7000] ;  /* 0x00700010100e7981 */ /* 0x000ea8000c1e1b00 */
[----:B------:R-:W3:Y:S01]  /*5b50*/  LDG.E.64 R16, desc[UR16][R16.64+0x7800] ;  /* 0x0078001010107981 */ /* 0x000ee2000c1e1b00 */
[----:B------:R-:W-:Y:S01]  /*5b60*/  DFMA R18, R12, R8, 6.75539944105574400000e+15 ;  /* 0x433800000c12742b */ /* 0x000fe20000000008 */
[----:B------:R-:W0:Y:S01]  /*5b70*/  F2F.F32.F64 R4, R4 ;  /* 0x0000000400047310 */ /* 0x000e220000301000 */
[----:B------:R-:W-:Y:S01]  /*5b80*/  FSETP.GEU.AND P0, PT, |R13|, 4.1917929649353027344, PT ;  /* 0x4086232b0d00780b */ /* 0x000fe20003f0e200 */
[----:B------:R-:W-:Y:S05]  /*5b90*/  BSSY.RECONVERGENT B1, `(.L_x_136) ;  /* 0x0000046000017945 */ /* 0x000fea0003800200 */
[----:B------:R-:W-:Y:S01]  /*5ba0*/  DADD R20, R18, -6.75539944105574400000e+15 ;  /* 0xc338000012147429 */ /* 0x000fe20000000000 */
[----:B------:R-:W1:Y:S07]  /*5bb0*/  F2F.F32.F64 R5, R22 ;  /* 0x0000001600057310 */ /* 0x000e6e0000301000 */
[C---:B------:R-:W-:Y:S01]  /*5bc0*/  DFMA R24, R20.reuse, -UR20, R12 ;  /* 0x8000001414187c2b */ /* 0x040fe2000800000c */
[----:B------:R-:W4:Y:S07]  /*5bd0*/  F2F.F32.F64 R3, R28 ;  /* 0x0000001c00037310 */ /* 0x000f2e0000301000 */
[----:B------:R-:W-:Y:S01]  /*5be0*/  DFMA R24, R20, -UR22, R24 ;  /* 0x8000001614187c2b */ /* 0x000fe20008000018 */
[----:B------:R-:W0:Y:S07]  /*5bf0*/  F2F.F32.F64 R38, R38 ;  /* 0x0000002600267310 */ /* 0x000e2e0000301000 */
[C---:B------:R-:W-:Y:S01]  /*5c00*/  DFMA R20, R24.reuse, UR24, R10 ;  /* 0x0000001818147c2b */ /* 0x040fe2000800000a */
[----:B------:R-:W0:Y:S07]  /*5c10*/  F2F.F32.F64 R39, R26 ;  /* 0x0000001a00277310 */ /* 0x000e2e0000301000 */
[C---:B------:R-:W-:Y:S01]  /*5c20*/  DFMA R20, R24.reuse, R20, UR26 ;  /* 0x0000001a18147e2b */ /* 0x040fe20008000014 */
        /* <DEDUP_REMOVED lines=14> */
[----:B------:R5:W0:Y:S07]  /*5d10*/  F2F.F32.F64 R41, R44 ;  /* 0x0000002c00297310 */ /* 0x000a2e0000301000 */
[----:B------:R-:W-:-:S08]  /*5d20*/  DFMA R20, R24, R20, 1 ;  /* 0x3ff000001814742b */ /* 0x000fd00000000014 */
[----:B------:R-:W-:-:S10]  /*5d30*/  DFMA R20, R24, R20, 1 ;  /* 0x3ff000001814742b */ /* 0x000fd40000000014 */
[----:B-----5:R-:W-:Y:S02]  /*5d40*/  IMAD R45, R18, 0x100000, R21 ;  /* 0x00100000122d7824 */ /* 0x020fe400078e0215 */
[----:B------:R-:W-:Y:S01]  /*5d50*/  IMAD.MOV.U32 R44, RZ, RZ, R20 ;  /* 0x000000ffff2c7224 */ /* 0x000fe200078e0014 */
[----:B--2---:R-:W-:-:S08]  /*5d60*/  DFMA R22, R14, R8, 6.75539944105574400000e+15 ;  /* 0x433800000e16742b */ /* 0x004fd00000000008 */
[----:B------:R-:W-:Y:S02]  /*5d70*/  DADD R24, R22, -6.75539944105574400000e+15 ;  /* 0xc338000016187429 */ /* 0x000fe40000000000 */
[----:B---3--:R-:W-:-:S06]  /*5d80*/  DFMA R26, R16, R8, 6.75539944105574400000e+15 ;  /* 0x43380000101a742b */ /* 0x008fcc0000000008 */
[----:B------:R-:W-:Y:S02]  /*5d90*/  DFMA R28, R24, -UR20, R14 ;  /* 0x80000014181c7c2b */ /* 0x000fe4000800000e */
[----:B------:R-:W-:-:S06]  /*5da0*/  DADD R36, R26, -6.75539944105574400000e+15 ;  /* 0xc33800001a247429 */ /* 0x000fcc0000000000 */
        /* <DEDUP_REMOVED lines=11> */
[----:B------:R-:W-:Y:S02]  /*5e60*/  DFMA R24, R28, R24, 1 ;  /* 0x3ff000001c18742b */ /* 0x000fe40000000018 */
        /* <DEDUP_REMOVED lines=10> */
[----:B------:R-:W-:Y:S01]  /*5f10*/  DFMA R36, R28, R36, UR40 ;  /* 0x000000281c247e2b */ /* 0x000fe20008000024 */
[----:B01--4-:R-:W-:Y:S10]  /*5f20*/  @!P0 BRA `(.L_x_137) ;  /* 0x0000000000308947 */ /* 0x013ff40003800000 */
        /* <DEDUP_REMOVED lines=12> */
.L_x_137:
[----:B------:R-:W-:Y:S05]  /*5ff0*/  BSYNC.RECONVERGENT B1 ;  /* 0x0000000000017941 */ /* 0x000fea0003800200 */
.L_x_136:
[----:B------:R-:W-:Y:S01]  /*6000*/  FSETP.GEU.AND P0, PT, |R15|, 4.1917929649353027344, PT ;  /* 0x4086232b0f00780b */ /* 0x000fe20003f0e200 */
[----:B------:R0:W1:Y:S01]  /*6010*/  F2F.F32.F64 R44, R44 ;  /* 0x0000002c002c7310 */ /* 0x0000620000301000 */
[----:B------:R-:W-:Y:S01]  /*6020*/  BSSY.RECONVERGENT B1, `(.L_x_138) ;  /* 0x0000012000017945 */ /* 0x000fe20003800200 */
[----:B------:R-:W-:Y:S01]  /*6030*/  DFMA R36, R28, R36, 1 ;  /* 0x3ff000001c24742b */ /* 0x000fe20000000024 */
[----:B------:R-:W-:Y:S02]  /*6040*/  IMAD R13, R22, 0x100000, R25 ;  /* 0x00100000160d7824 */ /* 0x000fe400078e0219 */
[----:B------:R-:W-:Y:S01]  /*6050*/  FADD R18, R3, R2 ;  /* 0x0000000203127221 */ /* 0x000fe20000000000 */
[----:B------:R-:W-:-:S06]  /*6060*/  MOV R12, R24 ;  /* 0x00000018000c7202 */ /* 0x000fcc0000000f00 */
[----:B0-----:R-:W-:Y:S05]  /*6070*/  @!P0 BRA `(.L_x_139) ;  /* 0x0000000000308947 */ /* 0x001fea0003800000 */
[----:B------:R-:W-:Y:S01]  /*6080*/  FSETP.GEU.AND P1, PT, |R15|, 4.2275390625, PT ;  /* 0x408748000f00780b */ /* 0x000fe20003f2e200 */
[C---:B------:R-:W-:Y:S02]  /*6090*/  DADD R2, R14.reuse, +INF ;  /* 0x7ff000000e027429 */ /* 0x040fe40000000000 */
[----:B------:R-:W-:-:S08]  /*60a0*/  DSETP.GEU.AND P0, PT, R14, RZ, PT ;  /* 0x000000ff0e00722a */ /* 0x000fd00003f0e000 */
[----:B------:R-:W-:Y:S02]  /*60b0*/  FSEL R13, R3, RZ, P0 ;  /* 0x000000ff030d7208 */ /* 0x000fe40000000000 */
[----:B------:R-:W-:-:S04]  /*60c0*/  @!P1 LEA.HI R12, R22, R22, RZ, 0x1 ;  /* 0x00000016160c9211 */ /* 0x000fc800078f08ff */
[----:B------:R-:W-:Y:S02]  /*60d0*/  @!P1 SHF.R.S32.HI R15, RZ, 0x1, R12 ;  /* 0x00000001ff0f9819 */ /* 0x000fe4000001140c */
[----:B------:R-:W-:Y:S01]  /*60e0*/  FSEL R12, R2, RZ, P0 ;  /* 0x000000ff020c7208 */ /* 0x000fe20000000000 */
[----:B------:R-:W-:Y:S02]  /*60f0*/  @!P1 IMAD.MOV.U32 R2, RZ, RZ, RZ ;  /* 0x000000ffff029224 */ /* 0x000fe400078e00ff */
[----:B------:R-:W-:Y:S02]  /*6100*/  @!P1 IMAD.IADD R22, R22, 0x1, -R15 ;  /* 0x0000000116169824 */ /* 0x000fe400078e0a0f */
[----:B------:R-:W-:-:S03]  /*6110*/  @!P1 IMAD R25, R15, 0x100000, R25 ;  /* 0x001000000f199824 */ /* 0x000fc600078e0219 */
[----:B------:R-:W-:-:S06]  /*6120*/  @!P1 LEA R3, R22, 0x3ff00000, 0x14 ;  /* 0x3ff0000016039811 */ /* 0x000fcc00078ea0ff */
[----:B------:R-:W-:-:S11]  /*6130*/  @!P1 DMUL R12, R24, R2 ;  /* 0x00000002180c9228 */ /* 0x000fd60000000000 */
.L_x_139:
[----:B------:R-:W-:Y:S05]  /*6140*/  BSYNC.RECONVERGENT B1 ;  /* 0x0000000000017941 */ /* 0x000fea0003800200 */
.L_x_138:
[----:B------:R-:W1:Y:S01]  /*6150*/  F2F.F32.F64 R13, R12 ;  /* 0x0000000c000d7310 */ /* 0x000e620000301000 */
[----:B------:R-:W-:Y:S01]  /*6160*/  FSETP.GEU.AND P0, PT, |R17|, 4.1917929649353027344, PT ;  /* 0x4086232b1100780b */ /* 0x000fe20003f0e200 */
[----:B------:R-:W-:Y:S01]  /*6170*/  DFMA R36, R28, R36, 1 ;  /* 0x3ff000001c24742b */ /* 0x000fe20000000024 */
[----:B------:R-:W-:Y:S01]  /*6180*/  UMOV UR11, UR13 ;  /* 0x0000000d000b7c82 */ /* 0x000fe20008000000 */
[----:B------:R-:W-:Y:S01]  /*6190*/  FADD R5, R4, R5 ;  /* 0x0000000504057221 */ /* 0x000fe20000000000 */
[----:B------:R-:W-:Y:S01]  /*61a0*/  FADD R6, R6, R7 ;  /* 0x0000000706067221 */ /* 0x000fe20000000000 */
[----:B------:R-:W-:Y:S01]  /*61b0*/  FADD R39, R38, R39 ;  /* 0x0000002726277221 */ /* 0x000fe20000000000 */
[----:B------:R-:W-:Y:S01]  /*61c0*/  FADD R40, R40, R41 ;  /* 0x0000002928287221 */ /* 0x000fe20000000000 */
[----:B------:R-:W-:Y:S01]  /*61d0*/  FADD R35, R42, R35 ;  /* 0x000000232a237221 */ /* 0x000fe20000000000 */
[----:B------:R-:W-:Y:S01]  /*61e0*/  USHF.L.U32 UR19, UR11, 0xc, URZ ;  /* 0x0000000c0b137899 */ /* 0x000fe200080006ff */
[----:B------:R-:W-:Y:S01]  /*61f0*/  BSSY.RECONVERGENT B1, `(.L_x_140) ;  /* 0x0000017000017945 */ /* 0x000fe20003800200 */
[----:B------:R-:W-:Y:S01]  /*6200*/  UMOV UR6, UR14 ;  /* 0x0000000e00067c82 */ /* 0x000fe20008000000 */
[----:B------:R-:W-:Y:S01]  /*6210*/  UMOV UR7, UR15 ;  /* 0x0000000f00077c82 */ /* 0x000fe20008000000 */
[----:B------:R-:W-:Y:S01]  /*6220*/  FADD R18, R18, R5 ;  /* 0x0000000512127221 */ /* 0x000fe20000000000 */
[----:B------:R-:W-:Y:S01]  /*6230*/  FADD R39, R6, R39 ;  /* 0x0000002706277221 */ /* 0x000fe20000000000 */
[----:B------:R-:W-:Y:S01]  /*6240*/  FADD R35, R40, R35 ;  /* 0x0000002328237221 */ /* 0x000fe20000000000 */
[----:B------:R-:W-:-:S02]  /*6250*/  IMAD R3, R26, 0x100000, R37 ;  /* 0x001000001a037824 */ /* 0x000fc400078e0225 */
[----:B------:R-:W-:Y:S01]  /*6260*/  FADD R30, R30, R33 ;  /* 0x000000211e1e7221 */ /* 0x000fe20000000000 */
[----:B-1----:R-:W-:Y:S01]  /*6270*/  FADD R7, R44, R13 ;  /* 0x0000000d2c077221 */ /* 0x002fe20000000000 */
        /* <DEDUP_REMOVED lines=14> */
.L_x_141:
[----:B------:R-:W-:Y:S05]  /*6360*/  BSYNC.RECONVERGENT B1 ;  /* 0x0000000000017941 */ /* 0x000fea0003800200 */
.L_x_140:
[----:B------:R-:W-:Y:S01]  /*6370*/  UIADD3 UR42, UP0, UPT, -UR9, UR6, URZ ;  /* 0x00000006092a7290 */ /* 0x000fe2000ff1e1ff */
[----:B------:R-:W0:Y:S01]  /*6380*/  F2F.F32.F64 R2, R2 ;  /* 0x0000000200027310 */ /* 0x000e220000301000 */
[----:B------:R-:W-:Y:S01]  /*6390*/  USHF.R.S32.HI UR12, URZ, 0x1f, UR19 ;  /* 0x0000001fff0c7899 */ /* 0x000fe20008011413 */
[----:B------:R-:W-:Y:S01]  /*63a0*/  FADD R30, R30, R7 ;  /* 0x000000071e1e7221 */ /* 0x000fe20000000000 */
[----:B------:R-:W-:Y:S01]  /*63b0*/  UIADD3.X UR43, UPT, UPT, ~UR10, UR7, URZ, UP0, !UPT ;  /* 0x000000070a2b7290 */ /* 0x000fe200087fe5ff */
[----:B------:R-:W-:Y:S01]  /*63c0*/  FADD R18, R18, R39 ;  /* 0x0000002712127221 */ /* 0x000fe20000000000 */
[----:B------:R-:W-:Y:S01]  /*63d0*/  UISETP.GE.U32.AND UP0, UPT, UR42, UR19, UPT ;  /* 0x000000132a00728c */ /* 0x000fe2000bf06070 */
[----:B------:R-:W-:Y:S01]  /*63e0*/  FADD R35, R35, R30 ;  /* 0x0000001e23237221 */ /* 0x000fe20000000000 */
[----:B------:R-:W-:Y:S02]  /*63f0*/  UIADD3 UR5, UP1, UPT, UR19, UR5, URZ ;  /* 0x0000000513057290 */ /* 0x000fe4000ff3e0ff */
[----:B------:R-:W-:Y:S01]  /*6400*/  UISETP.GE.U32.AND.EX UP0, UPT, UR43, UR12, UPT, UP0 ;  /* 0x0000000c2b00728c */ /* 0x000fe2000bf06100 */
[----:B------:R-:W-:Y:S01]  /*6410*/  FADD R35, R18, R35 ;  /* 0x0000002312237221 */ /* 0x000fe20000000000 */
[----:B------:R-:W-:-:S03]  /*6420*/  UIADD3.X UR8, UPT, UPT, UR12, UR8, URZ, UP1, !UPT ;  /* 0x000000080c087290 */ /* 0x000fc60008ffe4ff */
[----:B0-----:R-:W-:-:S04]  /*6430*/  FADD R2, R2, R35 ;  /* 0x0000002302027221 */ /* 0x001fc80000000000 */
[----:B------:R-:W-:Y:S05]  /*6440*/  BRA.U !UP0, `(.L_x_108) ;  /* 0x0000000908d87547 */ /* 0x000fea000b800000 */
[----:B------:R-:W-:Y:S02]  /*6450*/  UIADD3 UR9, UP0, UPT, UR19, UR9, URZ ;  /* 0x0000000913097290 */ /* 0x000fe4000ff1e0ff */
[----:B------:R-:W-:Y:S02]  /*6460*/  UIADD3 UR4, UPT, UPT, UR4, 0x1, URZ ;  /* 0x0000000104047890 */ /* 0x000fe4000fffe0ff */
[----:B------:R-:W-:Y:S02]  /*6470*/  UIADD3.X UR10, UPT, UPT, UR12, UR10, URZ, UP0, !UPT ;  /* 0x0000000a0c0a7290 */ /* 0x000fe400087fe4ff */
[----:B------:R-:W-:-:S04]  /*6480*/  UISETP.GT.U32.AND UP0, UPT, UR9, UR44, UPT ;  /* 0x0000002c0900728c */ /* 0x000fc8000bf04070 */
[----:B------:R-:W-:-:S09]  /*6490*/  UISETP.GT.U32.AND.EX UP0, UPT, UR10, UR45, UPT, UP0 ;  /* 0x0000002d0a00728c */ /* 0x000fd2000bf04100 */
[----:B------:R-:W-:Y:S05]  /*64a0*/  BRA.U !UP0, `(.L_x_142) ;  /* 0xffffffd908a87547 */ /* 0x000fea000b83ffff */
.L_x_109:
[----:B------:R-:W-:-:S04]  /*64b0*/  UISETP.GE.U32.AND UP0, UPT, UR9, UR6, UPT ;  /* 0x000000060900728c */ /* 0x000fc8000bf06070 */
[----:B------:R-:W-:-:S09]  /*64c0*/  UISETP.GE.U32.AND.EX UP0, UPT, UR10, UR7, UPT, UP0 ;  /* 0x000000070a00728c */ /* 0x000fd2000bf06100 */
[----:B------:R-:W-:Y:S05]  /*64d0*/  BRA.U UP0, `(.L_x_108) ;  /* 0x0000000900b47547 */ /* 0x000fea000b800000 */
[----:B------:R-:W-:Y:S01]  /*64e0*/  UIADD3 UR12, UPT, UPT, -UR9, UR6, URZ ;  /* 0x00000006090c7290 */ /* 0x000fe2000fffe1ff */
[----:B------:R-:W-:Y:S05]  /*64f0*/  BSSY.RECONVERGENT B1, `(.L_x_108) ;  /* 0x00000ab000017945 */ /* 0x000fea0003800200 */
[----:B------:R-:W-:-:S13]  /*6500*/  ISETP.GE.AND P0, PT, R0, UR12, PT ;  /* 0x0000000c00007c0c */ /* 0x000fda000bf06270 */
[----:B------:R-:W-:Y:S05]  /*6510*/  @P0 BRA `(.L_x_143) ;  /* 0x0000000800a00947 */ /* 0x000fea0003800000 */
[----:B------:R-:W-:Y:S01]  /*6520*/  LOP3.LUT R3, RZ, R0, RZ, 0x33, !PT ;  /* 0x00000000ff037212 */ /* 0x000fe200078e33ff */
[----:B0-----:R-:W-:Y:S01]  /*6530*/  USHF.L.U32 UR13, UR18, 0xc, URZ ;  /* 0x0000000c120d7899 */ /* 0x001fe200080006ff */
[----:B------:R-:W-:Y:S01]  /*6540*/  BSSY.RECONVERGENT B2, `(.L_x_144) ;  /* 0x0000035000027945 */ /* 0x000fe20003800200 */
[----:B------:R-:W-:Y:S02]  /*6550*/  UIMAD UR7, UR4, UR11, URZ ;  /* 0x0000000b040772a4 */ /* 0x000fe4000f8e02ff */
[----:B------:R-:W-:Y:S02]  /*6560*/  VIADD R3, R3, UR6 ;  /* 0x0000000603037c36 */ /* 0x000fe40008000000 */
[----:B------:R-:W-:Y:S02]  /*6570*/  IMAD.U32 R4, RZ, RZ, UR13 ;  /* 0x0000000dff047e24 */ /* 0x000fe4000f8e00ff */
[----:B------:R-:W-:Y:S01]  /*6580*/  IMAD.U32 R5, RZ, RZ, UR7 ;  /* 0x00000007ff057e24 */ /* 0x000fe2000f8e00ff */
[----:B------:R-:W-:-:S02]  /*6590*/  LOP3.LUT P0, RZ, R3, 0x100, RZ, 0xc0, !PT ;  /* 0x0000010003ff7812 */ /* 0x000fc4000780c0ff */
[----:B------:R-:W-:Y:S01]  /*65a0*/  IADD3 R4, PT, PT, R3, -UR19, -R4 ;  /* 0x8000001303047c10 */ /* 0x000fe2000fffe804 */
[----:B------:R-:W-:-:S04]  /*65b0*/  IMAD.MOV.U32 R3, RZ, RZ, R0 ;  /* 0x000000ffff037224 */ /* 0x000fc800078e0000 */
[----:B------:R-:W-:-:S06]  /*65c0*/  IMAD R4, R5, -0x1000, R4 ;  /* 0xfffff00005047824 */ /* 0x000fcc00078e0204 */
[----:B------:R-:W-:Y:S05]  /*65d0*/  @P0 BRA `(.L_x_145) ;  /* 0x0000000000ac0947 */ /* 0x000fea0003800000 */
[----:B--2---:R-:W0:Y:S01]  /*65e0*/  LDCU.64 UR14, c[0x0][0x380] ;  /* 0x00007000ff0e77ac */ /* 0x004e220008000a00 */
[----:B------:R-:W-:-:S05]  /*65f0*/  IADD3 R3, P0, PT, R0, UR9, RZ ;  /* 0x0000000900037c10 */ /* 0x000fca000ff1e0ff */
[----:B------:R-:W-:Y:S01]  /*6600*/  IMAD.X R12, RZ, RZ, UR10, P0 ;  /* 0x0000000aff0c7e24 */ /* 0x000fe200080e06ff */
[----:B0-----:R-:W-:-:S04]  /*6610*/  LEA R6, P0, R3, UR14, 0x3 ;  /* 0x0000000e03067c11 */ /* 0x001fc8000f8018ff */
[----:B------:R-:W-:-:S06]  /*6620*/  LEA.HI.X R7, R3, UR15, R12, 0x3, P0 ;  /* 0x0000000f03077c11 */ /* 0x000fcc00080f1c0c */
[----:B------:R-:W2:Y:S01]  /*6630*/  LDG.E.64 R6, desc[UR16][R6.64] ;  /* 0x0000001006067981 */ /* 0x000ea2000c1e1b00 */
[----:B------:R-:W-:Y:S01]  /*6640*/  BSSY.RECONVERGENT B3, `(.L_x_146) ;  /* 0x0000021000037945 */ /* 0x000fe20003800200 */
[----:B--2---:R-:W-:Y:S01]  /*6650*/  DFMA R8, R6, R8, 6.75539944105574400000e+15 ;  /* 0x433800000608742b */ /* 0x004fe20000000008 */
        /* <DEDUP_REMOVED lines=28> */
[----:B------:R-:W-:Y:S01]  /*6820*/  @!P1 LEA R9, R8, 0x3ff00000, 0x14 ;  /* 0x3ff0000008099811 */ /* 0x000fe200078ea0ff */
[----:B------:R-:W-:-:S06]  /*6830*/  @!P1 IMAD.MOV.U32 R8, RZ, RZ, RZ ;  /* 0x000000ffff089224 */ /* 0x000fcc00078e00ff */
[----:B------:R-:W-:-:S11]  /*6840*/  @!P1 DMUL R10, R6, R8 ;  /* 0x00000008060a9228 */ /* 0x000fd60000000000 */
.L_x_147:
[----:B-1----:R-:W-:Y:S05]  /*6850*/  BSYNC.RECONVERGENT B3 ;  /* 0x0000000000037941 */ /* 0x002fea0003800200 */
.L_x_146:
[----:B------:R-:W0:Y:S01]  /*6860*/  F2F.F32.F64 R11, R10 ;  /* 0x0000000a000b7310 */ /* 0x000e220000301000 */
[----:B------:R-:W-:Y:S02]  /*6870*/  VIADD R3, R0, 0x100 ;  /* 0x0000010000037836 */ /* 0x000fe40000000000 */
[----:B0-----:R-:W-:-:S07]  /*6880*/  FADD R2, R2, R11 ;  /* 0x0000000b02027221 */ /* 0x001fce0000000000 */
.L_x_145:
[----:B-12---:R-:W-:Y:S05]  /*6890*/  BSYNC.RECONVERGENT B2 ;  /* 0x0000000000027941 */ /* 0x006fea0003800200 */
.L_x_144:
[----:B------:R-:W-:-:S13]  /*68a0*/  ISETP.GE.U32.AND P0, PT, R4, 0x100, PT ;  /* 0x000001000400780c */ /* 0x000fda0003f06070 */
[----:B------:R-:W-:Y:S05]  /*68b0*/  @!P0 BRA `(.L_x_143) ;  /* 0x0000000400b88947 */ /* 0x000fea0003800000 */
[----:B------:R-:W0:Y:S01]  /*68c0*/  LDCU.64 UR14, c[0x0][0x380] ;  /* 0x00007000ff0e77ac */ /* 0x000e220008000a00 */
[----:B------:R-:W-:-:S05]  /*68d0*/  IADD3 R33, P0, PT, R3, UR5, RZ ;  /* 0x0000000503217c10 */ /* 0x000fca000ff1e0ff */
[----:B------:R-:W-:Y:S01]  /*68e0*/  IMAD.X R4, RZ, RZ, UR8, P0 ;  /* 0x00000008ff047e24 */ /* 0x000fe200080e06ff */
[----:B0-----:R-:W-:-:S04]  /*68f0*/  LEA R32, P1, R33, UR14, 0x3 ;  /* 0x0000000e21207c11 */ /* 0x001fc8000f8218ff */
[----:B------:R-:W-:Y:S02]  /*6900*/  IADD3 R32, P0, PT, R32, 0x800, RZ ;  /* 0x0000080020207810 */ /* 0x000fe40007f1e0ff */
[----:B------:R-:W-:-:S04]  /*6910*/  LEA.HI.X R33, R33, UR15, R4, 0x3, P1 ;  /* 0x0000000f21217c11 */ /* 0x000fc800088f1c04 */
[----:B------:R-:W-:-:S07]  /*6920*/  IADD3.X R33, PT, PT, RZ, R33, RZ, P0, !PT ;  /* 0x00000021ff217210 */ /* 0x000fce00007fe4ff */
.L_x_152:
[----:B------:R-:W2:Y:S04]  /*6930*/  LDG.E.64 R34, desc[UR16][R32.64+-0x800] ;  /* 0xfff8001020227981 */ /* 0x000ea8000c1e1b00 */
[----:B------:R-:W3:Y:S01]  /*6940*/  LDG.E.64 R36, desc[UR16][R32.64] ;  /* 0x0000001020247981 */ /* 0x000ee2000c1e1b00 */
[----:B------:R-:W-:Y:S01]  /*6950*/  IMAD.MOV.U32 R40, RZ, RZ, 0x652b82fe ;  /* 0x652b82feff287424 */ /* 0x000fe200078e00ff */
[----:B------:R-:W-:Y:S01]  /*6960*/  MOV R11, 0x3fa55555 ;  /* 0x3fa55555000b7802 */ /* 0x000fe20000000f00 */
        /* <DEDUP_REMOVED lines=57> */
.L_x_149:
[----:B------:R-:W-:Y:S05]  /*6d00*/  BSYNC.RECONVERGENT B2 ;  /* 0x0000000000027941 */ /* 0x000fea0003800200 */
.L_x_148:
[----:B------:R-:W-:Y:S01]  /*6d10*/  DADD R4, R40, -6.75539944105574400000e+15 ;  /* 0xc338000028047429 */ /* 0x000fe20000000000 */
[----:B------:R-:W0:Y:S01]  /*6d20*/  F2F.F32.F64 R39, R38 ;  /* 0x0000002600277310 */ /* 0x000e220000301000 */
[----:B------:R-:W-:Y:S01]  /*6d30*/  FSETP.GEU.AND P0, PT, |R37|, 4.1917929649353027344, PT ;  /* 0x4086232b2500780b */ /* 0x000fe20003f0e200 */
[----:B------:R-:W-:Y:S01]  /*6d40*/  VIADD R3, R3, 0x200 ;  /* 0x0000020003037836 */ /* 0x000fe20000000000 */
[----:B------:R-:W-:Y:S04]  /*6d50*/  BSSY.RECONVERGENT B2, `(.L_x_150) ;  /* 0x000001f000027945 */ /* 0x000fe80003800200 */
[----:B------:R-:W-:Y:S01]  /*6d60*/  DFMA R28, R4, -R28, R36 ;  /* 0x8000001c041c722b */ /* 0x000fe20000000024 */
[----:B------:R-:W-:-:S07]  /*6d70*/  ISETP.GE.AND P2, PT, R3, UR12, PT ;  /* 0x0000000c03007c0c */ /* 0x000fce000bf46270 */
[----:B------:R-:W-:-:S08]  /*6d80*/  DFMA R26, R4, -R26, R28 ;  /* 0x8000001a041a722b */ /* 0x000fd0000000001c */
[----:B------:R-:W-:-:S08]  /*6d90*/  DFMA R22, R26, R24, R22 ;  /* 0x000000181a16722b */ /* 0x000fd00000000016 */
[----:B------:R-:W-:-:S08]  /*6da0*/  DFMA R22, R26, R22, R20 ;  /* 0x000000161a16722b */ /* 0x000fd00000000014 */
[----:B------:R-:W-:-:S08]  /*6db0*/  DFMA R22, R26, R22, R18 ;  /* 0x000000161a16722b */ /* 0x000fd00000000012 */
[----:B------:R-:W-:-:S08]  /*6dc0*/  DFMA R22, R26, R22, R16 ;  /* 0x000000161a16722b */ /* 0x000fd00000000010 */
[----:B------:R-:W-:-:S08]  /*6dd0*/  DFMA R22, R26, R22, R14 ;  /* 0x000000161a16722b */ /* 0x000fd0000000000e */
[----:B------:R-:W-:-:S08]  /*6de0*/  DFMA R22, R26, R22, R12 ;  /* 0x000000161a16722b */ /* 0x000fd0000000000c */
[----:B------:R-:W-:Y:S01]  /*6df0*/  DFMA R22, R26, R22, R10 ;  /* 0x000000161a16722b */ /* 0x000fe2000000000a */
[----:B0-----:R-:W-:-:S07]  /*6e00*/  FADD R11, R39, R2 ;  /* 0x00000002270b7221 */ /* 0x001fce0000000000 */
        /* <DEDUP_REMOVED lines=19> */
.L_x_151:
[----:B------:R-:W-:Y:S05]  /*6f40*/  BSYNC.RECONVERGENT B2 ;  /* 0x0000000000027941 */ /* 0x000fea0003800200 */
.L_x_150:
[----:B------:R-:W0:Y:S01]  /*6f50*/  F2F.F32.F64 R2, R4 ;  /* 0x0000000400027310 */ /* 0x000e220000301000 */
[----:B------:R-:W-:-:S05]  /*6f60*/  IADD3 R32, P0, PT, R32, 0x1000, RZ ;  /* 0x0000100020207810 */ /* 0x000fca0007f1e0ff */
[----:B------:R-:W-:Y:S02]  /*6f70*/  IMAD.X R33, RZ, RZ, R33, P0 ;  /* 0x000000ffff217224 */ /* 0x000fe400000e0621 */
[----:B0-----:R-:W-:Y:S01]  /*6f80*/  FADD R2, R11, R2 ;  /* 0x000000020b027221 */ /* 0x001fe20000000000 */
[----:B------:R-:W-:Y:S06]  /*6f90*/  @!P2 BRA `(.L_x_152) ;  /* 0xfffffff80064a947 */ /* 0x000fec000383ffff */
.L_x_143:
[----:B012---:R-:W-:Y:S05]  /*6fa0*/  BSYNC.RECONVERGENT B1 ;  /* 0x0000000000017941 */ /* 0x007fea0003800200 */
.L_x_108:
[----:B------:R-:W3:Y:S01]  /*6fb0*/  S2R R6, SR_LANEID ;  /* 0x0000000000067919 */ /* 0x000ee20000000000 */
[----:B------:R-:W-:-:S05]  /*6fc0*/  IMAD.MOV.U32 R5, RZ, RZ, R2 ;  /* 0x000000ffff057224 */ /* 0x000fca00078e0002 */
[----:B------:R-:W4:Y:S01]  /*6fd0*/  SHFL.DOWN PT, R2, R5, 0x1, 0x1f ;  /* 0x08201f0005027f89 */ /* 0x000f2200000e0000 */
[C---:B---3--:R-:W-:Y:S02]  /*6fe0*/  ISETP.GT.AND P0, PT, R6.reuse, 0x1e, PT ;  /* 0x0000001e0600780c */ /* 0x048fe40003f04270 */
[----:B------:R-:W-:-:S11]  /*6ff0*/  ISETP.NE.AND P1, PT, R6, RZ, PT ;  /* 0x000000ff0600720c */ /* 0x000fd60003f25270 */
[----:B----4-:R-:W-:Y:S01]  /*7000*/  @!P0 FADD R5, R2, R5 ;  /* 0x0000000502058221 */ /* 0x010fe20000000000 */
[----:B------:R-:W-:Y:S01]  /*7010*/  ISETP.GT.AND P0, PT, R6, 0x1d, PT ;  /* 0x0000001d0600780c */ /* 0x000fe20003f04270 */
[----:B------:R-:W3:Y:S01]  /*7020*/  @!P1 S2R R7, SR_CgaCtaId ;  /* 0x0000000000079919 */ /* 0x000ee20000008800 */
[----:B------:R-:W-:Y:S02]  /*7030*/  @!P1 MOV R4, 0x400 ;  /* 0x0000040000049802 */ /* 0x000fe40000000f00 */
[----:B------:R-:W-:Y:S01]  /*7040*/  @!P1 SHF.R.U32.HI R3, RZ, 0x3, R0 ;  /* 0x00000003ff039819 */ /* 0x000fe20000011600 */
[----:B------:R-:W4:Y:S03]  /*7050*/  SHFL.DOWN PT, R2, R5, 0x2, 0x1f ;  /* 0x08401f0005027f89 */ /* 0x000f2600000e0000 */
[----:B------:R-:W-:-:S05]  /*7060*/  @!P1 LOP3.LUT R3, R3, 0x7c, RZ, 0xc0, !PT ;  /* 0x0000007c03039812 */ /* 0x000fca00078ec0ff */
[----:B----4-:R-:W-:Y:S01]  /*7070*/  @!P0 FADD R5, R5, R2 ;  /* 0x0000000205058221 */ /* 0x010fe20000000000 */
[----:B------:R-:W-:Y:S02]  /*7080*/  ISETP.GT.AND P0, PT, R6, 0x1b, PT ;  /* 0x0000001b0600780c */ /* 0x000fe40003f04270 */
[----:B---3--:R-:W-:Y:S02]  /*7090*/  @!P1 LEA R4, R7, R4, 0x18 ;  /* 0x0000000407049211 */ /* 0x008fe400078ec0ff */
[----:B------:R-:W3:Y:S03]  /*70a0*/  SHFL.DOWN PT, R2, R5, 0x4, 0x1f ;  /* 0x08801f0005027f89 */ /* 0x000ee600000e0000 */
[----:B------:R-:W-:-:S06]  /*70b0*/  @!P1 IMAD.IADD R3, R3, 0x1, R4 ;  /* 0x0000000103039824 */ /* 0x000fcc00078e0204 */
[----:B---3--:R-:W-:Y:S01]  /*70c0*/  @!P0 FADD R5, R5, R2 ;  /* 0x0000000205058221 */ /* 0x008fe20000000000 */
[----:B------:R-:W-:-:S04]  /*70d0*/  ISETP.GT.AND P0, PT, R6, 0x17, PT ;  /* 0x000000170600780c */ /* 0x000fc80003f04270 */
[----:B------:R-:W3:Y:S09]  /*70e0*/  SHFL.DOWN PT, R2, R5, 0x8, 0x1f ;  /* 0x09001f0005027f89 */ /* 0x000ef200000e0000 */
[----:B---3--:R-:W-:Y:S01]  /*70f0*/  @!P0 FADD R5, R5, R2 ;  /* 0x0000000205058221 */ /* 0x008fe20000000000 */
[----:B------:R-:W-:-:S04]  /*7100*/  ISETP.NE.AND P0, PT, R0, RZ, PT ;  /* 0x000000ff0000720c */ /* 0x000fc80003f05270 */
[----:B------:R-:W3:Y:S02]  /*7110*/  SHFL.DOWN PT, R2, R5, 0x10, 0x1f ;  /* 0x0a001f0005027f89 */ /* 0x000ee400000e0000 */
[----:B---3--:R-:W-:-:S05]  /*7120*/  FADD R2, R5, R2 ;  /* 0x0000000205027221 */ /* 0x008fca0000000000 */
[----:B------:R3:W-:Y:S01]  /*7130*/  @!P1 STS [R3+0x8], R2 ;  /* 0x0000080203009388 */ /* 0x0007e20000000800 */
[----:B------:R-:W-:Y:S01]  /*7140*/  BAR.SYNC.DEFER_BLOCKING 0x0 ;  /* 0x0000000000007b1d */ /* 0x000fe20000010000 */
[----:B------:R-:W-:-:S04]  /*7150*/  ISETP.GT.AND P1, PT, R6, 0xf, PT ;  /* 0x0000000f0600780c */ /* 0x000fc80003f24270 */
[----:B------:R-:W-:Y:S01]  /*7160*/  FSEL R5, R5, R2, P1 ;  /* 0x0000000205057208 */ /* 0x000fe20000800000 */
[----:B------:R-:W-:Y:S08]  /*7170*/  @P0 BRA `(.L_x_75) ;  /* 0x0000000000340947 */ /* 0x000ff00003800000 */
[----:B------:R-:W4:Y:S01]  /*7180*/  S2UR UR5, SR_CgaCtaId ;  /* 0x00000000000579c3 */ /* 0x000f220000008800 */
[----:B------:R-:W-:Y:S02]  /*7190*/  UMOV UR4, 0x400 ;  /* 0x0000040000047882 */ /* 0x000fe40000000000 */
[----:B----4-:R-:W-:-:S09]  /*71a0*/  ULEA UR4, UR5, UR4, 0x18 ;  /* 0x0000000405047291 */ /* 0x010fd2000f8ec0ff */
[----:B------:R-:W4:Y:S04]  /*71b0*/  LDS R0, [UR4+0xc] ;  /* 0x00000c04ff007984 */ /* 0x000f280008000800 */
[----:B------:R-:W5:Y:S04]  /*71c0*/  LDS.128 R8, [UR4+0x10] ;  /* 0x00001004ff087984 */ /* 0x000f680008000c00 */
[----:B---3--:R-:W3:Y:S01]  /*71d0*/  LDS.64 R2, [UR4+0x20] ;  /* 0x00002004ff027984 */ /* 0x008ee20008000a00 */
[----:B----4-:R-:W-:-:S04]  /*71e0*/  FADD R5, R5, R0 ;  /* 0x0000000005057221 */ /* 0x010fc80000000000 */
[----:B-----5:R-:W-:-:S04]  /*71f0*/  FADD R8, R5, R8 ;  /* 0x0000000805087221 */ /* 0x020fc80000000000 */
[----:B------:R-:W-:-:S04]  /*7200*/  FADD R9, R8, R9 ;  /* 0x0000000908097221 */ /* 0x000fc80000000000 */
[----:B------:R-:W-:-:S04]  /*7210*/  FADD R10, R9, R10 ;  /* 0x0000000a090a7221 */ /* 0x000fc80000000000 */
[----:B------:R-:W-:-:S04]  /*7220*/  FADD R11, R10, R11 ;  /* 0x0000000b0a0b7221 */ /* 0x000fc80000000000 */
[----:B---3--:R-:W-:-:S04]  /*7230*/  FADD R2, R11, R2 ;  /* 0x000000020b027221 */ /* 0x008fc80000000000 */
[----:B------:R-:W-:-:S07]  /*7240*/  FADD R5, R2, R3 ;  /* 0x0000000302057221 */ /* 0x000fce0000000000 */
.L_x_75:
[----:B012---:R-:W-:Y:S05]  /*7250*/  BSYNC.RECONVERGENT B0 ;  /* 0x0000000000007941 */ /* 0x007fea0003800200 */
.L_x_57:
[----:B------:R-:W-:Y:S05]  /*7260*/  @P0 EXIT ;  /* 0x000000000000094d */ /* 0x000fea0003800000 */
[----:B------:R-:W0:Y:S02]  /*7270*/  LDCU.64 UR4, c[0x0][0x388] ;  /* 0x00007100ff0477ac */ /* 0x000e240008000a00 */
[----:B0-----:R-:W-:-:S06]  /*7280*/  UIMAD.WIDE.U32 UR4, UR18, 0x4, UR4 ;  /* 0x00000004120478a5 */ /* 0x001fcc000f8e0004 */
[----:B---3--:R-:W-:Y:S02]  /*7290*/  IMAD.U32 R2, RZ, RZ, UR4 ;  /* 0x00000004ff027e24 */ /* 0x008fe4000f8e00ff */
[----:B------:R-:W-:-:S05]  /*72a0*/  IMAD.U32 R3, RZ, RZ, UR5 ;  /* 0x00000005ff037e24 */ /* 0x000fca000f8e00ff */
[----:B------:R-:W-:Y:S01]  /*72b0*/  STG.E desc[UR16][R2.64], R5 ;  /* 0x0000000502007986 */ /* 0x000fe2000c101910 */
[----:B------:R-:W-:Y:S05]  /*72c0*/  EXIT ;  /* 0x000000000000794d */ /* 0x000fea0003800000 */
.L_x_153:
        /* <DEDUP_REMOVED lines=11> */
.L_x_2141:


//--------------------- .text._ZN3cub18CUB_300001_SM_10006detail6reduce28DeviceReduceSingleTileKernelINS2_10policy_hubIfyN4cuda3std3__44plusIfEEE10Policy1000EN6thrust24THRUST_300001_SM_1000_NS6detail15normal_iteratorINSD_10device_ptrIdEEEEPdyS9_df3ExpEEvT0_T1_T2_T3_T4_T6_ --------------------------
	.section	.text._ZN3cub18CUB_300001_SM_10006detail6reduce28DeviceReduceSingleTileKernelINS2_10policy_hubIfyN4cuda3std3__44plusIfEEE10Policy1000EN6thrust24THRUST_300001_SM_1000_NS6detail15normal_iteratorINSD_10device_ptrIdEEEEPdyS9_df3ExpEEvT0_T1_T2_T3_T4_T6_,"ax",@progbits
	.align	128
        .global         _ZN3cub18CUB_300001_SM_10006detail6reduce28DeviceReduceSingleTileKernelINS2_10policy_hubIfyN4cuda3std3__44plusIfEEE10Policy1000EN6thrust24THRUST_300001_SM_1000_NS6detail15normal_iteratorINSD_10device_ptrIdEEEEPdyS9_df3ExpEEvT0_T1_T2_T3_T4_T6_
        .type           _ZN3cub18CUB_300001_SM_10006detail6reduce28DeviceReduceSingleTileKernelINS2_10policy_hubIfyN4cuda3std3__44plusIfEEE10Policy1000EN6thrust24THRUST_300001_SM_1000_NS6detail15normal_iteratorINSD_10device_ptrIdEEEEPdyS9_df3ExpEEvT0_T1_T2_T3_T4_T6_,@function
        .size           _ZN3cub18CUB_300001_SM_10006detail6reduce28DeviceReduceSingleTileKernelINS2_10policy_hubIfyN4cuda3std3__44plusIfEEE10Policy1000EN6thrust24THRUST_300001_SM_1000_NS6detail15normal_iteratorINSD_10device_ptrIdEEEEPdyS9_df3ExpEEvT0_T1_T2_T3_T4_T6_,(.L_x_2142 - _ZN3cub18CUB_300001_SM_10006detail6reduce28DeviceReduceSingleTileKernelINS2_10policy_hubIfyN4cuda3std3__44plusIfEEE10Policy1000EN6thrust24THRUST_300001_SM_1000_NS6detail15normal_iteratorINSD_10device_ptrIdEEEEPdyS9_df3ExpEEvT0_T1_T2_T3_T4_T6_)
        .other          _ZN3cub18CUB_300001_SM_10006detail6reduce28DeviceReduceSingleTileKernelINS2_10policy_hubIfyN4cuda3std3__44plusIfEEE10Policy1000EN6thrust24THRUST_300001_SM_1000_NS6detail15normal_iteratorINSD_10device_ptrIdEEEEPdyS9_df3ExpEEvT0_T1_T2_T3_T4_T6_,@"STO_CUDA_ENTRY STV_DEFAULT"
_ZN3cub18CUB_300001_SM_10006detail6reduce28DeviceReduceSingleTileKernelINS2_10policy_hubIfyN4cuda3std3__44plusIfEEE10Policy1000EN6thrust24THRUST_300001_SM_1000_NS6detail15normal_iteratorINSD_10device_ptrIdEEEEPdyS9_df3ExpEEvT0_T1_T2_T3_T4_T6_:
.text._ZN3cub18CUB_300001_SM_10006detail6reduce28DeviceReduceSingleTileKernelINS2_10policy_hubIfyN4cuda3std3__44plusIfEEE10Policy1000EN6thrust24THRUST_300001_SM_1000_NS6detail15normal_iteratorINSD_10device_ptrIdEEEEPdyS9_df3ExpEEvT0_T1_T2_T3_T4_T6_:
[----:B------:R-:W-:Y:S01]  /*0000*/  LDC R1, c[0x0][0x37c] ;  /* 0x0000df00ff017b82 */ /* 0x000fe20000000800 */
[----:B------:R-:W0:Y:S01]  /*0010*/  LDCU.64 UR4, c[0x0][0x390] ;  /* 0x00007200ff0477ac */ /* 0x000e220008000a00 */
[----:B------:R-:W1:Y:S01]  /*0020*/  LDCU.64 UR6, c[0x0][0x358] ;  /* 0x00006b00ff0677ac */ /* 0x000e620008000a00 */
[----:B0-----:R-:W-:-:S04]  /*0030*/  UISETP.NE.U32.AND UP0, UPT, UR4, URZ, UPT ;  /* 0x000000ff0400728c */ /* 0x001fc8000bf05070 */
[----:B------:R-:W-:-:S09]  /*0040*/  UISETP.NE.AND.EX UP0, UPT, UR5, URZ, UPT, UP0 ;  /* 0x000000ff0500728c */ /* 0x000fd2000bf05300 */
[----:B-1----:R-:W-:Y:S05]  /*0050*/  BRA.U UP0, `(.L_x_154) ;  /* 0x00000001001c7547 */ /* 0x002fea000b800000 */
[----:B------:R-:W0:Y:S02]  /*0060*/  S2R R0, SR_TID.X ;  /* 0x0000000000007919 */ /* 0x000e240000002100 */
[----:B0-----:R-:W-:-:S13]  /*0070*/  ISETP.NE.AND P0, PT, R0, RZ, PT ;  /* 0x000000ff0000720c */ /* 0x001fda0003f05270 */
[----:B------:R-:W-:Y:S05]  /*0080*/  @P0 EXIT ;  /* 0x000000000000094d */ /* 0x000fea0003800000 */
[----:B------:R-:W0:Y:S08]  /*0090*/  LDC.64 R2, c[0x0][0x388] ;  /* 0x0000e200ff027b82 */ /* 0x000e300000000a00 */
[----:B------:R-:W0:Y:S02]  /*00a0*/  LDC.64 R4, c[0x0][0x3a0] ;  /* 0x0000e800ff047b82 */ /* 0x000e240000000a00 */
[----:B0-----:R-:W-:Y:S01]  /*00b0*/  STG.E.64 desc[UR6][R2.64], R4 ;  /* 0x0000000402007986 */ /* 0x001fe2000c101b06 */
[----:B------:R-:W-:Y:S05]  /*00c0*/  EXIT ;  /* 0x000000000000794d */ /* 0x000fea0003800000 */
.L_x_154:
[----:B------:R-:W-:Y:S01]  /*00d0*/  UISETP.GT.U32.AND UP0, UPT, UR4, 0xfff, UPT ;  /* 0x00000fff0400788c */ /* 0x000fe2000bf04070 */
[----:B------:R-:W-:Y:S03]  /*00e0*/  BSSY.RECONVERGENT B0, `(.L_x_155) ;  /* 0x0000752000007945 */ /* 0x000fe60003800200 */
[----:B------:R-:W-:-:S09]  /*00f0*/  UISETP.GT.U32.AND.EX UP0, UPT, UR5, URZ, UPT, UP0 ;  /* 0x000000ff0500728c */ /* 0x000fd2000bf04100 */
[----:B------:R-:W-:Y:S05]  /*0100*/  BRA.U UP0, `(.L_x_156) ;  /* 0x0000001d00247547 */ /* 0x000fea000b800000 */
[----:B------:R-:W0:Y:S01]  /*0110*/  S2R R0, SR_TID.X ;  /* 0x0000000000007919 */ /* 0x000e220000002100 */
[----:B------:R-:W-:Y:S01]  /*0120*/  BSSY.RECONVERGENT B1, `(.L_x_157) ;  /* 0x0000045000017945 */ /* 0x000fe20003800200 */
[----:B------:R-:W-:Y:S01]  /*0130*/  IMAD.MOV.U32 R2, RZ, RZ, RZ ;  /* 0x000000ffff027224 */ /* 0x000fe200078e00ff */
[----:B0-----:R-:W-:Y:S01]  /*0140*/  ISETP.GE.U32.AND P0, PT, R0, UR4, PT ;  /* 0x0000000400007c0c */ /* 0x001fe2000bf06070 */
[----:B------:R-:W-:-:S12]  /*0150*/  IMAD.MOV.U32 R3, RZ, RZ, R0 ;  /* 0x000000ffff037224 */ /* 0x000fd800078e0000 */
[----:B------:R-:W-:Y:S05]  /*0160*/  @P0 BRA `(.L_x_158) ;  /* 0x0000000400000947 */ /* 0x000fea0003800000 */
[----:B------:R-:W0:Y:S02]  /*0170*/  LDC.64 R2, c[0x0][0x380] ;  /* 0x0000e000ff027b82 */ /* 0x000e240000000a00 */
        /* <DEDUP_REMOVED lines=60> */
.L_x_160:
[----:B------:R-:W-:Y:S05]  /*0540*/  BSYNC.RECONVERGENT B2 ;  /* 0x0000000000027941 */ /* 0x000fea0003800200 */
.L_x_159:
[----:B------:R0:W1:Y:S01]  /*0550*/  F2F.F32.F64 R2, R8 ;  /* 0x0000000800027310 */ /* 0x0000620000301000 */
[----:B------:R-:W-:-:S07]  /*0560*/  VIADD R3, R0, 0x100 ;  /* 0x0000010000037836 */ /* 0x000fce0000000000 */
.L_x_158:
[----:B------:R-:W-:Y:S05]  /*0570*/  BSYNC.RECONVERGENT B1 ;  /* 0x0000000000017941 */ /* 0x000fea0003800200 */
.L_x_157:
[----:B------:R-:W-:Y:S01]  /*0580*/  ISETP.GE.U32.AND P0, PT, R3, UR4, PT ;  /* 0x0000000403007c0c */ /* 0x000fe2000bf06070 */
[----:B------:R-:W2:Y:S01]  /*0590*/  LDCU UR5, c[0x0][0x390] ;  /* 0x00007200ff0577ac */ /* 0x000ea20008000800 */
[----:B------:R-:W-:Y:S11]  /*05a0*/  BSSY.RECONVERGENT B1, `(.L_x_161) ;  /* 0x000010d000017945 */ /* 0x000ff60003800200 */
[----:B------:R-:W-:Y:S05]  /*05b0*/  @P0 BRA `(.L_x_162) ;  /* 0x00000010002c0947 */ /* 0x000fea0003800000 */
[----:B------:R-:W-:Y:S01]  /*05c0*/  LOP3.LUT R4, RZ, R3, RZ, 0x33, !PT ;  /* 0x00000003ff047212 */ /* 0x000fe200078e33ff */
[----:B------:R-:W-:Y:S04]  /*05d0*/  BSSY.RECONVERGENT B2, `(.L_x_163) ;  /* 0x0000052000027945 */ /* 0x000fe80003800200 */
[----:B------:R-:W-:-:S05]  /*05e0*/  VIADD R15, R4, UR4 ;  /* 0x00000004040f7c36 */ /* 0x000fca0008000000 */
[----:B------:R-:W-:-:S04]  /*05f0*/  LOP3.LUT R4, R15, 0x300, RZ, 0xc0, !PT ;  /* 0x000003000f047812 */ /* 0x000fc800078ec0ff */
[----:B------:R-:W-:-:S13]  /*0600*/  ISETP.NE.AND P0, PT, R4, 0x300, PT ;  /* 0x000003000400780c */ /* 0x000fda0003f05270 */
[----:B------:R-:W-:Y:S05]  /*0610*/  @!P0 BRA `(.L_x_164) ;  /* 0x0000000400348947 */ /* 0x000fea0003800000 */
[----:B------:R-:W3:Y:S01]  /*0620*/  LDC.64 R4, c[0x0][0x380] ;  /* 0x0000e000ff047b82 */ /* 0x000ee20000000a00 */
[----:B------:R-:W-:-:S04]  /*0630*/  LEA.HI R6, R15, 0x1, RZ, 0x18 ;  /* 0x000000010f067811 */ /* 0x000fc800078fc0ff */
[----:B------:R-:W-:-:S05]  /*0640*/  LOP3.LUT R6, R6, 0x3, RZ, 0xc0, !PT ;  /* 0x0000000306067812 */ /* 0x000fca00078ec0ff */
[----:B------:R-:W-:Y:S02]  /*0650*/  IMAD.MOV R12, RZ, RZ, -R6 ;  /* 0x000000ffff0c7224 */ /* 0x000fe400078e0a06 */
[----:B---3--:R-:W-:-:S04]  /*0660*/  IMAD.WIDE.U32 R4, R3, 0x8, R4 ;  /* 0x0000000803047825 */ /* 0x008fc800078e0004 */
[----:B------:R-:W-:Y:S02]  /*0670*/  IMAD.MOV.U32 R13, RZ, RZ, R4 ;  /* 0x000000ffff0d7224 */ /* 0x000fe400078e0004 */
[----:B------:R-:W-:-:S07]  /*0680*/  IMAD.MOV.U32 R14, RZ, RZ, R5 ;  /* 0x000000ffff0e7224 */ /* 0x000fce00078e0005 */
.L_x_167:
[----:B0-----:R-:W-:Y:S02]  /*0690*/  IMAD.MOV.U32 R8, RZ, RZ, R13 ;  /* 0x000000ffff087224 */ /* 0x001fe400078e000d */
[----:B------:R-:W-:-:S06]  /*06a0*/  IMAD.MOV.U32 R9, RZ, RZ, R14 ;  /* 0x000000ffff097224 */ /* 0x000fcc00078e000e */
[----:B------:R-:W3:Y:S01]  /*06b0*/  LDG.E.64 R8, desc[UR6][R8.64] ;  /* 0x0000000608087981 */ /* 0x000ee2000c1e1b00 */
[----:B------:R-:W-:Y:S01]  /*06c0*/  IMAD.MOV.U32 R10, RZ, RZ, 0x652b82fe ;  /* 0x652b82feff0a7424 */ /* 0x000fe200078e00ff */
[----:B------:R-:W-:Y:S01]  /*06d0*/  UMOV UR8, 0xfefa39ef ;  /* 0xfefa39ef00087882 */ /* 0x000fe20000000000 */
[----:B------:R-:W-:Y:S01]  /*06e0*/  IMAD.MOV.U32 R11, RZ, RZ, 0x3ff71547 ;  /* 0x3ff71547ff0b7424 */ /* 0x000fe200078e00ff */
[----:B------:R-:W-:Y:S01]  /*06f0*/  UMOV UR9, 0x3fe62e42 ;  /* 0x3fe62e4200097882 */ /* 0x000fe20000000000 */
[----:B------:R-:W-:Y:S04]  /*0700*/  BSSY.RECONVERGENT B3, `(.L_x_165) ;  /* 0x0000036000037945 */ /* 0x000fe80003800200 */
[----:B---3--:R-:W-:Y:S01]  /*0710*/  DFMA R10, R8, R10, 6.75539944105574400000e+15 ;  /* 0x43380000080a742b */ /* 0x008fe2000000000a */
        /* <DEDUP_REMOVED lines=52> */
.L_x_166:
[----:B--2---:R-:W-:Y:S05]  /*0a60*/  BSYNC.RECONVERGENT B3 ;  /* 0x0000000000037941 */ /* 0x004fea0003800200 */
.L_x_165:
[----:B------:R-:W-:Y:S01]  /*0a70*/  VIADD R12, R12, 0x1 ;  /* 0x000000010c0c7836 */ /* 0x000fe20000000000 */
[----:B------:R-:W1:Y:S01]  /*0a80*/  F2F.F32.F64 R5, R4 ;  /* 0x0000000400057310 */ /* 0x000e620000301000 */
[----:B------:R-:W-:Y:S01]  /*0a90*/  IADD3 R13, P0, PT, R13, 0x800, RZ ;  /* 0x000008000d0d7810 */ /* 0x000fe20007f1e0ff */
[----:B------:R-:W-:Y:S02]  /*0aa0*/  VIADD R3, R3, 0x100 ;  /* 0x0000010003037836 */ /* 0x000fe40000000000 */
[----:B------:R-:W-:Y:S02]  /*0ab0*/  ISETP.NE.AND P1, PT, R12, RZ, PT ;  /* 0x000000ff0c00720c */ /* 0x000fe40003f25270 */
[----:B------:R-:W-:Y:S02]  /*0ac0*/  IMAD.X R14, RZ, RZ, R14, P0 ;  /* 0x000000ffff0e7224 */ /* 0x000fe400000e060e */
[----:B-1----:R-:W-:-:S09]  /*0ad0*/  FADD R2, R5, R2 ;  /* 0x0000000205027221 */ /* 0x002fd20000000000 */
[----:B------:R-:W-:Y:S05]  /*0ae0*/  @P1 BRA `(.L_x_167) ;  /* 0xfffffff800e81947 */ /* 0x000fea000383ffff */
.L_x_164:
[----:B--2---:R-:W-:Y:S05]  /*0af0*/  BSYNC.RECONVERGENT B2 ;  /* 0x0000000000027941 */ /* 0x004fea0003800200 */
.L_x_163:
[----:B------:R-:W-:-:S13]  /*0b00*/  ISETP.GE.U32.AND P0, PT, R15, 0x300, PT ;  /* 0x000003000f00780c */ /* 0x000fda0003f06070 */
[----:B------:R-:W-:Y:S05]  /*0b10*/  @!P0 BRA `(.L_x_162) ;  /* 0x0000000800d48947 */ /* 0x000fea0003800000 */
[----:B------:R-:W2:Y:S02]  /*0b20*/  LDC.64 R4, c[0x0][0x380] ;  /* 0x0000e000ff047b82 */ /* 0x000ea40000000a00 */
[----:B--2---:R-:W-:-:S05]  /*0b30*/  IADD3 R4, P0, PT, R4, 0x1000, RZ ;  /* 0x0000100004047810 */ /* 0x004fca0007f1e0ff */
[----:B------:R-:W-:-:S08]  /*0b40*/  IMAD.X R5, RZ, RZ, R5, P0 ;  /* 0x000000ffff057224 */ /* 0x000fd000000e0605 */
.L_x_176:
[----:B------:R-:W-:-:S05]  /*0b50*/  IMAD.WIDE R24, R3, 0x8, R4 ;  /* 0x0000000803187825 */ /* 0x000fca00078e0204 */
[----:B------:R-:W2:Y:S04]  /*0b60*/  LDG.E.64 R20, desc[UR6][R24.64+-0x1000] ;  /* 0xfff0000618147981 */ /* 0x000ea8000c1e1b00 */
[----:B------:R-:W3:Y:S04]  /*0b70*/  LDG.E.64 R14, desc[UR6][R24.64+-0x800] ;  /* 0xfff80006180e7981 */ /* 0x000ee8000c1e1b00 */
[----:B0-----:R-:W4:Y:S04]  /*0b80*/  LDG.E.64 R8, desc[UR6][R24.64] ;  /* 0x0000000618087981 */ /* 0x001f28000c1e1b00 */
[----:B------:R0:W5:Y:S01]  /*0b90*/  LDG.E.64 R6, desc[UR6][R24.64+0x800] ;  /* 0x0008000618067981 */ /* 0x000162000c1e1b00 */
[----:B------:R-:W-:Y:S01]  /*0ba0*/  IMAD.MOV.U32 R30, RZ, RZ, 0x652b82fe ;  /* 0x652b82feff1e7424 */ /* 0x000fe200078e00ff */
[----:B------:R-:W-:Y:S01]  /*0bb0*/  MOV R44, 0xfca213ea ;  /* 0xfca213ea002c7802 */ /* 0x000fe20000000f00 */
[----:B------:R-:W-:Y:S01]  /*0bc0*/  IMAD.MOV.U32 R31, RZ, RZ, 0x3ff71547 ;  /* 0x3ff71547ff1f7424 */ /* 0x000fe200078e00ff */
[----:B------:R-:W-:Y:S01]  /*0bd0*/  BSSY.RECONVERGENT B2, `(.L_x_168) ;  /* 0x0000061000027945 */ /* 0x000fe20003800200 */
[----:B------:R-:W-:-:S02]  /*0be0*/  IMAD.MOV.U32 R38, RZ, RZ, -0x105c611 ;  /* 0xfefa39efff267424 */ /* 0x000fc400078e00ff */
        /* <DEDUP_REMOVED lines=11> */
[----:B------:R-:W-:Y:S01]  /*0ca0*/  IMAD.MOV.U32 R51, RZ, RZ, 0x3f2a01a0 ;  /* 0x3f2a01a0ff337424 */ /* 0x000fe200078e00ff */
[-C--:B--2---:R-:W-:Y:S01]  /*0cb0*/  DFMA R18, R20, R30.reuse, 6.75539944105574400000e+15 ;  /* 0x433800001412742b */ /* 0x084fe2000000001e */
[----:B------:R-:W-:Y:S01]  /*0cc0*/  FSETP.GEU.AND P0, PT, |R21|, 4.1917929649353027344, PT ;  /* 0x4086232b1500780b */ /* 0x000fe20003f0e200 */
[----:B---3--:R-:W-:-:S06]  /*0cd0*/  DFMA R16, R14, R30, 6.75539944105574400000e+15 ;  /* 0x433800000e10742b */ /* 0x008fcc000000001e */
[----:B------:R-:W-:Y:S02]  /*0ce0*/  DADD R28, R18, -6.75539944105574400000e+15 ;  /* 0xc3380000121c7429 */ /* 0x000fe40000000000 */
[----:B----4-:R-:W-:Y:S02]  /*0cf0*/  DFMA R10, R8, R30, 6.75539944105574400000e+15 ;  /* 0x43380000080a742b */ /* 0x010fe4000000001e */
[----:B------:R-:W-:-:S04]  /*0d00*/  DADD R26, R16, -6.75539944105574400000e+15 ;  /* 0xc3380000101a7429 */ /* 0x000fc80000000000 */
[-C--:B------:R-:W-:Y:S02]  /*0d10*/  DFMA R12, R28, -R38.reuse, R20 ;  /* 0x800000261c0c722b */ /* 0x080fe40000000014 */
[----:B0-----:R-:W-:Y:S02]  /*0d20*/  DADD R24, R10, -6.75539944105574400000e+15 ;  /* 0xc33800000a187429 */ /* 0x001fe40000000000 */
[----:B------:R-:W-:-:S04]  /*0d30*/  DFMA R22, R26, -R38, R14 ;  /* 0x800000261a16722b */ /* 0x000fc8000000000e */
[----:B------:R-:W-:Y:S02]  /*0d40*/  DFMA R28, R28, -R40, R12 ;  /* 0x800000281c1c722b */ /* 0x000fe4000000000c */
[----:B-----5:R-:W-:Y:S02]  /*0d50*/  DFMA R12, R6, R30, 6.75539944105574400000e+15 ;  /* 0x43380000060c742b */ /* 0x020fe4000000001e */
[----:B------:R-:W-:Y:S02]  /*0d60*/  DFMA R26, R26, -R40, R22 ;  /* 0x800000281a1a722b */ /* 0x000fe40000000016 */
[----:B------:R-:W-:Y:S02]  /*0d70*/  DFMA R32, R24, -R38, R8 ;  /* 0x800000261820722b */ /* 0x000fe40000000008 */
[----:B------:R-:W-:Y:S02]  /*0d80*/  DFMA R22, R28, R42, R44 ;  /* 0x0000002a1c16722b */ /* 0x000fe4000000002c */
[----:B------:R-:W-:-:S02]  /*0d90*/  DADD R36, R12, -6.75539944105574400000e+15 ;  /* 0xc33800000c247429 */ /* 0x000fc40000000000 */
[----:B------:R-:W-:Y:S02]  /*0da0*/  DFMA R30, R26, R42, R44 ;  /* 0x0000002a1a1e722b */ /* 0x000fe4000000002c */
[----:B------:R-:W-:Y:S02]  /*0db0*/  DFMA R24, R24, -R40, R32 ;  /* 0x800000281818722b */ /* 0x000fe40000000020 */
[----:B------:R-:W-:Y:S02]  /*0dc0*/  DFMA R22, R28, R22, R46 ;  /* 0x000000161c16722b */ /* 0x000fe4000000002e */
[----:B------:R-:W-:Y:S02]  /*0dd0*/  DFMA R38, R36, -R38, R6 ;  /* 0x800000262426722b */ /* 0x000fe40000000006 */
[----:B------:R-:W-:Y:S02]  /*0de0*/  DFMA R32, R26, R30, R46 ;  /* 0x0000001e1a20722b */ /* 0x000fe4000000002e */
[----:B------:R-:W-:-:S02]  /*0df0*/  DFMA R34, R24, R42, R44 ;  /* 0x0000002a1822722b */ /* 0x000fc4000000002c */
[----:B------:R-:W-:Y:S02]  /*0e00*/  DFMA R30, R28, R22, R48 ;  /* 0x000000161c1e722b */ /* 0x000fe40000000030 */
[----:B------:R-:W-:Y:S02]  /*0e10*/  DFMA R22, R36, -R40, R38 ;  /* 0x800000282416722b */ /* 0x000fe40000000026 */
[----:B------:R-:W-:Y:S01]  /*0e20*/  DFMA R32, R26, R32, R48 ;  /* 0x000000201a20722b */ /* 0x000fe20000000030 */
[----:B------:R-:W-:Y:S01]  /*0e30*/  IMAD.MOV.U32 R38, RZ, RZ, 0x1852b7af ;  /* 0x1852b7afff267424 */ /* 0x000fe200078e00ff */
        /* <DEDUP_REMOVED lines=18> */
[----:B------:R-:W-:-:S02]  /*0f60*/  DFMA R30, R28, R30, R40 ;  /* 0x0000001e1c1e722b */ /* 0x000fc40000000028 */
[----:B------:R-:W-:Y:S02]  /*0f70*/  DFMA R36, R22, R36, R48 ;  /* 0x000000241624722b */ /* 0x000fe40000000030 */
[----:B------:R-:W-:Y:S02]  /*0f80*/  DFMA R32, R26, R32, R40 ;  /* 0x000000201a20722b */ /* 0x000fe40000000028 */
[----:B------:R-:W-:Y:S02]  /*0f90*/  DFMA R34, R24, R34, R38 ;  /* 0x000000221822722b */ /* 0x000fe40000000026 */
[----:B------:R-:W-:Y:S02]  /*0fa0*/  DFMA R30, R28, R30, R42 ;  /* 0x0000001e1c1e722b */ /* 0x000fe4000000002a */
[----:B------:R-:W-:Y:S02]  /*0fb0*/  DFMA R36, R22, R36, R50 ;  /* 0x000000241624722b */ /* 0x000fe40000000032 */
        /* <DEDUP_REMOVED lines=10> */
[----:B------:R-:W-:Y:S02]  /*1060*/  DFMA R30, R28, R30, 1 ;  /* 0x3ff000001c1e742b */ /* 0x000fe4000000001e */
[----:B------:R-:W-:Y:S02]  /*1070*/  DFMA R36, R22, R36, R42 ;  /* 0x000000241624722b */ /* 0x000fe4000000002a */
[----:B------:R-:W-:-:S02]  /*1080*/  DFMA R32, R26, R32, 1 ;  /* 0x3ff000001a20742b */ /* 0x000fc40000000020 */
[----:B------:R-:W-:Y:S02]  /*1090*/  DFMA R34, R24, R34, R46 ;  /* 0x000000221822722b */ /* 0x000fe4000000002e */
[----:B------:R-:W-:Y:S02]  /*10a0*/  DFMA R30, R28, R30, 1 ;  /* 0x3ff000001c1e742b */ /* 0x000fe4000000001e */
[----:B------:R-:W-:Y:S02]  /*10b0*/  DFMA R36, R22, R36, R44 ;  /* 0x000000241624722b */ /* 0x000fe4000000002c */
[----:B------:R-:W-:Y:S02]  /*10c0*/  DFMA R32, R26, R32, 1 ;  /* 0x3ff000001a20742b */ /* 0x000fe40000000020 */
[----:B------:R-:W-:-:S04]  /*10d0*/  DFMA R34, R24, R34, 1 ;  /* 0x3ff000001822742b */ /* 0x000fc80000000022 */
        /* <DEDUP_REMOVED lines=8> */
[----:B------:R-:W-:Y:S01]  /*1160*/  @!P1 IMAD.MOV.U32 R20, RZ, RZ, RZ ;  /* 0x000000ffff149224 */ /* 0x000fe200078e00ff */
[----:B------:R-:W-:Y:S02]  /*1170*/  FSEL R27, R27, RZ, P0 ;  /* 0x000000ff1b1b7208 */ /* 0x000fe40000000000 */
[----:B------:R-:W-:-:S05]  /*1180*/  @!P1 SHF.R.S32.HI R19, RZ, 0x1, R19 ;  /* 0x00000001ff139819 */ /* 0x000fca0000011413 */
[----:B------:R-:W-:Y:S02]  /*1190*/  @!P1 IMAD.IADD R18, R18, 0x1, -R19 ;  /* 0x0000000112129824 */ /* 0x000fe400078e0a13 */
[----:B------:R-:W-:-:S03]  /*11a0*/  @!P1 IMAD R19, R19, 0x100000, R31 ;  /* 0x0010000013139824 */ /* 0x000fc600078e021f */
[----:B------:R-:W-:Y:S01]  /*11b0*/  @!P1 LEA R21, R18, 0x3ff00000, 0x14 ;  /* 0x3ff0000012159811 */ /* 0x000fe200078ea0ff */
[----:B------:R-:W-:-:S06]  /*11c0*/  @!P1 IMAD.MOV.U32 R18, RZ, RZ, R30 ;  /* 0x000000ffff129224 */ /* 0x000fcc00078e001e */
[----:B------:R-:W-:-:S11]  /*11d0*/  @!P1 DMUL R26, R18, R20 ;  /* 0x00000014121a9228 */ /* 0x000fd60000000000 */
.L_x_169:
[----:B------:R-:W-:Y:S05]  /*11e0*/  BSYNC.RECONVERGENT B2 ;  /* 0x0000000000027941 */ /* 0x000fea0003800200 */
.L_x_168:
[----:B------:R-:W-:Y:S01]  /*11f0*/  FSETP.GEU.AND P0, PT, |R15|, 4.1917929649353027344, PT ;  /* 0x4086232b0f00780b */ /* 0x000fe20003f0e200 */
[----:B------:R0:W2:Y:S01]  /*1200*/  F2F.F32.F64 R27, R26 ;  /* 0x0000001a001b7310 */ /* 0x0000a20000301000 */
[----:B------:R-:W-:Y:S01]  /*1210*/  BSSY.RECONVERGENT B2, `(.L_x_170) ;  /* 0x0000013000027945 */ /* 0x000fe20003800200 */
[----:B------:R-:W-:Y:S01]  /*1220*/  DFMA R34, R24, R34, 1 ;  /* 0x3ff000001822742b */ /* 0x000fe20000000022 */
[----:B------:R-:W-:Y:S01]  /*1230*/  IMAD R19, R16, 0x100000, R33 ;  /* 0x0010000010137824 */ /* 0x000fe200078e0221 */
[----:B------:R-:W-:Y:S01]  /*1240*/  DFMA R36, R22, R36, R46 ;  /* 0x000000241624722b */ /* 0x000fe2000000002e */
[----:B------:R-:W-:-:S07]  /*1250*/  IMAD.MOV.U32 R18, RZ, RZ, R32 ;  /* 0x000000ffff127224 */ /* 0x000fce00078e0020 */
[----:B0-----:R-:W-:Y:S05]  /*1260*/  @!P0 BRA `(.L_x_171) ;  /* 0x0000000000348947 */ /* 0x001fea0003800000 */
        /* <DEDUP_REMOVED lines=13> */
.L_x_171:
[----:B------:R-:W-:Y:S05]  /*1340*/  BSYNC.RECONVERGENT B2 ;  /* 0x0000000000027941 */ /* 0x000fea0003800200 */
.L_x_170:
[----:B------:R-:W-:Y:S01]  /*1350*/  FSETP.GEU.AND P0, PT, |R9|, 4.1917929649353027344, PT ;  /* 0x4086232b0900780b */ /* 0x000fe20003f0e200 */
[----:B------:R0:W3:Y:S01]  /*1360*/  F2F.F32.F64 R18, R18 ;  /* 0x0000001200127310 */ /* 0x0000e20000301000 */
        /* <DEDUP_REMOVED lines=18> */
.L_x_173:
[----:B------:R-:W-:Y:S05]  /*1490*/  BSYNC.RECONVERGENT B2 ;  /* 0x0000000000027941 */ /* 0x000fea0003800200 */
.L_x_172:
[----:B------:R-:W0:Y:S01]  /*14a0*/  F2F.F32.F64 R14, R14 ;  /* 0x0000000e000e7310 */ /* 0x000e220000301000 */
[----:B------:R-:W-:Y:S01]  /*14b0*/  FSETP.GEU.AND P0, PT, |R7|, 4.1917929649353027344, PT ;  /* 0x4086232b0700780b */ /* 0x000fe20003f0e200 */
[----:B------:R-:W-:Y:S01]  /*14c0*/  DFMA R36, R22, R36, 1 ;  /* 0x3ff000001624742b */ /* 0x000fe20000000024 */
[----:B-12---:R-:W-:Y:S01]  /*14d0*/  FADD R27, R27, R2 ;  /* 0x000000021b1b7221 */ /* 0x006fe20000000000 */
[----:B------:R-:W-:Y:S03]  /*14e0*/  BSSY.RECONVERGENT B2, `(.L_x_174) ;  /* 0x0000013000027945 */ /* 0x000fe60003800200 */
[----:B---3--:R-:W-:-:S05]  /*14f0*/  FADD R27, R27, R18 ;  /* 0x000000121b1b7221 */ /* 0x008fca0000000000 */
[----:B------:R-:W-:Y:S02]  /*1500*/  IMAD R9, R12, 0x100000, R37 ;  /* 0x001000000c097824 */ /* 0x000fe400078e0225 */
[----:B------:R-:W-:Y:S02]  /*1510*/  IMAD.MOV.U32 R8, RZ, RZ, R36 ;  /* 0x000000ffff087224 */ /* 0x000fe400078e0024 */
[----:B0-----:R-:W-:Y:S01]  /*1520*/  FADD R27, R27, R14 ;  /* 0x0000000e1b1b7221 */ /* 0x001fe20000000000 */
        /* <DEDUP_REMOVED lines=14> */
.L_x_175:
[----:B------:R-:W-:Y:S05]  /*1610*/  BSYNC.RECONVERGENT B2 ;  /* 0x0000000000027941 */ /* 0x000fea0003800200 */
.L_x_174:
[----:B------:R-:W-:Y:S01]  /*1620*/  VIADD R3, R3, 0x400 ;  /* 0x0000040003037836 */ /* 0x000fe20000000000 */
[----:B------:R-:W0:Y:S04]  /*1630*/  F2F.F32.F64 R2, R8 ;  /* 0x0000000800027310 */ /* 0x000e280000301000 */
[----:B------:R-:W-:Y:S01]  /*1640*/  ISETP.GE.AND P0, PT, R3, UR5, PT ;  /* 0x0000000503007c0c */ /* 0x000fe2000bf06270 */
[----:B0-----:R-:W-:-:S12]  /*1650*/  FADD R2, R27, R2 ;  /* 0x000000021b027221 */ /* 0x001fd80000000000 */
[----:B------:R-:W-:Y:S05]  /*1660*/  @!P0 BRA `(.L_x_176) ;  /* 0xfffffff400388947 */ /* 0x000fea000383ffff */
.L_x_162:
[----:B--2---:R-:W-:Y:S05]  /*1670*/  BSYNC.RECONVERGENT B1 ;  /* 0x0000000000017941 */ /* 0x004fea0003800200 */
.L_x_161:
[----:B------:R-:W2:Y:S01]  /*1680*/  LDC.64 R10, c[0x0][0x390] ;  /* 0x0000e400ff0a7b82 */ /* 0x000ea20000000a00 */
[----:B-1----:R-:W-:Y:S01]  /*1690*/  IMAD.MOV.U32 R7, RZ, RZ, R2 ;  /* 0x000000ffff077224 */ /* 0x002fe200078e0002 */
[----:B--2---:R-:W-:-:S04]  /*16a0*/  ISETP.GE.U32.AND P0, PT, R10, 0x100, PT ;  /* 0x000001000a00780c */ /* 0x004fc80003f06070 */
[----:B------:R-:W-:-:S13]  /*16b0*/  ISETP.GE.AND.EX P0, PT, R11, RZ, PT, P0 ;  /* 0x000000ff0b00720c */ /* 0x000fda0003f06300 */
[----:B------:R-:W-:Y:S05]  /*16c0*/  @!P0 BRA `(.L_x_177) ;  /* 0x0000000000ac8947 */ /* 0x000fea0003800000 */
[----:B0-----:R-:W0:Y:S01]  /*16d0*/  S2R R8, SR_LANEID ;  /* 0x0000000000087919 */ /* 0x001e220000000000 */
[----:B------:R-:W-:Y:S01]  /*16e0*/  ISETP.NE.AND P5, PT, R0, RZ, PT ;  /* 0x000000ff0000720c */ /* 0x000fe20003fa5270 */
[----:B------:R-:W1:Y:S02]  /*16f0*/  SHFL.DOWN PT, R2, R7, 0x1, 0x1f ;  /* 0x08201f0007027f89 */ /* 0x000e6400000e0000 */
[----:B-1----:R-:W-:Y:S01]  /*1700*/  FADD R2, R2, R7 ;  /* 0x0000000702027221 */ /* 0x002fe20000000000 */
[C---:B0-----:R-:W-:Y:S02]  /*1710*/  ISETP.GT.AND P0, PT, R8.reuse, 0x1e, PT ;  /* 0x0000001e0800780c */ /* 0x041fe40003f04270 */
[C---:B------:R-:W-:Y:S02]  /*1720*/  ISETP.NE.AND P1, PT, R8.reuse, RZ, PT ;  /* 0x000000ff0800720c */ /* 0x040fe40003f25270 */
[----:B------:R-:W-:Y:S02]  /*1730*/  FSEL R2, R7, R2, P0 ;  /* 0x0000000207027208 */ /* 0x000fe40000000000 */
[----:B------:R-:W-:-:S03]  /*1740*/  ISETP.GT.AND P0, PT, R8, 0x1d, PT ;  /* 0x0000001d0800780c */ /* 0x000fc60003f04270 */
[----:B------:R-:W0:Y:S06]  /*1750*/  SHFL.DOWN PT, R3, R2, 0x2, 0x1f ;  /* 0x08401f0002037f89 */ /* 0x000e2c00000e0000 */
[----:B------:R-:W1:Y:S01]  /*1760*/  @!P1 S2R R6, SR_CgaCtaId ;  /* 0x0000000000069919 */ /* 0x000e620000008800 */
[----:B------:R-:W-:Y:S02]  /*1770*/  @!P1 MOV R5, 0x400 ;  /* 0x0000040000059802 */ /* 0x000fe40000000f00 */
[----:B------:R-:W-:-:S04]  /*1780*/  @!P1 SHF.R.U32.HI R4, RZ, 0x3, R0 ;  /* 0x00000003ff049819 */ /* 0x000fc80000011600 */
[----:B------:R-:W-:Y:S01]  /*1790*/  @!P1 LOP3.LUT R4, R4, 0x7c, RZ, 0xc0, !PT ;  /* 0x0000007c04049812 */ /* 0x000fe200078ec0ff */
[----:B0-----:R-:W-:Y:S01]  /*17a0*/  @!P0 FADD R2, R2, R3 ;  /* 0x0000000302028221 */ /* 0x001fe20000000000 */
[----:B------:R-:W-:-:S04]  /*17b0*/  ISETP.GT.AND P0, PT, R8, 0x1b, PT ;  /* 0x0000001b0800780c */ /* 0x000fc80003f04270 */
[----:B------:R-:W0:Y:S01]  /*17c0*/  SHFL.DOWN PT, R3, R2, 0x4, 0x1f ;  /* 0x08801f0002037f89 */ /* 0x000e2200000e0000 */
[----:B-1----:R-:W-:-:S05]  /*17d0*/  @!P1 LEA R5, R6, R5, 0x18 ;  /* 0x0000000506059211 */ /* 0x002fca00078ec0ff */
[----:B------:R-:W-:-:S03]  /*17e0*/  @!P1 IMAD.IADD R4, R4, 0x1, R5 ;  /* 0x0000000104049824 */ /* 0x000fc600078e0205 */
[----:B0-----:R-:W-:Y:S01]  /*17f0*/  @!P0 FADD R2, R2, R3 ;  /* 0x0000000302028221 */ /* 0x001fe20000000000 */
[----:B------:R-:W-:-:S04]  /*1800*/  ISETP.GT.AND P0, PT, R8, 0x17, PT ;  /* 0x000000170800780c */ /* 0x000fc80003f04270 */
[----:B------:R-:W0:Y:S09]  /*1810*/  SHFL.DOWN PT, R3, R2, 0x8, 0x1f ;  /* 0x09001f0002037f89 */ /* 0x000e3200000e0000 */
[----:B0-----:R-:W-:Y:S01]  /*1820*/  @!P0 FADD R2, R2, R3 ;  /* 0x0000000302028221 */ /* 0x001fe20000000000 */
[----:B------:R-:W-:-:S04]  /*1830*/  ISETP.GT.AND P0, PT, R8, 0xf, PT ;  /* 0x0000000f0800780c */ /* 0x000fc80003f04270 */
[----:B------:R-:W0:Y:S02]  /*1840*/  SHFL.DOWN PT, R3, R2, 0x10, 0x1f ;  /* 0x0a001f0002037f89 */ /* 0x000e2400000e0000 */
[----:B0-----:R-:W-:-:S05]  /*1850*/  FADD R3, R2, R3 ;  /* 0x0000000302037221 */ /* 0x001fca0000000000 */
[----:B------:R1:W-:Y:S01]  /*1860*/  @!P1 STS [R4+0x8], R3 ;  /* 0x0000080304009388 */ /* 0x0003e20000000800 */
[----:B------:R-:W-:Y:S01]  /*1870*/  FSEL R2, R2, R3, P0 ;  /* 0x0000000302027208 */ /* 0x000fe20000000000 */
[----:B------:R-:W-:Y:S06]  /*1880*/  BAR.SYNC.DEFER_BLOCKING 0x0 ;  /* 0x0000000000007b1d */ /* 0x000fec0000010000 */
[----:B------:R-:W-:Y:S05]  /*1890*/  @P5 BRA `(.L_x_178) ;  /* 0x0000005c00585947 */ /* 0x000fea0003800000 */
[----:B------:R-:W0:Y:S01]  /*18a0*/  S2UR UR5, SR_CgaCtaId ;  /* 0x00000000000579c3 */ /* 0x000e220000008800 */
[----:B------:R-:W-:Y:S02]  /*18b0*/  UMOV UR4, 0x400 ;  /* 0x0000040000047882 */ /* 0x000fe40000000000 */
[----:B0-----:R-:W-:-:S09]  /*18c0*/  ULEA UR4, UR5, UR4, 0x18 ;  /* 0x0000000405047291 */ /* 0x001fd2000f8ec0ff */
[----:B-1----:R-:W0:Y:S04]  /*18d0*/  LDS R3, [UR4+0xc] ;  /* 0x00000c04ff037984 */ /* 0x002e280008000800 */
        /* <DEDUP_REMOVED lines=10> */
.L_x_177:
[----:B------:R-:W1:Y:S01]  /*1980*/  S2R R6, SR_LANEID ;  /* 0x0000000000067919 */ /* 0x000e620000000000 */
[C---:B------:R-:W-:Y:S02]  /*1990*/  LOP3.LUT R2, R0.reuse, 0x3e0, RZ, 0xc0, !PT ;  /* 0x000003e000027812 */ /* 0x040fe400078ec0ff */
[----:B------:R-:W-:Y:S02]  /*19a0*/  ISETP.NE.AND P5, PT, R0, RZ, PT ;  /* 0x000000ff0000720c */ /* 0x000fe40003fa5270 */
[----:B------:R-:W-:Y:S01]  /*19b0*/  LOP3.LUT R5, RZ, R2, RZ, 0x33, !PT ;  /* 0x00000002ff057212 */ /* 0x000fe200078e33ff */
[----:B------:R-:W-:-:S04]  /*19c0*/  VIADD R3, R2, 0x20 ;  /* 0x0000002002037836 */ /* 0x000fc80000000000 */
[----:B------:R-:W-:Y:S01]  /*19d0*/  IMAD.IADD R5, R5, 0x1, R10 ;  /* 0x0000000105057824 */ /* 0x000fe200078e020a */
[----:B------:R-:W-:-:S04]  /*19e0*/  ISETP.GT.AND P0, PT, R3, R10, PT ;  /* 0x0000000a0300720c */ /* 0x000fc80003f04270 */
[----:B------:R-:W-:-:S05]  /*19f0*/  SEL R5, R5, 0x1f, P0 ;  /* 0x0000001f05057807 */ /* 0x000fca0000000000 */
[----:B------:R-:W2:Y:S01]  /*1a00*/  SHFL.DOWN PT, R2, R7, 0x1, R5 ;  /* 0x0820000007027989 */ /* 0x000ea200000e0005 */
[C---:B-1----:R-:W-:Y:S01]  /*1a10*/  ISETP.GE.AND P0, PT, R6.reuse, R5, PT ;  /* 0x000000050600720c */ /* 0x042fe20003f06270 */
[C---:B------:R-:W-:Y:S01]  /*1a20*/  VIADD R4, R6.reuse, 0x2 ;  /* 0x0000000206047836 */ /* 0x040fe20000000000 */
[----:B------:R-:W-:-:S11]  /*1a30*/  ISETP.NE.AND P1, PT, R6, RZ, PT ;  /* 0x000000ff0600720c */ /* 0x000fd60003f25270 */
[----:B--2---:R-:W-:Y:S01]  /*1a40*/  @!P0 FADD R7, R2, R7 ;  /* 0x0000000702078221 */ /* 0x004fe20000000000 */
[----:B------:R-:W-:Y:S01]  /*1a50*/  ISETP.GT.AND P0, PT, R4, R5, PT ;  /* 0x000000050400720c */ /* 0x000fe20003f04270 */
[----:B------:R-:W-:Y:S01]  /*1a60*/  VIADD R4, R6, 0x4 ;  /* 0x0000000406047836 */ /* 0x000fe20000000000 */
[----:B0-----:R-:W0:Y:S01]  /*1a70*/  @!P1 S2R R9, SR_CgaCtaId ;  /* 0x0000000000099919 */ /* 0x001e220000008800 */
[----:B------:R-:W-:Y:S01]  /*1a80*/  @!P1 SHF.R.U32.HI R3, RZ, 0x3, R0 ;  /* 0x00000003ff039819 */ /* 0x000fe20000011600 */
[----:B------:R-:W1:Y:S03]  /*1a90*/  SHFL.DOWN PT, R2, R7, 0x2, R5 ;  /* 0x0840000007027989 */ /* 0x000e6600000e0005 */
[----:B------:R-:W-:-:S06]  /*1aa0*/  @!P1 LOP3.LUT R3, R3, 0x7c, RZ, 0xc0, !PT ;  /* 0x0000007c03039812 */ /* 0x000fcc00078ec0ff */
[----:B-1----:R-:W-:Y:S01]  /*1ab0*/  @!P0 FADD R7, R7, R2 ;  /* 0x0000000207078221 */ /* 0x002fe20000000000 */
[----:B------:R-:W-:Y:S01]  /*1ac0*/  ISETP.GT.AND P0, PT, R4, R5, PT ;  /* 0x000000050400720c */ /* 0x000fe20003f04270 */
[----:B------:R-:W-:-:S03]  /*1ad0*/  VIADD R4, R6, 0x8 ;  /* 0x0000000806047836 */ /* 0x000fc60000000000 */
[----:B------:R-:W1:Y:S09]  /*1ae0*/  SHFL.DOWN PT, R2, R7, 0x4, R5 ;  /* 0x0880000007027989 */ /* 0x000e7200000e0005 */
[----:B-1----:R-:W-:Y:S01]  /*1af0*/  @!P0 FADD R7, R7, R2 ;  /* 0x0000000207078221 */ /* 0x002fe20000000000 */
[----:B------:R-:W-:Y:S01]  /*1b00*/  ISETP.GT.AND P0, PT, R4, R5, PT ;  /* 0x000000050400720c */ /* 0x000fe20003f04270 */
[----:B------:R-:W-:-:S03]  /*1b10*/  VIADD R4, R6, 0x10 ;  /* 0x0000001006047836 */ /* 0x000fc60000000000 */
[----:B------:R-:W1:Y:S09]  /*1b20*/  SHFL.DOWN PT, R2, R7, 0x8, R5 ;  /* 0x0900000007027989 */ /* 0x000e7200000e0005 */
[----:B-1----:R-:W-:Y:S01]  /*1b30*/  @!P0 FADD R7, R7, R2 ;  /* 0x0000000207078221 */ /* 0x002fe20000000000 */
[----:B------:R-:W-:-:S02]  /*1b40*/  ISETP.GT.AND P0, PT, R4, R5, PT ;  /* 0x000000050400720c */ /* 0x000fc40003f04270 */
[----:B------:R-:W-:Y:S02]  /*1b50*/  @!P1 MOV R4, 0x400 ;  /* 0x0000040000049802 */ /* 0x000fe40000000f00 */
[----:B------:R-:W1:Y:S02]  /*1b60*/  SHFL.DOWN PT, R2, R7, 0x10, R5 ;  /* 0x0a00000007027989 */ /* 0x000e6400000e0005 */
[----:B0-----:R-:W-:-:S05]  /*1b70*/  @!P1 LEA R4, R9, R4, 0x18 ;  /* 0x0000000409049211 */ /* 0x001fca00078ec0ff */
[----:B------:R-:W-:Y:S02]  /*1b80*/  @!P1 IMAD.IADD R3, R3, 0x1, R4 ;  /* 0x0000000103039824 */ /* 0x000fe400078e0204 */
[----:B-1----:R-:W-:-:S04]  /*1b90*/  @!P0 FADD R7, R7, R2 ;  /* 0x0000000207078221 */ /* 0x002fc80000000000 */
[----:B------:R-:W-:-:S05]  /*1ba0*/  IMAD.MOV.U32 R2, RZ, RZ, R7 ;  /* 0x000000ffff027224 */ /* 0x000fca00078e0007 */
[----:B------:R2:W-:Y:S01]  /*1bb0*/  @!P1 STS [R3+0x8], R2 ;  /* 0x0000080203009388 */ /* 0x0005e20000000800 */
[----:B------:R-:W-:Y:S06]  /*1bc0*/  BAR.SYNC.DEFER_BLOCKING 0x0 ;  /* 0x0000000000007b1d */ /* 0x000fec0000010000 */
[----:B------:R-:W-:Y:S05]  /*1bd0*/  @P5 BRA `(.L_x_178) ;  /* 0x0000005800885947 */ /* 0x000fea0003800000 */
[----:B------:R-:W0:Y:S01]  /*1be0*/  S2UR UR5, SR_CgaCtaId ;  /* 0x00000000000579c3 */ /* 0x000e220000008800 */
[----:B------:R-:W-:Y:S01]  /*1bf0*/  UMOV UR4, 0x400 ;  /* 0x0000040000047882 */ /* 0x000fe20000000000 */
[C---:B------:R-:W-:Y:S02]  /*1c00*/  ISETP.GT.U32.AND P3, PT, R10.reuse, 0x20, PT ;  /* 0x000000200a00780c */ /* 0x040fe40003f64070 */
[C---:B------:R-:W-:Y:S02]  /*1c10*/  ISETP.GT.U32.AND P1, PT, R10.reuse, 0x40, PT ;  /* 0x000000400a00780c */ /* 0x040fe40003f24070 */
[C---:B------:R-:W-:Y:S02]  /*1c20*/  ISETP.GT.AND.EX P3, PT, R11.reuse, RZ, PT, P3 ;  /* 0x000000ff0b00720c */ /* 0x040fe40003f64330 */
[----:B------:R-:W-:Y:S02]  /*1c30*/  ISETP.GT.U32.AND P0, PT, R10, 0x60, PT ;  /* 0x000000600a00780c */ /* 0x000fe40003f04070 */
[----:B------:R-:W-:-:S02]  /*1c40*/  ISETP.GT.AND.EX P1, PT, R11, RZ, PT, P1 ;  /* 0x000000ff0b00720c */ /* 0x000fc40003f24310 */
[C---:B------:R-:W-:Y:S02]  /*1c50*/  ISETP.GT.U32.AND P2, PT, R10.reuse, 0x80, PT ;  /* 0x000000800a00780c */ /* 0x040fe40003f44070 */
[C---:B------:R-:W-:Y:S02]  /*1c60*/  ISETP.GT.AND.EX P0, PT, R11.reuse, RZ, PT, P0 ;  /* 0x000000ff0b00720c */ /* 0x040fe40003f04300 */
[----:B------:R-:W-:Y:S02]  /*1c70*/  ISETP.GT.U32.AND P4, PT, R10, 0xa0, PT ;  /* 0x000000a00a00780c */ /* 0x000fe40003f84070 */
[C---:B------:R-:W-:Y:S02]  /*1c80*/  ISETP.GT.AND.EX P2, PT, R11.reuse, RZ, PT, P2 ;  /* 0x000000ff0b00720c */ /* 0x040fe40003f44320 */
[----:B------:R-:W-:Y:S01]  /*1c90*/  ISETP.GT.AND.EX P4, PT, R11, RZ, PT, P4 ;  /* 0x000000ff0b00720c */ /* 0x000fe20003f84340 */
[----:B0-----:R-:W-:-:S09]  /*1ca0*/  ULEA UR4, UR5, UR4, 0x18 ;  /* 0x0000000405047291 */ /* 0x001fd2000f8ec0ff */
[----:B--2---:R-:W0:Y:S04]  /*1cb0*/  LDS R3, [UR4+0xc] ;  /* 0x00000c04ff037984 */ /* 0x004e280008000800 */
[----:B------:R-:W1:Y:S04]  /*1cc0*/  LDS.128 R4, [UR4+0x10] ;  /* 0x00001004ff047984 */ /* 0x000e680008000c00 */
[----:B------:R-:W2:Y:S01]  /*1cd0*/  LDS.64 R8, [UR4+0x20] ;  /* 0x00002004ff087984 */ /* 0x000ea20008000a00 */
[----:B0-----:R-:W-:Y:S01]  /*1ce0*/  @P3 FADD R2, R2, R3 ;  /* 0x0000000302023221 */ /* 0x001fe20000000000 */
[----:B------:R-:W-:-:S03]  /*1cf0*/  ISETP.GT.U32.AND P3, PT, R10, 0xc0, PT ;  /* 0x000000c00a00780c */ /* 0x000fc60003f64070 */
[----:B-1----:R-:W-:Y:S01]  /*1d00*/  @P1 FADD R2, R2, R4 ;  /* 0x0000000402021221 */ /* 0x002fe20000000000 */
[----:B------:R-:W-:Y:S02]  /*1d10*/  ISETP.GT.U32.AND P1, PT, R10, 0xe0, PT ;  /* 0x000000e00a00780c */ /* 0x000fe40003f24070 */
[C---:B------:R-:W-:Y:S01]  /*1d20*/  ISETP.GT.AND.EX P3, PT, R11.reuse, RZ, PT, P3 ;  /* 0x000000ff0b00720c */ /* 0x040fe20003f64330 */
[----:B------:R-:W-:Y:S01]  /*1d30*/  @P0 FADD R2, R2, R5 ;  /* 0x0000000502020221 */ /* 0x000fe20000000000 */
[----:B------:R-:W-:-:S03]  /*1d40*/  ISETP.GT.AND.EX P1, PT, R11, RZ, PT, P1 ;  /* 0x000000ff0b00720c */ /* 0x000fc60003f24310 */
[----:B------:R-:W-:-:S04]  /*1d50*/  @P2 FADD R2, R2, R6 ;  /* 0x0000000602022221 */ /* 0x000fc80000000000 */
[----:B------:R-:W-:-:S04]  /*1d60*/  @P4 FADD R2, R2, R7 ;  /* 0x0000000702024221 */ /* 0x000fc80000000000 */
[----:B--2---:R-:W-:-:S04]  /*1d70*/  @P3 FADD R2, R2, R8 ;  /* 0x0000000802023221 */ /* 0x004fc80000000000 */
[----:B------:R-:W-:Y:S01]  /*1d80*/  @P1 FADD R2, R2, R9 ;  /* 0x0000000902021221 */ /* 0x000fe20000000000 */
[----:B------:R-:W-:Y:S06]  /*1d90*/  BRA `(.L_x_178) ;  /* 0x0000005800187947 */ /* 0x000fec0003800000 */
.L_x_156:
[----:B------:R-:W0:Y:S01]  /*1da0*/  S2R R0, SR_TID.X ;  /* 0x0000000000007919 */ /* 0x000e220000002100 */
[----:B------:R-:W0:Y:S02]  /*1db0*/  LDC.64 R6, c[0x0][0x380] ;  /* 0x0000e000ff067b82 */ /* 0x000e240000000a00 */
[----:B0-----:R-:W-:-:S05]  /*1dc0*/  IMAD.WIDE.U32 R6, R0, 0x8, R6 ;  /* 0x0000000800067825 */ /* 0x001fca00078e0006 */
[----:B------:R-:W2:Y:S04]  /*1dd0*/  LDG.E.64 R92, desc[UR6][R6.64] ;  /* 0x00000006065c7981 */ /* 0x000ea8000c1e1b00 */
[----:B------:R-:W3:Y:S04]  /*1de0*/  LDG.E.64 R76, desc[UR6][R6.64+0x800] ;  /* 0x00080006064c7981 */ /* 0x000ee8000c1e1b00 */
[----:B------:R-:W4:Y:S04]  /*1df0*/  LDG.E.64 R40, desc[UR6][R6.64+0x1000] ;  /* 0x0010000606287981 */ /* 0x000f28000c1e1b00 */
[----:B------:R-:W5:Y:S04]  /*1e00*/  LDG.E.64 R8, desc[UR6][R6.64+0x1800] ;  /* 0x0018000606087981 */ /* 0x000f68000c1e1b00 */
[----:B------:R-:W5:Y:S04]  /*1e10*/  LDG.E.64 R10, desc[UR6][R6.64+0x2000] ;  /* 0x00200006060a7981 */ /* 0x000f68000c1e1b00 */
[----:B------:R-:W5:Y:S04]  /*1e20*/  LDG.E.64 R12, desc[UR6][R6.64+0x2800] ;  /* 0x00280006060c7981 */ /* 0x000f68000c1e1b00 */
[----:B------:R-:W5:Y:S04]  /*1e30*/  LDG.E.64 R14, desc[UR6][R6.64+0x3000] ;  /* 0x00300006060e7981 */ /* 0x000f68000c1e1b00 */
[----:B------:R-:W5:Y:S04]  /*1e40*/  LDG.E.64 R16, desc[UR6][R6.64+0x3800] ;  /* 0x0038000606107981 */ /* 0x000f68000c1e1b00 */
[----:B------:R-:W5:Y:S04]  /*1e50*/  LDG.E.64 R18, desc[UR6][R6.64+0x4000] ;  /* 0x0040000606127981 */ /* 0x000f68000c1e1b00 */
[----:B------:R-:W5:Y:S04]  /*1e60*/  LDG.E.64 R20, desc[UR6][R6.64+0x4800] ;  /* 0x0048000606147981 */ /* 0x000f68000c1e1b00 */
[----:B------:R-:W5:Y:S04]  /*1e70*/  LDG.E.64 R22, desc[UR6][R6.64+0x5000] ;  /* 0x0050000606167981 */ /* 0x000f68000c1e1b00 */
[----:B------:R-:W5:Y:S01]  /*1e80*/  LDG.E.64 R24, desc[UR6][R6.64+0x5800] ;  /* 0x0058000606187981 */ /* 0x000f62000c1e1b00 */
        /* <DEDUP_REMOVED lines=8> */
[----:B------:R-:W5:Y:S01]  /*1f10*/  LDG.E.64 R28, desc[UR6][R6.64+0x6800] ;  /* 0x00680006061c7981 */ /* 0x000f62000c1e1b00 */
        /* <DEDUP_REMOVED lines=16> */
[----:B--2---:R-:W-:-:S08]  /*2020*/  DFMA R94, R92, R4, 6.75539944105574400000e+15 ;  /* 0x433800005c5e742b */ /* 0x004fd00000000004 */
[----:B------:R-:W-:-:S08]  /*2030*/  DADD R2, R94, -6.75539944105574400000e+15 ;  /* 0xc33800005e027429 */ /* 0x000fd00000000000 */
[----:B------:R-:W-:-:S08]  /*2040*/  DFMA R26, R2, -UR10, R92 ;  /* 0x8000000a021a7c2b */ /* 0x000fd0000800005c */
[----:B------:R-:W-:Y:S02]  /*2050*/  DFMA R96, R2, -UR12, R26 ;  /* 0x8000000c02607c2b */ /* 0x000fe4000800001a */
[----:B------:R-:W2:Y:S01]  /*2060*/  LDG.E.64 R26, desc[UR6][R6.64+0x6000] ;  /* 0x00600006061a7981 */ /* 0x000ea2000c1e1b00 */
[----:B------:R-:W-:Y:S02]  /*2070*/  IMAD.MOV.U32 R2, RZ, RZ, -0x35dec16 ;  /* 0xfca213eaff027424 */ /* 0x000fe400078e00ff */
[----:B------:R-:W-:-:S06]  /*2080*/  IMAD.MOV.U32 R3, RZ, RZ, 0x3e928af3 ;  /* 0x3e928af3ff037424 */ /* 0x000fcc00078e00ff */
[----:B------:R-:W-:-:S08]  /*2090*/  DFMA R30, R96, UR14, R2 ;  /* 0x0000000e601e7c2b */ /* 0x000fd00008000002 */
[C---:B------:R-:W-:Y:S02]  /*20a0*/  DFMA R32, R96.reuse, R30, UR16 ;  /* 0x0000001060207e2b */ /* 0x040fe4000800001e */
[----:B------:R-:W2:Y:S06]  /*20b0*/  LDG.E.64 R30, desc[UR6][R6.64+0x7000] ;  /* 0x00700006061e7981 */ /* 0x000eac000c1e1b00 */
[C---:B------:R-:W-:Y:S02]  /*20c0*/  DFMA R34, R96.reuse, R32, UR18 ;  /* 0x0000001260227e2b */ /* 0x040fe40008000020 */
[----:B------:R-:W2:Y:S06]  /*20d0*/  LDG.E.64 R32, desc[UR6][R6.64+0x7800] ;  /* 0x0078000606207981 */ /* 0x000eac000c1e1b00 */
[----:B------:R-:W-:-:S08]  /*20e0*/  DFMA R34, R96, R34, UR20 ;  /* 0x0000001460227e2b */ /* 0x000fd00008000022 */
[----:B------:R-:W-:-:S08]  /*20f0*/  DFMA R34, R96, R34, UR22 ;  /* 0x0000001660227e2b */ /* 0x000fd00008000022 */
[----:B------:R-:W-:-:S08]  /*2100*/  DFMA R34, R96, R34, UR24 ;  /* 0x0000001860227e2b */ /* 0x000fd00008000022 */
[----:B------:R-:W-:Y:S02]  /*2110*/  DFMA R34, R96, R34, UR26 ;  /* 0x0000001a60227e2b */ /* 0x000fe40008000022 */
[----:B---3--:R-:W-:-:S06]  /*2120*/  DFMA R74, R76, R4, 6.75539944105574400000e+15 ;  /* 0x433800004c4a742b */ /* 0x008fcc0000000004 */
[----:B------:R-:W-:Y:S02]  /*2130*/  DFMA R36, R96, R34, UR28 ;  /* 0x0000001c60247e2b */ /* 0x000fe40008000022 */
[-C--:B----4-:R-:W-:Y:S02]  /*2140*/  DFMA R42, R40, R4.reuse, 6.75539944105574400000e+15 ;  /* 0x43380000282a742b */ /* 0x090fe40000000004 */
[----:B-----5:R-:W-:Y:S02]  /*2150*/  DFMA R34, R8, R4, 6.75539944105574400000e+15 ;  /* 0x433800000822742b */ /* 0x020fe40000000004 */
[----:B------:R-:W-:Y:S02]  /*2160*/  DADD R90, R74, -6.75539944105574400000e+15 ;  /* 0xc33800004a5a7429 */ /* 0x000fe40000000000 */
[----:B------:R-:W-:Y:S02]  /*2170*/  DFMA R36, R96, R36, UR30 ;  /* 0x0000001e60247e2b */ /* 0x000fe40008000024 */
[----:B------:R-:W-:-:S02]  /*2180*/  DADD R72, R42, -6.75539944105574400000e+15 ;  /* 0xc33800002a487429 */ /* 0x000fc40000000000 */
[----:B------:R-:W-:Y:S02]  /*2190*/  DADD R52, R34, -6.75539944105574400000e+15 ;  /* 0xc338000022347429 */ /* 0x000fe40000000000 */
[----:B------:R-:W-:Y:S02]  /*21a0*/  DFMA R38, R90, -UR10, R76 ;  /* 0x8000000a5a267c2b */ /* 0x000fe4000800004c */
[----:B------:R-:W-:Y:S02]  /*21b0*/  DFMA R36, R96, R36, 1 ;  /* 0x3ff000006024742b */ /* 0x000fe40000000024 */
[----:B------:R-:W-:Y:S02]  /*21c0*/  DFMA R44, R72, -UR10, R40 ;  /* 0x8000000a482c7c2b */ /* 0x000fe40008000028 */
[----:B------:R-:W-:Y:S02]  /*21d0*/  DFMA R46, R52, -UR10, R8 ;  /* 0x8000000a342e7c2b */ /* 0x000fe40008000008 */
[----:B------:R-:W-:-:S02]  /*21e0*/  DFMA R90, R90, -UR12, R38 ;  /* 0x8000000c5a5a7c2b */ /* 0x000fc40008000026 */
[----:B------:R-:W-:Y:S02]  /*21f0*/  DFMA R96, R96, R36, 1 ;  /* 0x3ff000006060742b */ /* 0x000fe40000000024 */
[-C--:B------:R-:W-:Y:S02]  /*2200*/  DFMA R36, R10, R4.reuse, 6.75539944105574400000e+15 ;  /* 0x433800000a24742b */ /* 0x080fe40000000004 */
[----:B------:R-:W-:Y:S02]  /*2210*/  DFMA R38, R12, R4, 6.75539944105574400000e+15 ;  /* 0x433800000c26742b */ /* 0x000fe40000000004 */
[----:B------:R-:W-:Y:S02]  /*2220*/  DFMA R72, R72, -UR12, R44 ;  /* 0x8000000c48487c2b */ /* 0x000fe4000800002c */
[----:B------:R-:W-:Y:S02]  /*2230*/  DFMA R52, R52, -UR12, R46 ;  /* 0x8000000c34347c2b */ /* 0x000fe4000800002e */
[----:B------:R-:W-:-:S02]  /*2240*/  DFMA R44, R90, UR14, R2 ;  /* 0x0000000e5a2c7c2b */ /* 0x000fc40008000002 */
[----:B------:R-:W-:Y:S02]  /*2250*/  DADD R54, R36, -6.75539944105574400000e+15 ;  /* 0xc338000024367429 */ /* 0x000fe40000000000 */
[----:B------:R-:W-:Y:S02]  /*2260*/  DADD R60, R38, -6.75539944105574400000e+15 ;  /* 0xc3380000263c7429 */ /* 0x000fe40000000000 */
[----:B------:R-:W-:Y:S02]  /*2270*/  DFMA R48, R52, UR14, R2 ;  /* 0x0000000e34307c2b */ /* 0x000fe40008000002 */
[----:B------:R-:W-:Y:S02]  /*2280*/  DFMA R44, R90, R44, UR16 ;  /* 0x000000105a2c7e2b */ /* 0x000fe4000800002c */
[----:B------:R-:W-:Y:S02]  /*2290*/  DFMA R50, R54, -UR10, R10 ;  /* 0x8000000a36327c2b */ /* 0x000fe4000800000a */
[----:B------:R-:W-:-:S02]  /*22a0*/  DFMA R56, R60, -UR10, R12 ;  /* 0x8000000a3c387c2b */ /* 0x000fc4000800000c */
[----:B------:R-:W-:Y:S02]  /*22b0*/  DFMA R48, R52, R48, UR16 ;  /* 0x0000001034307e2b */ /* 0x000fe40008000030 */
[----:B------:R-:W-:Y:S02]  /*22c0*/  DFMA R44, R90, R44, UR18 ;  /* 0x000000125a2c7e2b */ /* 0x000fe4000800002c */
[----:B------:R-:W-:Y:S02]  /*22d0*/  DFMA R46, R72, UR14, R2 ;  /* 0x0000000e482e7c2b */ /* 0x000fe40008000002 */
[----:B------:R-:W-:Y:S02]  /*22e0*/  DFMA R54, R54, -UR12, R50 ;  /* 0x8000000c36367c2b */ /* 0x000fe40008000032 */
[----:B------:R-:W-:Y:S02]  /*22f0*/  DFMA R60, R60, -UR12, R56 ;  /* 0x8000000c3c3c7c2b */ /* 0x000fe40008000038 */
[----:B------:R-:W-:-:S02]  /*2300*/  DFMA R48, R52, R48, UR18 ;  /* 0x0000001234307e2b */ /* 0x000fc40008000030 */
[----:B------:R-:W-:Y:S02]  /*2310*/  DFMA R44, R90, R44, UR20 ;  /* 0x000000145a2c7e2b */ /* 0x000fe4000800002c */
[----:B------:R-:W-:Y:S02]  /*2320*/  DFMA R46, R72, R46, UR16 ;  /* 0x00000010482e7e2b */ /* 0x000fe4000800002e */
[--C-:B------:R-:W-:Y:S02]  /*2330*/  DFMA R50, R54, UR14, R2.reuse ;  /* 0x0000000e36327c2b */ /* 0x100fe40008000002 */
[----:B------:R-:W-:Y:S02]  /*2340*/  DFMA R56, R60, UR14, R2 ;  /* 0x0000000e3c387c2b */ /* 0x000fe40008000002 */
[----:B------:R-:W-:Y:S02]  /*2350*/  DFMA R48, R52, R48, UR20 ;  /* 0x0000001434307e2b */ /* 0x000fe40008000030 */
[----:B------:R-:W-:-:S02]  /*2360*/  DFMA R44, R90, R44, UR22 ;  /* 0x000000165a2c7e2b */ /* 0x000fc4000800002c */
[----:B------:R-:W-:Y:S02]  /*2370*/  DFMA R46, R72, R46, UR18 ;  /* 0x00000012482e7e2b */ /* 0x000fe4000800002e */
[----:B------:R-:W-:Y:S02]  /*2380*/  DFMA R50, R54, R50, UR16 ;  /* 0x0000001036327e2b */ /* 0x000fe40008000032 */
[----:B------:R-:W-:Y:S02]  /*2390*/  DFMA R56, R60, R56, UR16 ;  /* 0x000000103c387e2b */ /* 0x000fe40008000038 */
[----:B------:R-:W-:Y:S02]  /*23a0*/  DFMA R48, R52, R48, UR22 ;  /* 0x0000001634307e2b */ /* 0x000fe40008000030 */
        /* <DEDUP_REMOVED lines=20> */
[----:B------:R-:W-:Y:S02]  /*24f0*/  DFMA R44, R90, R44, 1 ;  /* 0x3ff000005a2c742b */ /* 0x000fe4000000002c */
[----:B------:R-:W-:Y:S02]  /*2500*/  DFMA R46, R72, R46, UR28 ;  /* 0x0000001c482e7e2b */ /* 0x000fe4000800002e */
[----:B------:R-:W-:Y:S02]  /*2510*/  DFMA R50, R54, R50, UR26 ;  /* 0x0000001a36327e2b */ /* 0x000fe40008000032 */
[----:B------:R-:W-:Y:S02]  /*2520*/  DFMA R56, R60, R56, UR26 ;  /* 0x0000001a3c387e2b */ /* 0x000fe40008000038 */
[----:B------:R-:W-:Y:S02]  /*2530*/  DFMA R48, R52, R48, 1 ;  /* 0x3ff000003430742b */ /* 0x000fe40000000030 */
[----:B------:R-:W-:-:S02]  /*2540*/  DFMA R90, R90, R44, 1 ;  /* 0x3ff000005a5a742b */ /* 0x000fc4000000002c */
[----:B------:R-:W-:Y:S02]  /*2550*/  DFMA R46, R72, R46, UR30 ;  /* 0x0000001e482e7e2b */ /* 0x000fe4000800002e */
[----:B------:R-:W-:Y:S02]  /*2560*/  DFMA R44, R54, R50, UR28 ;  /* 0x0000001c362c7e2b */ /* 0x000fe40008000032 */
[----:B------:R-:W-:Y:S02]  /*2570*/  DFMA R56, R60, R56, UR28 ;  /* 0x0000001c3c387e2b */ /* 0x000fe40008000038 */
[----:B------:R-:W-:Y:S02]  /*2580*/  DFMA R50, R14, R4, 6.75539944105574400000e+15 ;  /* 0x433800000e32742b */ /* 0x000fe40000000004 */
[----:B------:R-:W-:Y:S02]  /*2590*/  DFMA R52, R52, R48, 1 ;  /* 0x3ff000003434742b */ /* 0x000fe40000000030 */
[----:B------:R-:W-:-:S02]  /*25a0*/  DFMA R46, R72, R46, 1 ;  /* 0x3ff00000482e742b */ /* 0x000fc4000000002e */
[----:B------:R-:W-:Y:S02]  /*25b0*/  DFMA R48, R16, R4, 6.75539944105574400000e+15 ;  /* 0x433800001030742b */ /* 0x000fe40000000004 */
[----:B------:R-:W-:Y:S02]  /*25c0*/  DFMA R58, R60, R56, UR30 ;  /* 0x0000001e3c3a7e2b */ /* 0x000fe40008000038 */
[----:B------:R-:W-:Y:S02]  /*25d0*/  DFMA R44, R54, R44, UR30 ;  /* 0x0000001e362c7e2b */ /* 0x000fe4000800002c */
[----:B------:R-:W-:Y:S02]  /*25e0*/  DADD R64, R50, -6.75539944105574400000e+15 ;  /* 0xc338000032407429 */ /* 0x000fe40000000000 */
[----:B------:R-:W-:Y:S02]  /*25f0*/  DFMA R72, R72, R46, 1 ;  /* 0x3ff000004848742b */ /* 0x000fe4000000002e */
[----:B------:R-:W-:-:S02]  /*2600*/  DADD R66, R48, -6.75539944105574400000e+15 ;  /* 0xc338000030427429 */ /* 0x000fc40000000000 */
[----:B------:R-:W-:Y:S02]  /*2610*/  DFMA R58, R60, R58, 1 ;  /* 0x3ff000003c3a742b */ /* 0x000fe4000000003a */
[----:B------:R-:W-:Y:S02]  /*2620*/  DFMA R46, R18, R4, 6.75539944105574400000e+15 ;  /* 0x43380000122e742b */ /* 0x000fe40000000004 */
[----:B------:R-:W-:Y:S02]  /*2630*/  DFMA R56, R54, R44, 1 ;  /* 0x3ff000003638742b */ /* 0x000fe4000000002c */
[----:B------:R-:W-:Y:S02]  /*2640*/  DFMA R62, R64, -UR10, R14 ;  /* 0x8000000a403e7c2b */ /* 0x000fe4000800000e */
[----:B------:R-:W-:Y:S02]  /*2650*/  DFMA R68, R66, -UR10, R16 ;  /* 0x8000000a42447c2b */ /* 0x000fe40008000010 */
[----:B------:R-:W-:-:S02]  /*2660*/  DFMA R60, R60, R58, 1 ;  /* 0x3ff000003c3c742b */ /* 0x000fc4000000003a */
[----:B------:R-:W-:Y:S02]  /*2670*/  DFMA R44, R20, R4, 6.75539944105574400000e+15 ;  /* 0x43380000142c742b */ /* 0x000fe40000000004 */
[----:B------:R-:W-:Y:S02]  /*2680*/  DFMA R54, R54, R56, 1 ;  /* 0x3ff000003636742b */ /* 0x000fe40000000038 */
[----:B------:R-:W-:Y:S02]  /*2690*/  DADD R70, R46, -6.75539944105574400000e+15 ;  /* 0xc33800002e467429 */ /* 0x000fe40000000000 */
[----:B------:R-:W-:Y:S02]  /*26a0*/  DFMA R64, R64, -UR12, R62 ;  /* 0x8000000c40407c2b */ /* 0x000fe4000800003e */
[-C--:B------:R-:W-:Y:S02]  /*26b0*/  DFMA R58, R22, R4.reuse, 6.75539944105574400000e+15 ;  /* 0x43380000163a742b */ /* 0x080fe40000000004 */
[----:B------:R-:W-:-:S02]  /*26c0*/  DFMA R56, R24, R4, 6.75539944105574400000e+15 ;  /* 0x433800001838742b */ /* 0x000fc40000000004 */
[----:B------:R-:W-:Y:S02]  /*26d0*/  DFMA R66, R66, -UR12, R68 ;  /* 0x8000000c42427c2b */ /* 0x000fe40008000044 */
[----:B------:R-:W-:Y:S02]  /*26e0*/  DADD R80, R44, -6.75539944105574400000e+15 ;  /* 0xc33800002c507429 */ /* 0x000fe40000000000 */
[----:B------:R-:W-:Y:S02]  /*26f0*/  DFMA R68, R70, -UR10, R18 ;  /* 0x8000000a46447c2b */ /* 0x000fe40008000012 */
[----:B------:R-:W-:Y:S02]  /*2700*/  DFMA R62, R64, UR14, R2 ;  /* 0x0000000e403e7c2b */ /* 0x000fe40008000002 */
[----:B------:R-:W-:Y:S02]  /*2710*/  DADD R82, R58, -6.75539944105574400000e+15 ;  /* 0xc33800003a527429 */ /* 0x000fe40000000000 */
[----:B------:R-:W-:-:S02]  /*2720*/  DADD R88, R56, -6.75539944105574400000e+15 ;  /* 0xc338000038587429 */ /* 0x000fc40000000000 */
[----:B------:R-:W-:Y:S02]  /*2730*/  DFMA R78, R80, -UR10, R20 ;  /* 0x8000000a504e7c2b */ /* 0x000fe40008000014 */
[----:B------:R-:W-:Y:S02]  /*2740*/  DFMA R70, R70, -UR12, R68 ;  /* 0x8000000c46467c2b */ /* 0x000fe40008000044 */
[----:B------:R-:W-:Y:S02]  /*2750*/  DFMA R62, R64, R62, UR16 ;  /* 0x00000010403e7e2b */ /* 0x000fe4000800003e */
[----:B------:R-:W-:Y:S02]  /*2760*/  DFMA R84, R82, -UR10, R22 ;  /* 0x8000000a52547c2b */ /* 0x000fe40008000016 */
[----:B------:R-:W-:Y:S02]  /*2770*/  DFMA R68, R66, UR14, R2 ;  /* 0x0000000e42447c2b */ /* 0x000fe40008000002 */
[----:B------:R-:W-:-:S02]  /*2780*/  DFMA R86, R88, -UR10, R24 ;  /* 0x8000000a58567c2b */ /* 0x000fc40008000018 */
[----:B------:R-:W-:Y:S02]  /*2790*/  DFMA R80, R80, -UR12, R78 ;  /* 0x8000000c50507c2b */ /* 0x000fe4000800004e */
[----:B------:R-:W-:Y:S02]  /*27a0*/  DFMA R62, R64, R62, UR18 ;  /* 0x00000012403e7e2b */ /* 0x000fe4000800003e */
[----:B------:R-:W-:Y:S02]  /*27b0*/  DFMA R82, R82, -UR12, R84 ;  /* 0x8000000c52527c2b */ /* 0x000fe40008000054 */
[----:B------:R-:W-:Y:S02]  /*27c0*/  DFMA R78, R70, UR14, R2 ;  /* 0x0000000e464e7c2b */ /* 0x000fe40008000002 */
[----:B------:R-:W-:Y:S02]  /*27d0*/  DFMA R68, R66, R68, UR16 ;  /* 0x0000001042447e2b */ /* 0x000fe40008000044 */
[----:B------:R-:W-:-:S02]  /*27e0*/  DFMA R88, R88, -UR12, R86 ;  /* 0x8000000c58587c2b */ /* 0x000fc40008000056 */
[----:B------:R-:W-:Y:S02]  /*27f0*/  DFMA R62, R64, R62, UR20 ;  /* 0x00000014403e7e2b */ /* 0x000fe4000800003e */
[--C-:B------:R-:W-:Y:S02]  /*2800*/  DFMA R86, R82, UR14, R2.reuse ;  /* 0x0000000e52567c2b */ /* 0x100fe40008000002 */
[----:B------:R-:W-:Y:S02]  /*2810*/  DFMA R78, R70, R78, UR16 ;  /* 0x00000010464e7e2b */ /* 0x000fe4000800004e */
[--C-:B------:R-:W-:Y:S02]  /*2820*/  DFMA R84, R80, UR14, R2.reuse ;  /* 0x0000000e50547c2b */ /* 0x100fe40008000002 */
[----:B------:R-:W-:Y:S02]  /*2830*/  DFMA R68, R66, R68, UR18 ;  /* 0x0000001242447e2b */ /* 0x000fe40008000044 */
[----:B------:R-:W-:-:S02]  /*2840*/  DFMA R98, R88, UR14, R2 ;  /* 0x0000000e58627c2b */ /* 0x000fc40008000002 */
        /* <DEDUP_REMOVED lines=41> */
[----:B------:R-:W-:-:S02]  /*2ae0*/  DFMA R98, R88, R98, UR28 ;  /* 0x0000001c58627e2b */ /* 0x000fc40008000062 */
[----:B--2---:R-:W-:Y:S02]  /*2af0*/  DFMA R62, R26, R4, 6.75539944105574400000e+15 ;  /* 0x433800001a3e742b */ /* 0x004fe40000000004 */
[----:B------:R-:W-:Y:S02]  /*2b00*/  DFMA R86, R82, R86, UR30 ;  /* 0x0000001e52567e2b */ /* 0x000fe40008000056 */
[----:B------:R-:W-:Y:S02]  /*2b10*/  DFMA R78, R70, R78, 1 ;  /* 0x3ff00000464e742b */ /* 0x000fe4000000004e */
[----:B------:R-:W-:Y:S02]  /*2b20*/  DFMA R84, R80, R84, UR30 ;  /* 0x0000001e50547e2b */ /* 0x000fe40008000054 */
[----:B------:R-:W-:Y:S02]  /*2b30*/  DFMA R66, R66, R68, 1 ;  /* 0x3ff000004242742b */ /* 0x000fe40000000044 */
[----:B------:R-:W-:-:S02]  /*2b40*/  DFMA R98, R88, R98, UR30 ;  /* 0x0000001e58627e2b */ /* 0x000fc40008000062 */
[----:B------:R-:W-:Y:S02]  /*2b50*/  DADD R102, R62, -6.75539944105574400000e+15 ;  /* 0xc33800003e667429 */ /* 0x000fe40000000000 */
[----:B------:R-:W-:Y:S01]  /*2b60*/  DFMA R68, R28, R4, 6.75539944105574400000e+15 ;  /* 0x433800001c44742b */ /* 0x000fe20000000004 */
[----:B------:R-:W-:Y:S01]  /*2b70*/  FSETP.GEU.AND P0, PT, |R93|, 4.1917929649353027344, PT ;  /* 0x4086232b5d00780b */ /* 0x000fe20003f0e200 */
[----:B------:R-:W-:Y:S02]  /*2b80*/  DFMA R86, R82, R86, 1 ;  /* 0x3ff000005256742b */ /* 0x000fe40000000056 */
[----:B------:R-:W-:Y:S02]  /*2b90*/  DFMA R70, R70, R78, 1 ;  /* 0x3ff000004646742b */ /* 0x000fe4000000004e */
[----:B------:R-:W-:Y:S02]  /*2ba0*/  DFMA R84, R80, R84, 1 ;  /* 0x3ff000005054742b */ /* 0x000fe40000000054 */
[----:B------:R-:W-:-:S02]  /*2bb0*/  DFMA R98, R88, R98, 1 ;  /* 0x3ff000005862742b */ /* 0x000fc40000000062 */
[----:B------:R-:W-:Y:S02]  /*2bc0*/  DFMA R104, R102, -UR10, R26 ;  /* 0x8000000a66687c2b */ /* 0x000fe4000800001a */
[----:B------:R-:W-:Y:S02]  /*2bd0*/  DFMA R78, R30, R4, 6.75539944105574400000e+15 ;  /* 0x433800001e4e742b */ /* 0x000fe40000000004 */
[----:B------:R-:W-:Y:S01]  /*2be0*/  DADD R100, R68, -6.75539944105574400000e+15 ;  /* 0xc338000044647429 */ /* 0x000fe20000000000 */
[----:B------:R-:W-:Y:S01]  /*2bf0*/  BSSY.RECONVERGENT B1, `(.L_x_179) ;  /* 0x0000017000017945 */ /* 0x000fe20003800200 */
[----:B------:R-:W-:Y:S02]  /*2c00*/  DFMA R82, R82, R86, 1 ;  /* 0x3ff000005252742b */ /* 0x000fe40000000056 */
[----:B------:R-:W-:Y:S02]  /*2c10*/  DFMA R80, R80, R84, 1 ;  /* 0x3ff000005050742b */ /* 0x000fe40000000054 */
[----:B------:R-:W-:-:S02]  /*2c20*/  DFMA R88, R88, R98, 1 ;  /* 0x3ff000005858742b */ /* 0x000fc40000000062 */
[----:B------:R-:W-:Y:S02]  /*2c30*/  DFMA R86, R102, -UR12, R104 ;  /* 0x8000000c66567c2b */ /* 0x000fe40008000068 */
[----:B------:R-:W-:Y:S02]  /*2c40*/  DFMA R84, R32, R4, 6.75539944105574400000e+15 ;  /* 0x433800002054742b */ /* 0x000fe40000000004 */
[----:B------:R-:W-:Y:S02]  /*2c50*/  DADD R98, R78, -6.75539944105574400000e+15 ;  /* 0xc33800004e627429 */ /* 0x000fe40000000000 */
[----:B------:R-:W-:Y:S01]  /*2c60*/  DFMA R104, R100, -UR10, R28 ;  /* 0x8000000a64687c2b */ /* 0x000fe2000800001c */
[----:B------:R-:W-:Y:S02]  /*2c70*/  IMAD R103, R94, 0x100000, R97 ;  /* 0x001000005e677824 */ /* 0x000fe400078e0261 */
[----:B------:R-:W-:Y:S01]  /*2c80*/  IMAD.MOV.U32 R102, RZ, RZ, R96 ;  /* 0x000000ffff667224 */ /* 0x000fe200078e0060 */
[----:B------:R-:W-:Y:S07]  /*2c90*/  @!P0 BRA `(.L_x_180) ;  /* 0x0000000000308947 */ /* 0x000fee0003800000 */
        /* <DEDUP_REMOVED lines=12> */
.L_x_180:
[----:B------:R-:W-:Y:S05]  /*2d60*/  BSYNC.RECONVERGENT B1 ;  /* 0x0000000000017941 */ /* 0x000fea0003800200 */
.L_x_179:
[----:B------:R-:W-:Y:S01]  /*2d70*/  FSETP.GEU.AND P0, PT, |R77|, 4.1917929649353027344, PT ;  /* 0x4086232b4d00780b */ /* 0x000fe20003f0e200 */
[----:B------:R0:W1:Y:S01]  /*2d80*/  F2F.F32.F64 R94, R102 ;  /* 0x00000066005e7310 */ /* 0x0000620000301000 */
[----:B------:R-:W-:Y:S01]  /*2d90*/  DFMA R92, R100, -UR12, R104 ;  /* 0x8000000c645c7c2b */ /* 0x000fe20008000068 */
[----:B------:R-:W-:Y:S01]  /*2da0*/  BSSY.RECONVERGENT B1, `(.L_x_181) ;  /* 0x0000013000017945 */ /* 0x000fe20003800200 */
[----:B------:R-:W-:Y:S01]  /*2db0*/  DADD R96, R84, -6.75539944105574400000e+15 ;  /* 0xc338000054607429 */ /* 0x000fe20000000000 */
[----:B------:R-:W-:Y:S01]  /*2dc0*/  IMAD R105, R74, 0x100000, R91 ;  /* 0x001000004a697824 */ /* 0x000fe200078e025b */
[----:B------:R-:W-:Y:S01]  /*2dd0*/  DFMA R106, R98, -UR10, R30 ;  /* 0x8000000a626a7c2b */ /* 0x000fe2000800001e */
[----:B------:R-:W-:Y:S01]  /*2de0*/  IMAD.MOV.U32 R104, RZ, RZ, R90 ;  /* 0x000000ffff687224 */ /* 0x000fe200078e005a */
[----:B------:R-:W-:-:S05]  /*2df0*/  DFMA R100, R86, UR14, R2 ;  /* 0x0000000e56647c2b */ /* 0x000fca0008000002 */
[----:B0-----:R-:W-:Y:S06]  /*2e00*/  @!P0 BRA `(.L_x_182) ;  /* 0x0000000000308947 */ /* 0x001fec0003800000 */
        /* <DEDUP_REMOVED lines=12> */
.L_x_182:
[----:B------:R-:W-:Y:S05]  /*2ed0*/  BSYNC.RECONVERGENT B1 ;  /* 0x0000000000017941 */ /* 0x000fea0003800200 */
.L_x_181:
[----:B------:R-:W-:Y:S01]  /*2ee0*/  FSETP.GEU.AND P0, PT, |R41|, 4.1917929649353027344, PT ;  /* 0x4086232b2900780b */ /* 0x000fe20003f0e200 */
[----:B------:R0:W2:Y:S01]  /*2ef0*/  F2F.F32.F64 R77, R104 ;  /* 0x00000068004d7310 */ /* 0x0000a20000301000 */
[----:B------:R-:W-:Y:S01]  /*2f00*/  DFMA R74, R98, -UR12, R106 ;  /* 0x8000000c624a7c2b */ /* 0x000fe2000800006a */
[----:B------:R-:W-:Y:S01]  /*2f10*/  BSSY.RECONVERGENT B1, `(.L_x_183) ;  /* 0x0000013000017945 */ /* 0x000fe20003800200 */
[----:B------:R-:W-:Y:S01]  /*2f20*/  DFMA R102, R96, -UR10, R32 ;  /* 0x8000000a60667c2b */ /* 0x000fe20008000020 */
[----:B------:R-:W-:Y:S01]  /*2f30*/  IMAD R91, R42, 0x100000, R73 ;  /* 0x001000002a5b7824 */ /* 0x000fe200078e0249 */
[----:B------:R-:W-:Y:S01]  /*2f40*/  DFMA R98, R92, UR14, R2 ;  /* 0x0000000e5c627c2b */ /* 0x000fe20008000002 */
[----:B------:R-:W-:Y:S01]  /*2f50*/  IMAD.MOV.U32 R90, RZ, RZ, R72 ;  /* 0x000000ffff5a7224 */ /* 0x000fe200078e0048 */
[----:B------:R-:W-:-:S05]  /*2f60*/  DFMA R100, R86, R100, UR16 ;  /* 0x0000001056647e2b */ /* 0x000fca0008000064 */
[----:B0-----:R-:W-:Y:S06]  /*2f70*/  @!P0 BRA `(.L_x_184) ;  /* 0x0000000000308947 */ /* 0x001fec0003800000 */
[----:B------:R-:W-:Y:S01]  /*2f80*/  FSETP.GEU.AND P1, PT, |R41|, 4.2275390625, PT ;  /* 0x408748002900780b */ /* 0x000fe20003f2e200 */
[C---:B------:R-:W-:Y:S02]  /*2f90*/  DADD R90, R40.reuse, +INF ;  /* 0x7ff00000285a7429 */ /* 0x040fe40000000000 */
[----:B------:R-:W-:-:S08]  /*2fa0*/  DSETP.GEU.AND P0, PT, R40, RZ, PT ;  /* 0x000000ff2800722a */ /* 0x000fd00003f0e000 */
[----:B------:R-:W-:Y:S02]  /*2fb0*/  FSEL R90, R90, RZ, P0 ;  /* 0x000000ff5a5a7208 */ /* 0x000fe40000000000 */
[----:B------:R-:W-:Y:S02]  /*2fc0*/  @!P1 LEA.HI R43, R42, R42, RZ, 0x1 ;  /* 0x0000002a2a2b9211 */ /* 0x000fe400078f08ff */
[----:B------:R-:W-:Y:S02]  /*2fd0*/  FSEL R91, R91, RZ, P0 ;  /* 0x000000ff5b5b7208 */ /* 0x000fe40000000000 */
[----:B------:R-:W-:-:S04]  /*2fe0*/  @!P1 SHF.R.S32.HI R43, RZ, 0x1, R43 ;  /* 0x00000001ff2b9819 */ /* 0x000fc8000001142b */
[----:B------:R-:W-:Y:S01]  /*2ff0*/  @!P1 LEA R73, R43, R73, 0x14 ;  /* 0x000000492b499211 */ /* 0x000fe200078ea0ff */
[----:B------:R-:W-:-:S05]  /*3000*/  @!P1 IMAD.IADD R40, R42, 0x1, -R43 ;  /* 0x000000012a289824 */ /* 0x000fca00078e0a2b */
[----:B------:R-:W-:Y:S01]  /*3010*/  @!P1 LEA R41, R40, 0x3ff00000, 0x14 ;  /* 0x3ff0000028299811 */ /* 0x000fe200078ea0ff */
[----:B------:R-:W-:-:S06]  /*3020*/  @!P1 IMAD.MOV.U32 R40, RZ, RZ, RZ ;  /* 0x000000ffff289224 */ /* 0x000fcc00078e00ff */
[----:B------:R-:W-:-:S11]  /*3030*/  @!P1 DMUL R90, R72, R40 ;  /* 0x00000028485a9228 */ /* 0x000fd60000000000 */
.L_x_184:
[----:B------:R-:W-:Y:S05]  /*3040*/  BSYNC.RECONVERGENT B1 ;  /* 0x0000000000017941 */ /* 0x000fea0003800200 */
.L_x_183:
[----:B------:R-:W-:Y:S01]  /*3050*/  FSETP.GEU.AND P0, PT, |R9|, 4.1917929649353027344, PT ;  /* 0x4086232b0900780b */ /* 0x000fe20003f0e200 */
[----:B------:R0:W3:Y:S01]  /*3060*/  F2F.F32.F64 R42, R90 ;  /* 0x0000005a002a7310 */ /* 0x0000e20000301000 */
[----:B------:R-:W-:Y:S01]  /*3070*/  DFMA R40, R96, -UR12, R102 ;  /* 0x8000000c60287c2b */ /* 0x000fe20008000066 */
[----:B------:R-:W-:Y:S01]  /*3080*/  BSSY.RECONVERGENT B1, `(.L_x_185) ;  /* 0x0000013000017945 */ /* 0x000fe20003800200 */
[----:B------:R-:W-:Y:S01]  /*3090*/  DFMA R96, R74, UR14, R2 ;  /* 0x0000000e4a607c2b */ /* 0x000fe20008000002 */
[----:B------:R-:W-:Y:S01]  /*30a0*/  IMAD R73, R34, 0x100000, R53 ;  /* 0x0010000022497824 */ /* 0x000fe200078e0235 */
[----:B------:R-:W-:Y:S01]  /*30b0*/  DFMA R98, R92, R98, UR16 ;  /* 0x000000105c627e2b */ /* 0x000fe20008000062 */
        /* <DEDUP_REMOVED lines=15> */
.L_x_186:
[----:B------:R-:W-:Y:S05]  /*31b0*/  BSYNC.RECONVERGENT B1 ;  /* 0x0000000000017941 */ /* 0x000fea0003800200 */
.L_x_185:
[----:B------:R-:W-:Y:S01]  /*31c0*/  FSETP.GEU.AND P0, PT, |R11|, 4.1917929649353027344, PT ;  /* 0x4086232b0b00780b */ /* 0x000fe20003f0e200 */
[----:B------:R0:W4:Y:S01]  /*31d0*/  F2F.F32.F64 R9, R72 ;  /* 0x0000004800097310 */ /* 0x0001220000301000 */
[----:B------:R-:W-:Y:S01]  /*31e0*/  BSSY.RECONVERGENT B1, `(.L_x_187) ;  /* 0x0000014000017945 */ /* 0x000fe20003800200 */
[----:B------:R-:W-:Y:S01]  /*31f0*/  DFMA R52, R40, UR14, R2 ;  /* 0x0000000e28347c2b */ /* 0x000fe20008000002 */
[----:B------:R-:W-:Y:S01]  /*3200*/  IMAD R35, R36, 0x100000, R55 ;  /* 0x0010000024237824 */ /* 0x000fe200078e0237 */
[----:B------:R-:W-:Y:S01]  /*3210*/  DFMA R96, R74, R96, UR16 ;  /* 0x000000104a607e2b */ /* 0x000fe20008000060 */
[----:B------:R-:W-:Y:S01]  /*3220*/  IMAD.MOV.U32 R34, RZ, RZ, R54 ;  /* 0x000000ffff227224 */ /* 0x000fe200078e0036 */
[----:B------:R-:W-:Y:S02]  /*3230*/  DFMA R98, R92, R98, UR18 ;  /* 0x000000125c627e2b */ /* 0x000fe40008000062 */
[----:B------:R-:W-:-:S04]  /*3240*/  DFMA R100, R86, R100, UR20 ;  /* 0x0000001456647e2b */ /* 0x000fc80008000064 */
[----:B0-----:R-:W-:Y:S07]  /*3250*/  @!P0 BRA `(.L_x_188) ;  /* 0x0000000000308947 */ /* 0x001fee0003800000 */
        /* <DEDUP_REMOVED lines=12> */
.L_x_188:
[----:B------:R-:W-:Y:S05]  /*3320*/  BSYNC.RECONVERGENT B1 ;  /* 0x0000000000017941 */ /* 0x000fea0003800200 */
.L_x_187:
[----:B------:R-:W-:Y:S01]  /*3330*/  FSETP.GEU.AND P0, PT, |R13|, 4.1917929649353027344, PT ;  /* 0x4086232b0d00780b */ /* 0x000fe20003f0e200 */
[----:B------:R0:W0:Y:S01]  /*3340*/  F2F.F32.F64 R8, R34 ;  /* 0x0000002200087310 */ /* 0x0000220000301000 */
[----:B------:R-:W-:Y:S01]  /*3350*/  BSSY.RECONVERGENT B1, `(.L_x_189) ;  /* 0x0000014000017945 */ /* 0x000fe20003800200 */
[----:B------:R-:W-:Y:S01]  /*3360*/  DFMA R52, R40, R52, UR16 ;  /* 0x0000001028347e2b */ /* 0x000fe20008000034 */
[----:B------:R-:W-:Y:S01]  /*3370*/  IMAD R11, R38, 0x100000, R61 ;  /* 0x00100000260b7824 */ /* 0x000fe200078e023d */
[----:B------:R-:W-:Y:S01]  /*3380*/  DFMA R96, R74, R96, UR18 ;  /* 0x000000124a607e2b */ /* 0x000fe20008000060 */
[----:B------:R-:W-:Y:S01]  /*3390*/  IMAD.MOV.U32 R10, RZ, RZ, R60 ;  /* 0x000000ffff0a7224 */ /* 0x000fe200078e003c */
[----:B------:R-:W-:Y:S02]  /*33a0*/  DFMA R98, R92, R98, UR20 ;  /* 0x000000145c627e2b */ /* 0x000fe40008000062 */
[----:B------:R-:W-:-:S04]  /*33b0*/  DFMA R100, R86, R100, UR22 ;  /* 0x0000001656647e2b */ /* 0x000fc80008000064 */
[----:B------:R-:W-:Y:S07]  /*33c0*/  @!P0 BRA `(.L_x_190) ;  /* 0x0000000000308947 */ /* 0x000fee0003800000 */
[----:B------:R-:W-:Y:S01]  /*33d0*/  FSETP.GEU.AND P1, PT, |R13|, 4.2275390625, PT ;  /* 0x408748000d00780b */ /* 0x000fe20003f2e200 */
[C---:B0-----:R-:W-:Y:S02]  /*33e0*/  DADD R34, R12.reuse, +INF ;  /* 0x7ff000000c227429 */ /* 0x041fe40000000000 */
        /* <DEDUP_REMOVED lines=10> */
.L_x_190:
[----:B------:R-:W-:Y:S05]  /*3490*/  BSYNC.RECONVERGENT B1 ;  /* 0x0000000000017941 */ /* 0x000fea0003800200 */
.L_x_189:
        /* <DEDUP_REMOVED lines=11> */
[C---:B------:R-:W-:Y:S02]  /*3550*/  DADD R12, R14.reuse, +INF ;  /* 0x7ff000000e0c7429 */ /* 0x040fe40000000000 */
[----:B------:R-:W-:-:S08]  /*3560*/  DSETP.GEU.AND P0, PT, R14, RZ, PT ;  /* 0x000000ff0e00722a */ /* 0x000fd00003f0e000 */
[----:B------:R-:W-:Y:S02]  /*3570*/  FSEL R12, R12, RZ, P0 ;  /* 0x000000ff0c0c7208 */ /* 0x000fe40000000000 */
[----:B0-----:R-:W-:Y:S02]  /*3580*/  @!P1 LEA.HI R10, R50, R50, RZ, 0x1 ;  /* 0x00000032320a9211 */ /* 0x001fe400078f08ff */
[----:B------:R-:W-:Y:S02]  /*3590*/  FSEL R13, R13, RZ, P0 ;  /* 0x000000ff0d0d7208 */ /* 0x000fe40000000000 */
[----:B------:R-:W-:-:S05]  /*35a0*/  @!P1 SHF.R.S32.HI R15, RZ, 0x1, R10 ;  /* 0x00000001ff0f9819 */ /* 0x000fca000001140a */
[----:B------:R-:W-:Y:S02]  /*35b0*/  @!P1 IMAD.IADD R14, R50, 0x1, -R15 ;  /* 0x00000001320e9824 */ /* 0x000fe400078e0a0f */
[----:B------:R-:W-:-:S03]  /*35c0*/  @!P1 IMAD R65, R15, 0x100000, R65 ;  /* 0x001000000f419824 */ /* 0x000fc600078e0241 */
[----:B------:R-:W-:Y:S01]  /*35d0*/  @!P1 LEA R15, R14, 0x3ff00000, 0x14 ;  /* 0x3ff000000e0f9811 */ /* 0x000fe200078ea0ff */
[----:B------:R-:W-:-:S06]  /*35e0*/  @!P1 IMAD.MOV.U32 R14, RZ, RZ, RZ ;  /* 0x000000ffff0e9224 */ /* 0x000fcc00078e00ff */
[----:B------:R-:W-:-:S11]  /*35f0*/  @!P1 DMUL R12, R64, R14 ;  /* 0x0000000e400c9228 */ /* 0x000fd60000000000 */
.L_x_192:
[----:B------:R-:W-:Y:S05]  /*3600*/  BSYNC.RECONVERGENT B1 ;  /* 0x0000000000017941 */ /* 0x000fea0003800200 */
.L_x_191:
[----:B------:R-:W-:Y:S01]  /*3610*/  FSETP.GEU.AND P0, PT, |R17|, 4.1917929649353027344, PT ;  /* 0x4086232b1100780b */ /* 0x000fe20003f0e200 */
[----:B0-----:R0:W0:Y:S01]  /*3620*/  F2F.F32.F64 R10, R12 ;  /* 0x0000000c000a7310 */ /* 0x0010220000301000 */
        /* <DEDUP_REMOVED lines=20> */
.L_x_194:
[----:B------:R-:W-:Y:S05]  /*3770*/  BSYNC.RECONVERGENT B1 ;  /* 0x0000000000017941 */ /* 0x000fea0003800200 */
.L_x_193:
        /* <DEDUP_REMOVED lines=14> */
[----:B------:R-:W-:Y:S02]  /*3860*/  @!P1 LEA.HI R12, R46, R46, RZ, 0x1 ;  /* 0x0000002e2e0c9211 */ /* 0x000fe400078f08ff */
[----:B------:R-:W-:Y:S02]  /*3870*/  FSEL R17, R17, RZ, P0 ;  /* 0x000000ff11117208 */ /* 0x000fe40000000000 */
[----:B0-----:R-:W-:-:S05]  /*3880*/  @!P1 SHF.R.S32.HI R15, RZ, 0x1, R12 ;  /* 0x00000001ff0f9819 */ /* 0x001fca000001140c */
[----:B------:R-:W-:Y:S02]  /*3890*/  @!P1 IMAD.IADD R14, R46, 0x1, -R15 ;  /* 0x000000012e0e9824 */ /* 0x000fe400078e0a0f */
[----:B------:R-:W-:-:S03]  /*38a0*/  @!P1 IMAD R71, R15, 0x100000, R71 ;  /* 0x001000000f479824 */ /* 0x000fc600078e0247 */
[----:B------:R-:W-:Y:S01]  /*38b0*/  @!P1 LEA R15, R14, 0x3ff00000, 0x14 ;  /* 0x3ff000000e0f9811 */ /* 0x000fe200078ea0ff */
[----:B------:R-:W-:-:S06]  /*38c0*/  @!P1 IMAD.MOV.U32 R14, RZ, RZ, RZ ;  /* 0x000000ffff0e9224 */ /* 0x000fcc00078e00ff */
[----:B------:R-:W-:-:S11]  /*38d0*/  @!P1 DMUL R16, R70, R14 ;  /* 0x0000000e46109228 */ /* 0x000fd60000000000 */
.L_x_196:
[----:B------:R-:W-:Y:S05]  /*38e0*/  BSYNC.RECONVERGENT B1 ;  /* 0x0000000000017941 */ /* 0x000fea0003800200 */
.L_x_195:
[----:B------:R-:W-:Y:S01]  /*38f0*/  FSETP.GEU.AND P0, PT, |R21|, 4.1917929649353027344, PT ;  /* 0x4086232b1500780b */ /* 0x000fe20003f0e200 */
[----:B------:R1:W1:Y:S01]  /*3900*/  F2F.F32.F64 R12, R16 ;  /* 0x00000010000c7310 */ /* 0x0002620000301000 */
[----:B------:R-:W-:Y:S01]  /*3910*/  BSSY.RECONVERGENT B1, `(.L_x_197) ;  /* 0x0000014000017945 */ /* 0x000fe20003800200 */
[----:B------:R-:W-:Y:S01]  /*3920*/  DFMA R52, R40, R52, UR24 ;  /* 0x0000001828347e2b */ /* 0x000fe20008000034 */
[----:B0-----:R-:W-:Y:S01]  /*3930*/  IMAD R15, R44, 0x100000, R81 ;  /* 0x001000002c0f7824 */ /* 0x001fe200078e0251 */
        /* <DEDUP_REMOVED lines=9> */
[----:B------:R-:W-:-:S04]  /*39d0*/  @!P1 LEA.HI R14, R44, R44, RZ, 0x1 ;  /* 0x0000002c2c0e9211 */ /* 0x000fc800078f08ff */
[----:B-1----:R-:W-:Y:S02]  /*39e0*/  @!P1 SHF.R.S32.HI R17, RZ, 0x1, R14 ;  /* 0x00000001ff119819 */ /* 0x002fe4000001140e */
[----:B------:R-:W-:Y:S02]  /*39f0*/  FSEL R14, R18, RZ, P0 ;  /* 0x000000ff120e7208 */ /* 0x000fe40000000000 */
[----:B------:R-:W-:Y:S01]  /*3a00*/  @!P1 LEA R81, R17, R81, 0x14 ;  /* 0x0000005111519211 */ /* 0x000fe200078ea0ff */
[----:B------:R-:W-:-:S05]  /*3a10*/  @!P1 IMAD.IADD R16, R44, 0x1, -R17 ;  /* 0x000000012c109824 */ /* 0x000fca00078e0a11 */
[----:B------:R-:W-:Y:S01]  /*3a20*/  @!P1 LEA R17, R16, 0x3ff00000, 0x14 ;  /* 0x3ff0000010119811 */ /* 0x000fe200078ea0ff */
[----:B------:R-:W-:-:S06]  /*3a30*/  @!P1 IMAD.MOV.U32 R16, RZ, RZ, RZ ;  /* 0x000000ffff109224 */ /* 0x000fcc00078e00ff */
[----:B------:R-:W-:-:S11]  /*3a40*/  @!P1 DMUL R14, R80, R16 ;  /* 0x00000010500e9228 */ /* 0x000fd60000000000 */
.L_x_198:
[----:B------:R-:W-:Y:S05]  /*3a50*/  BSYNC.RECONVERGENT B1 ;  /* 0x0000000000017941 */ /* 0x000fea0003800200 */
.L_x_197:
[----:B------:R-:W-:Y:S01]  /*3a60*/  FSETP.GEU.AND P0, PT, |R23|, 4.1917929649353027344, PT ;  /* 0x4086232b1700780b */ /* 0x000fe20003f0e200 */
[----:B------:R0:W0:Y:S01]  /*3a70*/  F2F.F32.F64 R15, R14 ;  /* 0x0000000e000f7310 */ /* 0x0000220000301000 */
[----:B------:R-:W-:Y:S01]  /*3a80*/  BSSY.RECONVERGENT B1, `(.L_x_199) ;  /* 0x0000014000017945 */ /* 0x000fe20003800200 */
[----:B------:R-:W-:Y:S01]  /*3a90*/  DFMA R52, R40, R52, UR26 ;  /* 0x0000001a28347e2b */ /* 0x000fe20008000034 */
[----:B-1----:R-:W-:Y:S01]  /*3aa0*/  IMAD R17, R58, 0x100000, R83 ;  /* 0x001000003a117824 */ /* 0x002fe200078e0253 */
[----:B------:R-:W-:Y:S01]  /*3ab0*/  DFMA R96, R74, R96, UR28 ;  /* 0x0000001c4a607e2b */ /* 0x000fe20008000060 */
[----:B------:R-:W-:Y:S01]  /*3ac0*/  IMAD.MOV.U32 R16, RZ, RZ, R82 ;  /* 0x000000ffff107224 */ /* 0x000fe200078e0052 */
[----:B------:R-:W-:Y:S02]  /*3ad0*/  DFMA R98, R92, R98, UR30 ;  /* 0x0000001e5c627e2b */ /* 0x000fe40008000062 */
[----:B------:R-:W-:-:S04]  /*3ae0*/  DFMA R100, R86, R100, 1 ;  /* 0x3ff000005664742b */ /* 0x000fc80000000064 */
        /* <DEDUP_REMOVED lines=13> */
.L_x_200:
[----:B------:R-:W-:Y:S05]  /*3bc0*/  BSYNC.RECONVERGENT B1 ;  /* 0x0000000000017941 */ /* 0x000fea0003800200 */
.L_x_199:
[----:B------:R-:W-:Y:S01]  /*3bd0*/  FSETP.GEU.AND P0, PT, |R25|, 4.1917929649353027344, PT ;  /* 0x4086232b1900780b */ /* 0x000fe20003f0e200 */
[----:B0-----:R0:W1:Y:S01]  /*3be0*/  F2F.F32.F64 R14, R16 ;  /* 0x00000010000e7310 */ /* 0x0010620000301000 */
[----:B------:R-:W-:Y:S01]  /*3bf0*/  BSSY.RECONVERGENT B1, `(.L_x_201) ;  /* 0x0000014000017945 */ /* 0x000fe20003800200 */
[----:B------:R-:W-:Y:S01]  /*3c00*/  DFMA R100, R86, R100, 1 ;  /* 0x3ff000005664742b */ /* 0x000fe20000000064 */
[----:B------:R-:W-:Y:S01]  /*3c10*/  IMAD R19, R56, 0x100000, R89 ;  /* 0x0010000038137824 */ /* 0x000fe200078e0259 */
[----:B------:R-:W-:Y:S01]  /*3c20*/  DFMA R52, R40, R52, UR28 ;  /* 0x0000001c28347e2b */ /* 0x000fe20008000034 */
[----:B------:R-:W-:Y:S01]  /*3c30*/  IMAD.MOV.U32 R18, RZ, RZ, R88 ;  /* 0x000000ffff127224 */ /* 0x000fe200078e0058 */
[----:B------:R-:W-:Y:S02]  /*3c40*/  DFMA R96, R74, R96, UR30 ;  /* 0x0000001e4a607e2b */ /* 0x000fe40008000060 */
[----:B------:R-:W-:-:S04]  /*3c50*/  DFMA R98, R92, R98, 1 ;  /* 0x3ff000005c62742b */ /* 0x000fc80000000062 */
        /* <DEDUP_REMOVED lines=13> */
.L_x_202:
[----:B------:R-:W-:Y:S05]  /*3d30*/  BSYNC.RECONVERGENT B1 ;  /* 0x0000000000017941 */ /* 0x000fea0003800200 */
.L_x_201:
[----:B------:R-:W-:Y:S01]  /*3d40*/  FSETP.GEU.AND P0, PT, |R27|, 4.1917929649353027344, PT ;  /* 0x4086232b1b00780b */ /* 0x000fe20003f0e200 */
[----:B------:R0:W0:Y:S01]  /*3d50*/  F2F.F32.F64 R21, R18 ;  /* 0x0000001200157310 */ /* 0x0000220000301000 */
[----:B------:R-:W-:Y:S01]  /*3d60*/  BSSY.RECONVERGENT B1, `(.L_x_203) ;  /* 0x0000013000017945 */ /* 0x000fe20003800200 */
[----:B------:R-:W-:Y:S01]  /*3d70*/  DFMA R98, R92, R98, 1 ;  /* 0x3ff000005c62742b */ /* 0x000fe20000000062 */
[----:B------:R-:W-:Y:S01]  /*3d80*/  IMAD R17, R62, 0x100000, R101 ;  /* 0x001000003e117824 */ /* 0x000fe200078e0265 */
[----:B------:R-:W-:Y:S01]  /*3d90*/  DFMA R52, R40, R52, UR30 ;  /* 0x0000001e28347e2b */ /* 0x000fe20008000034 */
[----:B------:R-:W-:Y:S01]  /*3da0*/  IMAD.MOV.U32 R16, RZ, RZ, R100 ;  /* 0x000000ffff107224 */ /* 0x000fe200078e0064 */
[----:B------:R-:W-:-:S06]  /*3db0*/  DFMA R96, R74, R96, 1 ;  /* 0x3ff000004a60742b */ /* 0x000fcc0000000060 */
[----:B------:R-:W-:Y:S05]  /*3dc0*/  @!P0 BRA `(.L_x_204) ;  /* 0x0000000000308947 */ /* 0x000fea0003800000 */
[----:B------:R-:W-:Y:S01]  /*3dd0*/  FSETP.GEU.AND P1, PT, |R27|, 4.2275390625, PT ;  /* 0x408748001b00780b */ /* 0x000fe20003f2e200 */
[C---:B------:R-:W-:Y:S02]  /*3de0*/  DADD R22, R26.reuse, +INF ;  /* 0x7ff000001a167429 */ /* 0x040fe40000000000 */
[----:B------:R-:W-:-:S08]  /*3df0*/  DSETP.GEU.AND P0, PT, R26, RZ, PT ;  /* 0x000000ff1a00722a */ /* 0x000fd00003f0e000 */
[----:B------:R-:W-:Y:S02]  /*3e00*/  FSEL R17, R23, RZ, P0 ;  /* 0x000000ff17117208 */ /* 0x000fe40000000000 */
[----:B------:R-:W-:-:S04]  /*3e10*/  @!P1 LEA.HI R16, R62, R62, RZ, 0x1 ;  /* 0x0000003e3e109211 */ /* 0x000fc800078f08ff */
[----:B0-----:R-:W-:Y:S02]  /*3e20*/  @!P1 SHF.R.S32.HI R19, RZ, 0x1, R16 ;  /* 0x00000001ff139819 */ /* 0x001fe40000011410 */
[----:B------:R-:W-:-:S03]  /*3e30*/  FSEL R16, R22, RZ, P0 ;  /* 0x000000ff16107208 */ /* 0x000fc60000000000 */
[----:B------:R-:W-:Y:S02]  /*3e40*/  @!P1 IMAD.IADD R18, R62, 0x1, -R19 ;  /* 0x000000013e129824 */ /* 0x000fe400078e0a13 */
[----:B------:R-:W-:-:S03]  /*3e50*/  @!P1 IMAD R101, R19, 0x100000, R101 ;  /* 0x0010000013659824 */ /* 0x000fc600078e0265 */
[----:B------:R-:W-:Y:S01]  /*3e60*/  @!P1 LEA R19, R18, 0x3ff00000, 0x14 ;  /* 0x3ff0000012139811 */ /* 0x000fe200078ea0ff */
[----:B------:R-:W-:-:S06]  /*3e70*/  @!P1 IMAD.MOV.U32 R18, RZ, RZ, RZ ;  /* 0x000000ffff129224 */ /* 0x000fcc00078e00ff */
[----:B------:R-:W-:-:S11]  /*3e80*/  @!P1 DMUL R16, R100, R18 ;  /* 0x0000001264109228 */ /* 0x000fd60000000000 */
.L_x_204:
[----:B------:R-:W-:Y:S05]  /*3e90*/  BSYNC.RECONVERGENT B1 ;  /* 0x0000000000017941 */ /* 0x000fea0003800200 */
.L_x_203:
[----:B------:R-:W-:Y:S01]  /*3ea0*/  FSETP.GEU.AND P0, PT, |R29|, 4.1917929649353027344, PT ;  /* 0x4086232b1d00780b */ /* 0x000fe20003f0e200 */
[----:B------:R1:W1:Y:S01]  /*3eb0*/  F2F.F32.F64 R20, R16 ;  /* 0x0000001000147310 */ /* 0x0002620000301000 */
[----:B------:R-:W-:Y:S01]  /*3ec0*/  BSSY.RECONVERGENT B1, `(.L_x_205) ;  /* 0x0000012000017945 */ /* 0x000fe20003800200 */
[----:B------:R-:W-:Y:S01]  /*3ed0*/  DFMA R96, R74, R96, 1 ;  /* 0x3ff000004a60742b */ /* 0x000fe20000000060 */
[----:B0-----:R-:W-:Y:S01]  /*3ee0*/  IMAD R19, R68, 0x100000, R99 ;  /* 0x0010000044137824 */ /* 0x001fe200078e0263 */
[----:B------:R-:W-:Y:S01]  /*3ef0*/  DFMA R52, R40, R52, 1 ;  /* 0x3ff000002834742b */ /* 0x000fe20000000034 */
[----:B------:R-:W-:-:S07]  /*3f00*/  IMAD.MOV.U32 R18, RZ, RZ, R98 ;  /* 0x000000ffff127224 */ /* 0x000fce00078e0062 */
[----:B------:R-:W-:Y:S05]  /*3f10*/  @!P0 BRA `(.L_x_206) ;  /* 0x0000000000308947 */ /* 0x000fea0003800000 */
[----:B------:R-:W-:Y:S01]  /*3f20*/  FSETP.GEU.AND P1, PT, |R29|, 4.2275390625, PT ;  /* 0x408748001d00780b */ /* 0x000fe20003f2e200 */
[C---:B------:R-:W-:Y:S02]  /*3f30*/  DADD R18, R28.reuse, +INF ;  /* 0x7ff000001c127429 */ /* 0x040fe40000000000 */
[----:B------:R-:W-:-:S08]  /*3f40*/  DSETP.GEU.AND P0, PT, R28, RZ, PT ;  /* 0x000000ff1c00722a */ /* 0x000fd00003f0e000 */
[----:B------:R-:W-:Y:S02]  /*3f50*/  FSEL R18, R18, RZ, P0 ;  /* 0x000000ff12127208 */ /* 0x000fe40000000000 */
[----:B-1----:R-:W-:Y:S02]  /*3f60*/  @!P1 LEA.HI R16, R68, R68, RZ, 0x1 ;  /* 0x0000004444109211 */ /* 0x002fe400078f08ff */
[----:B------:R-:W-:Y:S02]  /*3f70*/  FSEL R19, R19, RZ, P0 ;  /* 0x000000ff13137208 */ /* 0x000fe40000000000 */
[----:B------:R-:W-:-:S05]  /*3f80*/  @!P1 SHF.R.S32.HI R17, RZ, 0x1, R16 ;  /* 0x00000001ff119819 */ /* 0x000fca0000011410 */
[----:B------:R-:W-:Y:S02]  /*3f90*/  @!P1 IMAD.IADD R16, R68, 0x1, -R17 ;  /* 0x0000000144109824 */ /* 0x000fe400078e0a11 */
[----:B------:R-:W-:-:S03]  /*3fa0*/  @!P1 IMAD R99, R17, 0x100000, R99 ;  /* 0x0010000011639824 */ /* 0x000fc600078e0263 */
[----:B------:R-:W-:Y:S01]  /*3fb0*/  @!P1 LEA R17, R16, 0x3ff00000, 0x14 ;  /* 0x3ff0000010119811 */ /* 0x000fe200078ea0ff */
[----:B------:R-:W-:-:S06]  /*3fc0*/  @!P1 IMAD.MOV.U32 R16, RZ, RZ, RZ ;  /* 0x000000ffff109224 */ /* 0x000fcc00078e00ff */
[----:B------:R-:W-:-:S11]  /*3fd0*/  @!P1 DMUL R18, R98, R16 ;  /* 0x0000001062129228 */ /* 0x000fd60000000000 */
.L_x_206:
[----:B------:R-:W-:Y:S05]  /*3fe0*/  BSYNC.RECONVERGENT B1 ;  /* 0x0000000000017941 */ /* 0x000fea0003800200 */
.L_x_205:
[----:B------:R-:W-:Y:S01]  /*3ff0*/  FSETP.GEU.AND P0, PT, |R31|, 4.1917929649353027344, PT ;  /* 0x4086232b1f00780b */ /* 0x000fe20003f0e200 */
[----:B------:R0:W0:Y:S01]  /*4000*/  F2F.F32.F64 R23, R18 ;  /* 0x0000001200177310 */ /* 0x0000220000301000 */
[----:B------:R-:W-:Y:S01]  /*4010*/  BSSY.RECONVERGENT B1, `(.L_x_207) ;  /* 0x0000011000017945 */ /* 0x000fe20003800200 */
[----:B------:R-:W-:Y:S01]  /*4020*/  DFMA R52, R40, R52, 1 ;  /* 0x3ff000002834742b */ /* 0x000fe20000000034 */
[----:B-1----:R-:W-:Y:S02]  /*4030*/  IMAD R17, R78, 0x100000, R97 ;  /* 0x001000004e117824 */ /* 0x002fe400078e0261 */
[----:B------:R-:W-:-:S07]  /*4040*/  IMAD.MOV.U32 R16, RZ, RZ, R96 ;  /* 0x000000ffff107224 */ /* 0x000fce00078e0060 */
        /* <DEDUP_REMOVED lines=13> */
.L_x_208:
[----:B------:R-:W-:Y:S05]  /*4120*/  BSYNC.RECONVERGENT B1 ;  /* 0x0000000000017941 */ /* 0x000fea0003800200 */
.L_x_207:
[----:B------:R-:W-:Y:S01]  /*4130*/  FSETP.GEU.AND P0, PT, |R33|, 4.1917929649353027344, PT ;  /* 0x4086232b2100780b */ /* 0x000fe20003f0e200 */
[----:B------:R1:W1:Y:S01]  /*4140*/  F2F.F32.F64 R25, R16 ;  /* 0x0000001000197310 */ /* 0x0002620000301000 */
[----:B------:R-:W-:Y:S01]  /*4150*/  BSSY.RECONVERGENT B1, `(.L_x_209) ;  /* 0x0000010000017945 */ /* 0x000fe20003800200 */
[----:B0-----:R-:W-:Y:S02]  /*4160*/  IMAD R19, R84, 0x100000, R53 ;  /* 0x0010000054137824 */ /* 0x001fe400078e0235 */
[----:B------:R-:W-:-:S08]  /*4170*/  IMAD.MOV.U32 R18, RZ, RZ, R52 ;  /* 0x000000ffff127224 */ /* 0x000fd000078e0034 */
        /* <DEDUP_REMOVED lines=13> */
.L_x_210:
[----:B------:R-:W-:Y:S05]  /*4250*/  BSYNC.RECONVERGENT B1 ;  /* 0x0000000000017941 */ /* 0x000fea0003800200 */
.L_x_209:
[----:B------:R-:W1:Y:S01]  /*4260*/  F2F.F32.F64 R18, R18 ;  /* 0x0000001200127310 */ /* 0x000e620000301000 */
[----:B------:R-:W-:Y:S01]  /*4270*/  UIADD3 UR8, UP0, UPT, UR4, -0x1000, URZ ;  /* 0xfffff00004087890 */ /* 0x000fe2000ff1e0ff */
[----:B---34-:R-:W-:Y:S01]  /*4280*/  FADD R42, R42, R9 ;  /* 0x000000092a2a7221 */ /* 0x018fe20000000000 */
[----:B------:R-:W-:Y:S01]  /*4290*/  FADD R8, R8, R11 ;  /* 0x0000000b08087221 */ /* 0x000fe20000000000 */
[----:B------:R-:W-:Y:S01]  /*42a0*/  FADD R13, R10, R13 ;  /* 0x0000000d0a0d7221 */ /* 0x000fe20000000000 */
[----:B------:R-:W-:Y:S01]  /*42b0*/  UIADD3.X UR9, UPT, UPT, UR5, -0x1, URZ, UP0, !UPT ;  /* 0xffffffff05097890 */ /* 0x000fe200087fe4ff */
[----:B--2---:R-:W-:Y:S01]  /*42c0*/  FADD R77, R94, R77 ;  /* 0x0000004d5e4d7221 */ /* 0x004fe20000000000 */
[----:B------:R-:W-:Y:S01]  /*42d0*/  UISETP.GE.U32.AND UP0, UPT, UR8, 0x1000, UPT ;  /* 0x000010000800788c */ /* 0x000fe2000bf06070 */
[----:B------:R-:W-:Y:S01]  /*42e0*/  FADD R12, R12, R15 ;  /* 0x0000000f0c0c7221 */ /* 0x000fe20000000000 */
[----:B------:R-:W-:Y:S01]  /*42f0*/  FADD R9, R14, R21 ;  /* 0x000000150e097221 */ /* 0x000fe20000000000 */
[----:B------:R-:W-:Y:S01]  /*4300*/  FADD R10, R20, R23 ;  /* 0x00000017140a7221 */ /* 0x000fe20000000000 */
[----:B------:R-:W-:Y:S01]  /*4310*/  UISETP.GE.U32.AND.EX UP0, UPT, UR9, URZ, UPT, UP0 ;  /* 0x000000ff0900728c */ /* 0x000fe2000bf06100 */
[----:B------:R-:W-:Y:S01]  /*4320*/  FADD R42, R77, R42 ;  /* 0x0000002a4d2a7221 */ /* 0x000fe20000000000 */
[----:B------:R-:W-:Y:S01]  /*4330*/  FADD R13, R8, R13 ;  /* 0x0000000d080d7221 */ /* 0x000fe20000000000 */
[----:B------:R-:W-:Y:S01]  /*4340*/  FADD R9, R12, R9 ;  /* 0x000000090c097221 */ /* 0x000fe20000000000 */
[----:B-1----:R-:W-:Y:S01]  /*4350*/  FADD R11, R25, R18 ;  /* 0x00000012190b7221 */ /* 0x002fe20000000000 */
[----:B------:R-:W-:-:S02]  /*4360*/  IMAD.MOV.U32 R51, RZ, RZ, 0x1000 ;  /* 0x00001000ff337424 */ /* 0x000fc400078e00ff */
[----:B------:R-:W-:Y:S01]  /*4370*/  FADD R13, R42, R13 ;  /* 0x0000000d2a0d7221 */ /* 0x000fe20000000000 */
[----:B------:R-:W-:Y:S02]  /*4380*/  IMAD.MOV.U32 R52, RZ, RZ, RZ ;  /* 0x000000ffff347224 */ /* 0x000fe400078e00ff */
[----:B------:R-:W-:-:S04]  /*4390*/  FADD R10, R10, R11 ;  /* 0x0000000b0a0a7221 */ /* 0x000fc80000000000 */
[----:B------:R-:W-:-:S04]  /*43a0*/  FADD R10, R9, R10 ;  /* 0x0000000a090a7221 */ /* 0x000fc80000000000 */
[----:B------:R-:W-:Y:S01]  /*43b0*/  FADD R50, R13, R10 ;  /* 0x0000000a0d327221 */ /* 0x000fe20000000000 */
[----:B------:R-:W-:Y:S06]  /*43c0*/  BRA.U !UP0, `(.L_x_211) ;  /* 0x00000025084c7547 */ /* 0x000fec000b800000 */
[----:B------:R-:W-:Y:S01]  /*43d0*/  IMAD.MOV.U32 R51, RZ, RZ, 0x1000 ;  /* 0x00001000ff337424 */ /* 0x000fe200078e00ff */
[----:B------:R-:W-:Y:S01]  /*43e0*/  MOV R52, RZ ;  /* 0x000000ff00347202 */ /* 0x000fe20000000f00 */
[----:B------:R-:W0:Y:S06]  /*43f0*/  LDCU.64 UR4, c[0x0][0x390] ;  /* 0x00007200ff0477ac */ /* 0x000e2c0008000a00 */
.L_x_245:
[----:B------:R-:W-:-:S04]  /*4400*/  LEA R44, P0, R51, R6, 0x3 ;  /* 0x00000006332c7211 */ /* 0x000fc800078018ff */
[----:B------:R-:W-:-:S05]  /*4410*/  LEA.HI.X R45, R51, R7, R52, 0x3, P0 ;  /* 0x00000007332d7211 */ /* 0x000fca00000f1c34 */
[----:B------:R-:W2:Y:S04]  /*4420*/  LDG.E.64 R86, desc[UR6][R44.64] ;  /* 0x000000062c567981 */ /* 0x000ea8000c1e1b00 */
[----:B------:R-:W3:Y:S04]  /*4430*/  LDG.E.64 R10, desc[UR6][R44.64+0x1800] ;  /* 0x001800062c0a7981 */ /* 0x000ee8000c1e1b00 */
[----:B------:R-:W4:Y:S04]  /*4440*/  LDG.E.64 R8, desc[UR6][R44.64+0x1000] ;  /* 0x001000062c087981 */ /* 0x000f28000c1e1b00 */
[----:B------:R-:W3:Y:S04]  /*4450*/  LDG.E.64 R12, desc[UR6][R44.64+0x2000] ;  /* 0x002000062c0c7981 */ /* 0x000ee8000c1e1b00 */
[----:B------:R-:W4:Y:S04]  /*4460*/  LDG.E.64 R60, desc[UR6][R44.64+0x800] ;  /* 0x000800062c3c7981 */ /* 0x000f28000c1e1b00 */
[----:B------:R-:W4:Y:S04]  /*4470*/  LDG.E.64 R14, desc[UR6][R44.64+0x2800] ;  /* 0x002800062c0e7981 */ /* 0x000f28000c1e1b00 */
[----:B------:R-:W4:Y:S04]  /*4480*/  LDG.E.64 R16, desc[UR6][R44.64+0x3000] ;  /* 0x003000062c107981 */ /* 0x000f28000c1e1b00 */
[----:B------:R-:W4:Y:S04]  /*4490*/  LDG.E.64 R18, desc[UR6][R44.64+0x3800] ;  /* 0x003800062c127981 */ /* 0x000f28000c1e1b00 */
[----:B------:R-:W4:Y:S04]  /*44a0*/  LDG.E.64 R20, desc[UR6][R44.64+0x4000] ;  /* 0x004000062c147981 */ /* 0x000f28000c1e1b00 */
[----:B------:R-:W4:Y:S04]  /*44b0*/  LDG.E.64 R24, desc[UR6][R44.64+0x5000] ;  /* 0x005000062c187981 */ /* 0x000f28000c1e1b00 */
[----:B------:R-:W4:Y:S04]  /*44c0*/  LDG.E.64 R22, desc[UR6][R44.64+0x4800] ;  /* 0x004800062c167981 */ /* 0x000f28000c1e1b00 */
[----:B------:R-:W4:Y:S01]  /*44d0*/  LDG.E.64 R26, desc[UR6][R44.64+0x5800] ;  /* 0x005800062c1a7981 */ /* 0x000f22000c1e1b00 */
[----:B--2---:R-:W-:-:S08]  /*44e0*/  DFMA R88, R86, R4, 6.75539944105574400000e+15 ;  /* 0x433800005658742b */ /* 0x004fd00000000004 */
[----:B------:R-:W-:-:S08]  /*44f0*/  DADD R28, R88, -6.75539944105574400000e+15 ;  /* 0xc3380000581c7429 */ /* 0x000fd00000000000 */
[----:B------:R-:W-:-:S08]  /*4500*/  DFMA R30, R28, -UR10, R86 ;  /* 0x8000000a1c1e7c2b */ /* 0x000fd00008000056 */
[----:B------:R-:W-:Y:S01]  /*4510*/  DFMA R90, R28, -UR12, R30 ;  /* 0x8000000c1c5a7c2b */ /* 0x000fe2000800001e */
[----:B------:R-:W2:Y:S04]  /*4520*/  LDG.E.64 R28, desc[UR6][R44.64+0x6000] ;  /* 0x006000062c1c7981 */ /* 0x000ea8000c1e1b00 */
[----:B------:R-:W2:Y:S03]  /*4530*/  LDG.E.64 R30, desc[UR6][R44.64+0x6800] ;  /* 0x006800062c1e7981 */ /* 0x000ea6000c1e1b00 */
[----:B------:R-:W-:-:S08]  /*4540*/  DFMA R32, R90, UR14, R2 ;  /* 0x0000000e5a207c2b */ /* 0x000fd00008000002 */
[C---:B------:R-:W-:Y:S02]  /*4550*/  DFMA R34, R90.reuse, R32, UR16 ;  /* 0x000000105a227e2b */ /* 0x040fe40008000020 */
[----:B------:R-:W2:Y:S06]  /*4560*/  LDG.E.64 R32, desc[UR6][R44.64+0x7000] ;  /* 0x007000062c207981 */ /* 0x000eac000c1e1b00 */
[----:B------:R-:W-:-:S08]  /*4570*/  DFMA R34, R90, R34, UR18 ;  /* 0x000000125a227e2b */ /* 0x000fd00008000022 */
[----:B------:R-:W-:-:S08]  /*4580*/  DFMA R34, R90, R34, UR20 ;  /* 0x000000145a227e2b */ /* 0x000fd00008000022 */
[----:B------:R-:W-:Y:S02]  /*4590*/  DFMA R36, R90, R34, UR22 ;  /* 0x000000165a247e2b */ /* 0x000fe40008000022 */
[----:B---3--:R-:W-:Y:S01]  /*45a0*/  DFMA R40, R12, R4, 6.75539944105574400000e+15 ;  /* 0x433800000c28742b */ /* 0x008fe20000000004 */
[----:B------:R1:W5:Y:S05]  /*45b0*/  LDG.E.64 R34, desc[UR6][R44.64+0x7800] ;  /* 0x007800062c227981 */ /* 0x00036a000c1e1b00 */
[----:B------:R-:W-:-:S08]  /*45c0*/  DFMA R36, R90, R36, UR24 ;  /* 0x000000185a247e2b */ /* 0x000fd00008000024 */
[----:B------:R-:W-:-:S08]  /*45d0*/  DFMA R36, R90, R36, UR26 ;  /* 0x0000001a5a247e2b */ /* 0x000fd00008000024 */
[----:B------:R-:W-:-:S08]  /*45e0*/  DFMA R36, R90, R36, UR28 ;  /* 0x0000001c5a247e2b */ /* 0x000fd00008000024 */
[----:B------:R-:W-:Y:S02]  /*45f0*/  DFMA R38, R90, R36, UR30 ;  /* 0x0000001e5a267e2b */ /* 0x000fe40008000024 */
[-C--:B----4-:R-:W-:Y:S02]  /*4600*/  DFMA R36, R8, R4.reuse, 6.75539944105574400000e+15 ;  /* 0x433800000824742b */ /* 0x090fe40000000004 */
[----:B------:R-:W-:-:S04]  /*4610*/  DFMA R62, R60, R4, 6.75539944105574400000e+15 ;  /* 0x433800003c3e742b */ /* 0x000fc80000000004 */
[----:B------:R-:W-:Y:S02]  /*4620*/  DFMA R42, R90, R38, 1 ;  /* 0x3ff000005a2a742b */ /* 0x000fe40000000026 */
[----:B------:R-:W-:Y:S02]  /*4630*/  DFMA R38, R10, R4, 6.75539944105574400000e+15 ;  /* 0x433800000a26742b */ /* 0x000fe40000000004 */
[----:B------:R-:W-:Y:S02]  /*4640*/  DADD R54, R36, -6.75539944105574400000e+15 ;  /* 0xc338000024367429 */ /* 0x000fe40000000000 */
[----:B------:R-:W-:Y:S02]  /*4650*/  DADD R64, R40, -6.75539944105574400000e+15 ;  /* 0xc338000028407429 */ /* 0x000fe40000000000 */
[----:B------:R-:W-:Y:S02]  /*4660*/  DFMA R90, R90, R42, 1 ;  /* 0x3ff000005a5a742b */ /* 0x000fe4000000002a */
[----:B------:R-:W-:-:S02]  /*4670*/  DADD R56, R38, -6.75539944105574400000e+15 ;  /* 0xc338000026387429 */ /* 0x000fc40000000000 */
[----:B------:R-:W-:Y:S02]  /*4680*/  DADD R76, R62, -6.75539944105574400000e+15 ;  /* 0xc33800003e4c7429 */ /* 0x000fe40000000000 */
[-C--:B------:R-:W-:Y:S02]  /*4690*/  DFMA R42, R14, R4.reuse, 6.75539944105574400000e+15 ;  /* 0x433800000e2a742b */ /* 0x080fe40000000004 */
[----:B-1----:R-:W-:Y:S02]  /*46a0*/  DFMA R44, R16, R4, 6.75539944105574400000e+15 ;  /* 0x43380000102c742b */ /* 0x002fe40000000004 */
[----:B------:R-:W-:Y:S02]  /*46b0*/  DFMA R58, R56, -UR10, R10 ;  /* 0x8000000a383a7c2b */ /* 0x000fe4000800000a */
[----:B------:R-:W-:Y:S02]  /*46c0*/  DFMA R48, R54, -UR10, R8 ;  /* 0x8000000a36307c2b */ /* 0x000fe40008000008 */
[----:B------:R-:W-:-:S02]  /*46d0*/  DFMA R66, R64, -UR10, R12 ;  /* 0x8000000a40427c2b */ /* 0x000fc4000800000c */
[----:B------:R-:W-:Y:S02]  /*46e0*/  DFMA R46, R76, -UR10, R60 ;  /* 0x8000000a4c2e7c2b */ /* 0x000fe4000800003c */
[----:B------:R-:W-:Y:S02]  /*46f0*/  DADD R68, R42, -6.75539944105574400000e+15 ;  /* 0xc33800002a447429 */ /* 0x000fe40000000000 */
[----:B------:R-:W-:Y:S02]  /*4700*/  DFMA R56, R56, -UR12, R58 ;  /* 0x8000000c38387c2b */ /* 0x000fe4000800003a */
[----:B------:R-:W-:Y:S02]  /*4710*/  DADD R78, R44, -6.75539944105574400000e+15 ;  /* 0xc33800002c4e7429 */ /* 0x000fe40000000000 */
[----:B------:R-:W-:Y:S02]  /*4720*/  DFMA R54, R54, -UR12, R48 ;  /* 0x8000000c36367c2b */ /* 0x000fe40008000030 */
[----:B------:R-:W-:-:S02]  /*4730*/  DFMA R58, R64, -UR12, R66 ;  /* 0x8000000c403a7c2b */ /* 0x000fc40008000042 */
[----:B------:R-:W-:Y:S02]  /*4740*/  DFMA R76, R76, -UR12, R46 ;  /* 0x8000000c4c4c7c2b */ /* 0x000fe4000800002e */
[----:B------:R-:W-:Y:S02]  /*4750*/  DFMA R64, R68, -UR10, R14 ;  /* 0x8000000a44407c2b */ /* 0x000fe4000800000e */
[----:B------:R-:W-:Y:S02]  /*4760*/  DFMA R70, R78, -UR10, R16 ;  /* 0x8000000a4e467c2b */ /* 0x000fe40008000010 */
[--C-:B------:R-:W-:Y:S02]  /*4770*/  DFMA R48, R54, UR14, R2.reuse ;  /* 0x0000000e36307c2b */ /* 0x100fe40008000002 */
[----:B------:R-:W-:Y:S02]  /*4780*/  DFMA R46, R76, UR14, R2 ;  /* 0x0000000e4c2e7c2b */ /* 0x000fe40008000002 */
[----:B------:R-:W-:-:S02]  /*4790*/  DFMA R64, R68, -UR12, R64 ;  /* 0x8000000c44407c2b */ /* 0x000fc40008000040 */
[----:B------:R-:W-:Y:S02]  /*47a0*/  DFMA R66, R56, UR14, R2 ;  /* 0x0000000e38427c2b */ /* 0x000fe40008000002 */
[----:B------:R-:W-:Y:S02]  /*47b0*/  DFMA R78, R78, -UR12, R70 ;  /* 0x8000000c4e4e7c2b */ /* 0x000fe40008000046 */
[----:B------:R-:W-:Y:S02]  /*47c0*/  DFMA R48, R54, R48, UR16 ;  /* 0x0000001036307e2b */ /* 0x000fe40008000030 */
[----:B------:R-:W-:Y:S02]  /*47d0*/  DFMA R46, R76, R46, UR16 ;  /* 0x000000104c2e7e2b */ /* 0x000fe4000800002e */
[----:B------:R-:W-:Y:S02]  /*47e0*/  DFMA R70, R64, UR14, R2 ;  /* 0x0000000e40467c2b */ /* 0x000fe40008000002 */
[----:B------:R-:W-:-:S02]  /*47f0*/  DFMA R66, R56, R66, UR16 ;  /* 0x0000001038427e2b */ /* 0x000fc40008000042 */
[--C-:B------:R-:W-:Y:S02]  /*4800*/  DFMA R72, R78, UR14, R2.reuse ;  /* 0x0000000e4e487c2b */ /* 0x100fe40008000002 */
[----:B------:R-:W-:Y:S02]  /*4810*/  DFMA R48, R54, R48, UR18 ;  /* 0x0000001236307e2b */ /* 0x000fe40008000030 */
[----:B------:R-:W-:Y:S02]  /*4820*/  DFMA R68, R58, UR14, R2 ;  /* 0x0000000e3a447c2b */ /* 0x000fe40008000002 */
        /* <DEDUP_REMOVED lines=40> */
[----:B------:R-:W-:Y:S02]  /*4ab0*/  DFMA R48, R54, R48, 1 ;  /* 0x3ff000003630742b */ /* 0x000fe40000000030 */
[----:B------:R-:W-:Y:S02]  /*4ac0*/  DFMA R68, R58, R68, UR28 ;  /* 0x0000001c3a447e2b */ /* 0x000fe40008000044 */
[----:B------:R-:W-:Y:S02]  /*4ad0*/  DFMA R46, R76, R46, 1 ;  /* 0x3ff000004c2e742b */ /* 0x000fe4000000002e */
[----:B------:R-:W-:Y:S02]  /*4ae0*/  DFMA R70, R64, R70, UR30 ;  /* 0x0000001e40467e2b */ /* 0x000fe40008000046 */
[----:B------:R-:W-:-:S02]  /*4af0*/  DFMA R66, R56, R66, 1 ;  /* 0x3ff000003842742b */ /* 0x000fc40000000042 */
[----:B------:R-:W-:Y:S02]  /*4b00*/  DFMA R72, R78, R72, UR30 ;  /* 0x0000001e4e487e2b */ /* 0x000fe40008000048 */
[----:B------:R-:W-:Y:S02]  /*4b10*/  DFMA R54, R54, R48, 1 ;  /* 0x3ff000003636742b */ /* 0x000fe40000000030 */
[----:B------:R-:W-:Y:S02]  /*4b20*/  DFMA R76, R76, R46, 1 ;  /* 0x3ff000004c4c742b */ /* 0x000fe4000000002e */
[----:B------:R-:W-:Y:S02]  /*4b30*/  DFMA R68, R58, R68, UR30 ;  /* 0x0000001e3a447e2b */ /* 0x000fe40008000044 */
[----:B------:R-:W-:Y:S02]  /*4b40*/  DFMA R48, R18, R4, 6.75539944105574400000e+15 ;  /* 0x433800001230742b */ /* 0x000fe40000000004 */
[----:B------:R-:W-:-:S02]  /*4b50*/  DFMA R70, R64, R70, 1 ;  /* 0x3ff000004046742b */ /* 0x000fc40000000046 */
[----:B------:R-:W-:Y:S02]  /*4b60*/  DFMA R46, R20, R4, 6.75539944105574400000e+15 ;  /* 0x43380000142e742b */ /* 0x000fe40000000004 */
[----:B------:R-:W-:Y:S02]  /*4b70*/  DFMA R56, R56, R66, 1 ;  /* 0x3ff000003838742b */ /* 0x000fe40000000042 */
[----:B------:R-:W-:Y:S02]  /*4b80*/  DFMA R72, R78, R72, 1 ;  /* 0x3ff000004e48742b */ /* 0x000fe40000000048 */
[----:B------:R-:W-:Y:S02]  /*4b90*/  DFMA R68, R58, R68, 1 ;  /* 0x3ff000003a44742b */ /* 0x000fe40000000044 */
[----:B------:R-:W-:Y:S02]  /*4ba0*/  DADD R66, R48, -6.75539944105574400000e+15 ;  /* 0xc338000030427429 */ /* 0x000fe40000000000 */
[----:B------:R-:W-:-:S02]  /*4bb0*/  DFMA R64, R64, R70, 1 ;  /* 0x3ff000004040742b */ /* 0x000fc40000000046 */
[----:B------:R-:W-:Y:S02]  /*4bc0*/  DADD R70, R46, -6.75539944105574400000e+15 ;  /* 0xc33800002e467429 */ /* 0x000fe40000000000 */
[----:B------:R-:W-:Y:S02]  /*4bd0*/  DFMA R78, R78, R72, 1 ;  /* 0x3ff000004e4e742b */ /* 0x000fe40000000048 */
[----:B------:R-:W-:Y:S02]  /*4be0*/  DFMA R58, R58, R68, 1 ;  /* 0x3ff000003a3a742b */ /* 0x000fe40000000044 */
[----:B------:R-:W-:Y:S02]  /*4bf0*/  DFMA R72, R66, -UR10, R18 ;  /* 0x8000000a42487c2b */ /* 0x000fe40008000012 */
[-C--:B------:R-:W-:Y:S02]  /*4c00*/  DFMA R82, R24, R4.reuse, 6.75539944105574400000e+15 ;  /* 0x433800001852742b */ /* 0x080fe40000000004 */
[----:B------:R-:W-:-:S02]  /*4c10*/  DFMA R80, R22, R4, 6.75539944105574400000e+15 ;  /* 0x433800001650742b */ /* 0x000fc40000000004 */
[----:B------:R-:W-:Y:S02]  /*4c20*/  DFMA R84, R26, R4, 6.75539944105574400000e+15 ;  /* 0x433800001a54742b */ /* 0x000fe40000000004 */
[----:B------:R-:W-:Y:S02]  /*4c30*/  DFMA R68, R70, -UR10, R20 ;  /* 0x8000000a46447c2b */ /* 0x000fe40008000014 */
[----:B------:R-:W-:Y:S02]  /*4c40*/  DFMA R72, R66, -UR12, R72 ;  /* 0x8000000c42487c2b */ /* 0x000fe40008000048 */
[----:B------:R-:W-:Y:S02]  /*4c50*/  DADD R94, R82, -6.75539944105574400000e+15 ;  /* 0xc3380000525e7429 */ /* 0x000fe40000000000 */
[----:B------:R-:W-:Y:S02]  /*4c60*/  DADD R92, R80, -6.75539944105574400000e+15 ;  /* 0xc3380000505c7429 */ /* 0x000fe40000000000 */
[----:B------:R-:W-:-:S02]  /*4c70*/  DADD R98, R84, -6.75539944105574400000e+15 ;  /* 0xc338000054627429 */ /* 0x000fc40000000000 */
[----:B------:R-:W-:Y:S02]  /*4c80*/  DFMA R70, R70, -UR12, R68 ;  /* 0x8000000c46467c2b */ /* 0x000fe40008000044 */
[----:B------:R-:W-:Y:S02]  /*4c90*/  DFMA R66, R72, UR14, R2 ;  /* 0x0000000e48427c2b */ /* 0x000fe40008000002 */
[----:B------:R-:W-:Y:S02]  /*4ca0*/  DFMA R96, R94, -UR10, R24 ;  /* 0x8000000a5e607c2b */ /* 0x000fe40008000018 */
[----:B------:R-:W-:Y:S02]  /*4cb0*/  DFMA R74, R92, -UR10, R22 ;  /* 0x8000000a5c4a7c2b */ /* 0x000fe40008000016 */
[----:B------:R-:W-:Y:S02]  /*4cc0*/  DFMA R100, R98, -UR10, R26 ;  /* 0x8000000a62647c2b */ /* 0x000fe4000800001a */
[----:B------:R-:W-:-:S02]  /*4cd0*/  DFMA R68, R70, UR14, R2 ;  /* 0x0000000e46447c2b */ /* 0x000fc40008000002 */
[----:B------:R-:W-:Y:S02]  /*4ce0*/  DFMA R66, R72, R66, UR16 ;  /* 0x0000001048427e2b */ /* 0x000fe40008000042 */
[----:B------:R-:W-:Y:S02]  /*4cf0*/  DFMA R94, R94, -UR12, R96 ;  /* 0x8000000c5e5e7c2b */ /* 0x000fe40008000060 */
[----:B------:R-:W-:Y:S02]  /*4d00*/  DFMA R92, R92, -UR12, R74 ;  /* 0x8000000c5c5c7c2b */ /* 0x000fe4000800004a */
[----:B------:R-:W-:Y:S02]  /*4d10*/  DFMA R96, R98, -UR12, R100 ;  /* 0x8000000c62607c2b */ /* 0x000fe40008000064 */
[----:B------:R-:W-:Y:S02]  /*4d20*/  DFMA R68, R70, R68, UR16 ;  /* 0x0000001046447e2b */ /* 0x000fe40008000044 */
[----:B------:R-:W-:-:S02]  /*4d30*/  DFMA R66, R72, R66, UR18 ;  /* 0x0000001248427e2b */ /* 0x000fc40008000042 */
[--C-:B------:R-:W-:Y:S02]  /*4d40*/  DFMA R74, R92, UR14, R2.reuse ;  /* 0x0000000e5c4a7c2b */ /* 0x100fe40008000002 */
[--C-:B------:R-:W-:Y:S02]  /*4d50*/  DFMA R98, R94, UR14, R2.reuse ;  /* 0x0000000e5e627c2b */ /* 0x100fe40008000002 */
        /* <DEDUP_REMOVED lines=32> */
[----:B------:R-:W-:Y:S02]  /*4f60*/  DFMA R66, R72, R66, 1 ;  /* 0x3ff000004842742b */ /* 0x000fe40000000042 */
[----:B------:R-:W-:-:S02]  /*4f70*/  DFMA R98, R92, R74, UR28 ;  /* 0x0000001c5c627e2b */ /* 0x000fc4000800004a */
[----:B------:R-:W-:Y:S02]  /*4f80*/  DFMA R100, R94, R100, UR28 ;  /* 0x0000001c5e647e2b */ /* 0x000fe40008000064 */
[----:B------:R-:W-:Y:S02]  /*4f90*/  DFMA R104, R96, R102, UR28 ;  /* 0x0000001c60687e2b */ /* 0x000fe40008000066 */
[----:B------:R-:W-:Y:S02]  /*4fa0*/  DFMA R68, R70, R68, 1 ;  /* 0x3ff000004644742b */ /* 0x000fe40000000044 */
[----:B--2---:R-:W-:Y:S02]  /*4fb0*/  DFMA R74, R28, R4, 6.75539944105574400000e+15 ;  /* 0x433800001c4a742b */ /* 0x004fe40000000004 */
[----:B------:R-:W-:Y:S02]  /*4fc0*/  DFMA R72, R72, R66, 1 ;  /* 0x3ff000004848742b */ /* 0x000fe40000000042 */
[----:B------:R-:W-:-:S02]  /*4fd0*/  DFMA R66, R92, R98, UR30 ;  /* 0x0000001e5c427e2b */ /* 0x000fc40008000062 */
[----:B------:R-:W-:Y:S02]  /*4fe0*/  DFMA R102, R94, R100, UR30 ;  /* 0x0000001e5e667e2b */ /* 0x000fe40008000064 */
[----:B------:R-:W-:Y:S02]  /*4ff0*/  DFMA R106, R96, R104, UR30 ;  /* 0x0000001e606a7e2b */ /* 0x000fe40008000068 */
[----:B------:R-:W-:Y:S02]  /*5000*/  DFMA R70, R70, R68, 1 ;  /* 0x3ff000004646742b */ /* 0x000fe40000000044 */
[----:B------:R-:W-:Y:S02]  /*5010*/  DADD R98, R74, -6.75539944105574400000e+15 ;  /* 0xc33800004a627429 */ /* 0x000fe40000000000 */
[----:B------:R-:W-:Y:S01]  /*5020*/  DFMA R68, R30, R4, 6.75539944105574400000e+15 ;  /* 0x433800001e44742b */ /* 0x000fe20000000004 */
[----:B------:R-:W-:Y:S01]  /*5030*/  FSETP.GEU.AND P0, PT, |R87|, 4.1917929649353027344, PT ;  /* 0x4086232b5700780b */ /* 0x000fe20003f0e200 */
[----:B------:R-:W-:-:S02]  /*5040*/  DFMA R100, R92, R66, 1 ;  /* 0x3ff000005c64742b */ /* 0x000fc40000000042 */
[----:B------:R-:W-:Y:S02]  /*5050*/  DFMA R104, R94, R102, 1 ;  /* 0x3ff000005e68742b */ /* 0x000fe40000000066 */
[----:B------:R-:W-:Y:S02]  /*5060*/  DFMA R106, R96, R106, 1 ;  /* 0x3ff00000606a742b */ /* 0x000fe4000000006a */
[----:B------:R-:W-:Y:S02]  /*5070*/  DFMA R108, R98, -UR10, R28 ;  /* 0x8000000a626c7c2b */ /* 0x000fe4000800001c */
[----:B------:R-:W-:Y:S02]  /*5080*/  DFMA R66, R32, R4, 6.75539944105574400000e+15 ;  /* 0x433800002042742b */ /* 0x000fe40000000004 */
[----:B------:R-:W-:Y:S01]  /*5090*/  DADD R102, R68, -6.75539944105574400000e+15 ;  /* 0xc338000044667429 */ /* 0x000fe20000000000 */
[----:B------:R-:W-:Y:S01]  /*50a0*/  BSSY.RECONVERGENT B1, `(.L_x_212) ;  /* 0x0000016000017945 */ /* 0x000fe20003800200 */
[----:B------:R-:W-:-:S02]  /*50b0*/  DFMA R92, R92, R100, 1 ;  /* 0x3ff000005c5c742b */ /* 0x000fc40000000064 */
[----:B------:R-:W-:Y:S02]  /*50c0*/  DFMA R96, R96, R106, 1 ;  /* 0x3ff000006060742b */ /* 0x000fe4000000006a */
[----:B------:R-:W-:Y:S02]  /*50d0*/  DFMA R98, R98, -UR12, R108 ;  /* 0x8000000c62627c2b */ /* 0x000fe4000800006c */
[----:B------:R-:W-:Y:S02]  /*50e0*/  DADD R100, R66, -6.75539944105574400000e+15 ;  /* 0xc338000042647429 */ /* 0x000fe40000000000 */
[----:B------:R-:W-:Y:S02]  /*50f0*/  DFMA R106, R102, -UR10, R30 ;  /* 0x8000000a666a7c2b */ /* 0x000fe4000800001e */
[----:B------:R-:W-:Y:S01]  /*5100*/  DFMA R94, R94, R104, 1 ;  /* 0x3ff000005e5e742b */ /* 0x000fe20000000068 */
        /* <DEDUP_REMOVED lines=15> */
.L_x_213:
[----:B0-----:R-:W-:Y:S05]  /*5200*/  BSYNC.RECONVERGENT B1 ;  /* 0x0000000000017941 */ /* 0x001fea0003800200 */
.L_x_212:
[----:B------:R-:W-:Y:S01]  /*5210*/  FSETP.GEU.AND P0, PT, |R61|, 4.1917929649353027344, PT ;  /* 0x4086232b3d00780b */ /* 0x000fe20003f0e200 */
[----:B------:R0:W1:Y:S01]  /*5220*/  F2F.F32.F64 R53, R104 ;  /* 0x0000006800357310 */ /* 0x0000620000301000 */
[----:B------:R-:W-:Y:S01]  /*5230*/  DFMA R88, R102, -UR12, R106 ;  /* 0x8000000c66587c2b */ /* 0x000fe2000800006a */
[----:B------:R-:W-:Y:S01]  /*5240*/  BSSY.RECONVERGENT B1, `(.L_x_214) ;  /* 0x0000013000017945 */ /* 0x000fe20003800200 */
[----:B-----5:R-:W-:Y:S01]  /*5250*/  DFMA R86, R34, R4, 6.75539944105574400000e+15 ;  /* 0x433800002256742b */ /* 0x020fe20000000004 */
        /* <DEDUP_REMOVED lines=17> */
.L_x_215:
[----:B------:R-:W-:Y:S05]  /*5370*/  BSYNC.RECONVERGENT B1 ;  /* 0x0000000000017941 */ /* 0x000fea0003800200 */
.L_x_214:
[----:B------:R-:W-:Y:S01]  /*5380*/  FSETP.GEU.AND P0, PT, |R9|, 4.1917929649353027344, PT ;  /* 0x4086232b0900780b */ /* 0x000fe20003f0e200 */
[----:B------:R0:W2:Y:S01]  /*5390*/  F2F.F32.F64 R62, R102 ;  /* 0x00000066003e7310 */ /* 0x0000a20000301000 */
[----:B------:R-:W-:Y:S01]  /*53a0*/  DFMA R60, R100, -UR12, R106 ;  /* 0x8000000c643c7c2b */ /* 0x000fe2000800006a */
[----:B------:R-:W-:Y:S01]  /*53b0*/  BSSY.RECONVERGENT B1, `(.L_x_216) ;  /* 0x0000013000017945 */ /* 0x000fe20003800200 */
[----:B------:R-:W-:Y:S01]  /*53c0*/  DADD R76, R86, -6.75539944105574400000e+15 ;  /* 0xc3380000564c7429 */ /* 0x000fe20000000000 */
        /* <DEDUP_REMOVED lines=17> */
.L_x_217:
[----:B------:R-:W-:Y:S05]  /*54e0*/  BSYNC.RECONVERGENT B1 ;  /* 0x0000000000017941 */ /* 0x000fea0003800200 */
.L_x_216:
[----:B------:R-:W-:Y:S01]  /*54f0*/  FSETP.GEU.AND P0, PT, |R11|, 4.1917929649353027344, PT ;  /* 0x4086232b0b00780b */ /* 0x000fe20003f0e200 */
[----:B------:R0:W3:Y:S01]  /*5500*/  F2F.F32.F64 R9, R104 ;  /* 0x0000006800097310 */ /* 0x0000e20000301000 */
[----:B------:R-:W-:Y:S01]  /*5510*/  BSSY.RECONVERGENT B1, `(.L_x_218) ;  /* 0x0000014000017945 */ /* 0x000fe20003800200 */
[----:B------:R-:W-:Y:S01]  /*5520*/  DFMA R54, R76, -UR10, R34 ;  /* 0x8000000a4c367c2b */ /* 0x000fe20008000022 */
[----:B------:R-:W-:Y:S01]  /*5530*/  IMAD R103, R38, 0x100000, R57 ;  /* 0x0010000026677824 */ /* 0x000fe200078e0239 */
[----:B------:R-:W-:Y:S01]  /*5540*/  DFMA R36, R60, UR14, R2 ;  /* 0x0000000e3c247c2b */ /* 0x000fe20008000002 */
        /* <DEDUP_REMOVED lines=16> */
.L_x_219:
[----:B------:R-:W-:Y:S05]  /*5650*/  BSYNC.RECONVERGENT B1 ;  /* 0x0000000000017941 */ /* 0x000fea0003800200 */
.L_x_218:
[----:B------:R-:W-:Y:S01]  /*5660*/  FSETP.GEU.AND P0, PT, |R13|, 4.1917929649353027344, PT ;  /* 0x4086232b0d00780b */ /* 0x000fe20003f0e200 */
[----:B------:R0:W4:Y:S01]  /*5670*/  F2F.F32.F64 R8, R102 ;  /* 0x0000006600087310 */ /* 0x0001220000301000 */
[----:B------:R-:W-:Y:S01]  /*5680*/  BSSY.RECONVERGENT B1, `(.L_x_220) ;  /* 0x0000014000017945 */ /* 0x000fe20003800200 */
[----:B------:R-:W-:Y:S01]  /*5690*/  DFMA R76, R76, -UR12, R54 ;  /* 0x8000000c4c4c7c2b */ /* 0x000fe20008000036 */
        /* <DEDUP_REMOVED lines=18> */
.L_x_221:
[----:B------:R-:W-:Y:S05]  /*57c0*/  BSYNC.RECONVERGENT B1 ;  /* 0x0000000000017941 */ /* 0x000fea0003800200 */
.L_x_220:
[----:B------:R-:W-:Y:S01]  /*57d0*/  FSETP.GEU.AND P0, PT, |R15|, 4.1917929649353027344, PT ;  /* 0x4086232b0f00780b */ /* 0x000fe20003f0e200 */
[----:B------:R0:W0:Y:S01]  /*57e0*/  F2F.F32.F64 R11, R10 ;  /* 0x0000000a000b7310 */ /* 0x0000220000301000 */
[----:B------:R-:W-:Y:S01]  /*57f0*/  BSSY.RECONVERGENT B1, `(.L_x_222) ;  /* 0x0000014000017945 */ /* 0x000fe20003800200 */
[----:B------:R-:W-:Y:S01]  /*5800*/  DFMA R38, R76, UR14, R2 ;  /* 0x0000000e4c267c2b */ /* 0x000fe20008000002 */
        /* <DEDUP_REMOVED lines=18> */
.L_x_223:
[----:B------:R-:W-:Y:S05]  /*5930*/  BSYNC.RECONVERGENT B1 ;  /* 0x0000000000017941 */ /* 0x000fea0003800200 */
.L_x_222:
        /* <DEDUP_REMOVED lines=16> */
[----:B------:R-:W-:-:S04]  /*5a40*/  @!P1 SHF.R.S32.HI R13, RZ, 0x1, R12 ;  /* 0x00000001ff0d9819 */ /* 0x000fc8000001140c */
[----:B------:R-:W-:Y:S01]  /*5a50*/  @!P1 LEA R79, R13, R79, 0x14 ;  /* 0x0000004f0d4f9211 */ /* 0x000fe200078ea0ff */
[----:B------:R-:W-:-:S05]  /*5a60*/  @!P1 IMAD.IADD R12, R44, 0x1, -R13 ;  /* 0x000000012c0c9824 */ /* 0x000fca00078e0a0d */
[----:B------:R-:W-:Y:S01]  /*5a70*/  @!P1 LEA R13, R12, 0x3ff00000, 0x14 ;  /* 0x3ff000000c0d9811 */ /* 0x000fe200078ea0ff */
[----:B------:R-:W-:-:S06]  /*5a80*/  @!P1 IMAD.MOV.U32 R12, RZ, RZ, RZ ;  /* 0x000000ffff0c9224 */ /* 0x000fcc00078e00ff */
[----:B------:R-:W-:-:S11]  /*5a90*/  @!P1 DMUL R14, R78, R12 ;  /* 0x0000000c4e0e9228 */ /* 0x000fd60000000000 */
.L_x_225:
[----:B------:R-:W-:Y:S05]  /*5aa0*/  BSYNC.RECONVERGENT B1 ;  /* 0x0000000000017941 */ /* 0x000fea0003800200 */
.L_x_224:
        /* <DEDUP_REMOVED lines=22> */
.L_x_227:
[----:B------:R-:W-:Y:S05]  /*5c10*/  BSYNC.RECONVERGENT B1 ;  /* 0x0000000000017941 */ /* 0x000fea0003800200 */
.L_x_226:
        /* <DEDUP_REMOVED lines=16> */
[----:B------:R-:W-:-:S03]  /*5d20*/  FSEL R14, R18, RZ, P0 ;  /* 0x000000ff120e7208 */ /* 0x000fc60000000000 */
[----:B------:R-:W-:Y:S02]  /*5d30*/  @!P1 IMAD.IADD R16, R46, 0x1, -R17 ;  /* 0x000000012e109824 */ /* 0x000fe400078e0a11 */
[----:B------:R-:W-:-:S03]  /*5d40*/  @!P1 IMAD R71, R17, 0x100000, R71 ;  /* 0x0010000011479824 */ /* 0x000fc600078e0247 */
[----:B------:R-:W-:Y:S01]  /*5d50*/  @!P1 LEA R17, R16, 0x3ff00000, 0x14 ;  /* 0x3ff0000010119811 */ /* 0x000fe200078ea0ff */
[----:B------:R-:W-:-:S06]  /*5d60*/  @!P1 IMAD.MOV.U32 R16, RZ, RZ, RZ ;  /* 0x000000ffff109224 */ /* 0x000fcc00078e00ff */
[----:B------:R-:W-:-:S11]  /*5d70*/  @!P1 DMUL R14, R70, R16 ;  /* 0x00000010460e9228 */ /* 0x000fd60000000000 */
.L_x_229:
[----:B------:R-:W-:Y:S05]  /*5d80*/  BSYNC.RECONVERGENT B1 ;  /* 0x0000000000017941 */ /* 0x000fea0003800200 */
.L_x_228:
        /* <DEDUP_REMOVED lines=22> */
.L_x_231:
[----:B------:R-:W-:Y:S05]  /*5ef0*/  BSYNC.RECONVERGENT B1 ;  /* 0x0000000000017941 */ /* 0x000fea0003800200 */
.L_x_230:
[----:B------:R-:W-:Y:S01]  /*5f00*/  FSETP.GEU.AND P0, PT, |R25|, 4.1917929649353027344, PT ;  /* 0x4086232b1900780b */ /* 0x000fe20003f0e200 */
[----:B0-----:R0:W1:Y:S01]  /*5f10*/  F2F.F32.F64 R14, R16 ;  /* 0x00000010000e7310 */ /* 0x0010620000301000 */
[----:B------:R-:W-:Y:S01]  /*5f20*/  BSSY.RECONVERGENT B1, `(.L_x_232) ;  /* 0x0000014000017945 */ /* 0x000fe20003800200 */
[----:B------:R-:W-:Y:S01]  /*5f30*/  DFMA R38, R76, R38, UR24 ;  /* 0x000000184c267e2b */ /* 0x000fe20008000026 */
        /* <DEDUP_REMOVED lines=18> */
.L_x_233:
[----:B------:R-:W-:Y:S05]  /*6060*/  BSYNC.RECONVERGENT B1 ;  /* 0x0000000000017941 */ /* 0x000fea0003800200 */
.L_x_232:
[----:B------:R-:W-:Y:S01]  /*6070*/  FSETP.GEU.AND P0, PT, |R27|, 4.1917929649353027344, PT ;  /* 0x4086232b1b00780b */ /* 0x000fe20003f0e200 */
[----:B------:R0:W0:Y:S01]  /*6080*/  F2F.F32.F64 R17, R18 ;  /* 0x0000001200117310 */ /* 0x0000220000301000 */
[----:B------:R-:W-:Y:S01]  /*6090*/  BSSY.RECONVERGENT B1, `(.L_x_234) ;  /* 0x0000014000017945 */ /* 0x000fe20003800200 */
[----:B------:R-:W-:Y:S01]  /*60a0*/  DFMA R90, R98, R90, 1 ;  /* 0x3ff00000625a742b */ /* 0x000fe2000000005a */
[----:B------:R-:W-:Y:S01]  /*60b0*/  IMAD R21, R84, 0x100000, R97 ;  /* 0x0010000054157824 */ /* 0x000fe200078e0261 */
        /* <DEDUP_REMOVED lines=17> */
.L_x_235:
[----:B------:R-:W-:Y:S05]  /*61d0*/  BSYNC.RECONVERGENT B1 ;  /* 0x0000000000017941 */ /* 0x000fea0003800200 */
.L_x_234:
[----:B------:R-:W-:Y:S01]  /*61e0*/  FSETP.GEU.AND P0, PT, |R29|, 4.1917929649353027344, PT ;  /* 0x4086232b1d00780b */ /* 0x000fe20003f0e200 */
[----:B------:R1:W1:Y:S01]  /*61f0*/  F2F.F32.F64 R24, R20 ;  /* 0x0000001400187310 */ /* 0x0002620000301000 */
[----:B------:R-:W-:Y:S01]  /*6200*/  BSSY.RECONVERGENT B1, `(.L_x_236) ;  /* 0x0000014000017945 */ /* 0x000fe20003800200 */
[----:B------:R-:W-:Y:S01]  /*6210*/  DFMA R100, R88, R100, 1 ;  /* 0x3ff000005864742b */ /* 0x000fe20000000064 */
[----:B0-----:R-:W-:Y:S01]  /*6220*/  IMAD R19, R74, 0x100000, R91 ;  /* 0x001000004a137824 */ /* 0x001fe200078e025b */
        /* <DEDUP_REMOVED lines=8> */
[----:B------:R-:W-:Y:S01]  /*62b0*/  @!P1 LEA.HI R16, R74, R74, RZ, 0x1 ;  /* 0x0000004a4a109211 */ /* 0x000fe200078f08ff */
[----:B-1----:R-:W-:Y:S01]  /*62c0*/  @!P1 IMAD.MOV.U32 R20, RZ, RZ, R90 ;  /* 0x000000ffff149224 */ /* 0x002fe200078e005a */
[----:B------:R-:W-:Y:S02]  /*62d0*/  FSEL R19, R19, RZ, P0 ;  /* 0x000000ff13137208 */ /* 0x000fe40000000000 */
[----:B------:R-:W-:-:S05]  /*62e0*/  @!P1 SHF.R.S32.HI R21, RZ, 0x1, R16 ;  /* 0x00000001ff159819 */ /* 0x000fca0000011410 */
[----:B------:R-:W-:Y:S02]  /*62f0*/  @!P1 IMAD.IADD R22, R74, 0x1, -R21 ;  /* 0x000000014a169824 */ /* 0x000fe400078e0a15 */
[----:B------:R-:W-:-:S03]  /*6300*/  @!P1 IMAD R21, R21, 0x100000, R91 ;  /* 0x0010000015159824 */ /* 0x000fc600078e025b */
[----:B------:R-:W-:Y:S01]  /*6310*/  @!P1 LEA R23, R22, 0x3ff00000, 0x14 ;  /* 0x3ff0000016179811 */ /* 0x000fe200078ea0ff */
[----:B------:R-:W-:-:S06]  /*6320*/  @!P1 IMAD.MOV.U32 R22, RZ, RZ, RZ ;  /* 0x000000ffff169224 */ /* 0x000fcc00078e00ff */
[----:B------:R-:W-:-:S11]  /*6330*/  @!P1 DMUL R18, R20, R22 ;  /* 0x0000001614129228 */ /* 0x000fd60000000000 */
.L_x_237:
[----:B------:R-:W-:Y:S05]  /*6340*/  BSYNC.RECONVERGENT B1 ;  /* 0x0000000000017941 */ /* 0x000fea0003800200 */
.L_x_236:
[----:B------:R-:W-:Y:S01]  /*6350*/  FSETP.GEU.AND P0, PT, |R31|, 4.1917929649353027344, PT ;  /* 0x4086232b1f00780b */ /* 0x000fe20003f0e200 */
[----:B------:R0:W0:Y:S01]  /*6360*/  F2F.F32.F64 R25, R18 ;  /* 0x0000001200197310 */ /* 0x0000220000301000 */
[----:B------:R-:W-:Y:S01]  /*6370*/  BSSY.RECONVERGENT B1, `(.L_x_238) ;  /* 0x0000013000017945 */ /* 0x000fe20003800200 */
[----:B------:R-:W-:Y:S01]  /*6380*/  DFMA R36, R60, R36, 1 ;  /* 0x3ff000003c24742b */ /* 0x000fe20000000024 */
[----:B-1----:R-:W-:Y:S01]  /*6390*/  IMAD R21, R68, 0x100000, R101 ;  /* 0x0010000044157824 */ /* 0x002fe200078e0265 */
[----:B------:R-:W-:Y:S01]  /*63a0*/  DFMA R38, R76, R38, UR30 ;  /* 0x0000001e4c267e2b */ /* 0x000fe20008000026 */
[----:B------:R-:W-:-:S07]  /*63b0*/  MOV R20, R100 ;  /* 0x0000006400147202 */ /* 0x000fce0000000f00 */
[----:B------:R-:W-:Y:S05]  /*63c0*/  @!P0 BRA `(.L_x_239) ;  /* 0x0000000000348947 */ /* 0x000fea0003800000 */
[----:B------:R-:W-:Y:S01]  /*63d0*/  FSETP.GEU.AND P1, PT, |R31|, 4.2275390625, PT ;  /* 0x408748001f00780b */ /* 0x000fe20003f2e200 */
[C---:B------:R-:W-:Y:S02]  /*63e0*/  DADD R20, R30.reuse, +INF ;  /* 0x7ff000001e147429 */ /* 0x040fe40000000000 */
[----:B------:R-:W-:-:S08]  /*63f0*/  DSETP.GEU.AND P0, PT, R30, RZ, PT ;  /* 0x000000ff1e00722a */ /* 0x000fd00003f0e000 */
[----:B------:R-:W-:Y:S02]  /*6400*/  FSEL R20, R20, RZ, P0 ;  /* 0x000000ff14147208 */ /* 0x000fe40000000000 */
[----:B------:R-:W-:Y:S01]  /*6410*/  @!P1 LEA.HI R16, R68, R68, RZ, 0x1 ;  /* 0x0000004444109211 */ /* 0x000fe200078f08ff */
[----:B0-----:R-:W-:Y:S01]  /*6420*/  @!P1 IMAD.MOV.U32 R18, RZ, RZ, R100 ;  /* 0x000000ffff129224 */ /* 0x001fe200078e0064 */
[----:B------:R-:W-:Y:S02]  /*6430*/  FSEL R21, R21, RZ, P0 ;  /* 0x000000ff15157208 */ /* 0x000fe40000000000 */
[----:B------:R-:W-:-:S05]  /*6440*/  @!P1 SHF.R.S32.HI R19, RZ, 0x1, R16 ;  /* 0x00000001ff139819 */ /* 0x000fca0000011410 */
[----:B------:R-:W-:Y:S02]  /*6450*/  @!P1 IMAD.IADD R22, R68, 0x1, -R19 ;  /* 0x0000000144169824 */ /* 0x000fe400078e0a13 */
[----:B------:R-:W-:-:S03]  /*6460*/  @!P1 IMAD R19, R19, 0x100000, R101 ;  /* 0x0010000013139824 */ /* 0x000fc600078e0265 */
[----:B------:R-:W-:Y:S01]  /*6470*/  @!P1 LEA R23, R22, 0x3ff00000, 0x14 ;  /* 0x3ff0000016179811 */ /* 0x000fe200078ea0ff */
[----:B------:R-:W-:-:S06]  /*6480*/  @!P1 IMAD.MOV.U32 R22, RZ, RZ, RZ ;  /* 0x000000ffff169224 */ /* 0x000fcc00078e00ff */
[----:B------:R-:W-:-:S11]  /*6490*/  @!P1 DMUL R20, R18, R22 ;  /* 0x0000001612149228 */ /* 0x000fd60000000000 */
.L_x_239:
[----:B------:R-:W-:Y:S05]  /*64a0*/  BSYNC.RECONVERGENT B1 ;  /* 0x0000000000017941 */ /* 0x000fea0003800200 */
.L_x_238:
[----:B------:R-:W-:Y:S01]  /*64b0*/  FSETP.GEU.AND P0, PT, |R33|, 4.1917929649353027344, PT ;  /* 0x4086232b2100780b */ /* 0x000fe20003f0e200 */
[----:B------:R1:W1:Y:S01]  /*64c0*/  F2F.F32.F64 R26, R20 ;  /* 0x00000014001a7310 */ /* 0x0002620000301000 */
[----:B------:R-:W-:Y:S01]  /*64d0*/  BSSY.RECONVERGENT B1, `(.L_x_240) ;  /* 0x0000012000017945 */ /* 0x000fe20003800200 */
[----:B------:R-:W-:Y:S01]  /*64e0*/  DFMA R38, R76, R38, 1 ;  /* 0x3ff000004c26742b */ /* 0x000fe20000000026 */
[----:B0-----:R-:W-:Y:S02]  /*64f0*/  IMAD R19, R66, 0x100000, R37 ;  /* 0x0010000042137824 */ /* 0x001fe400078e0225 */
[----:B------:R-:W-:-:S07]  /*6500*/  IMAD.MOV.U32 R18, RZ, RZ, R36 ;  /* 0x000000ffff127224 */ /* 0x000fce00078e0024 */
        /* <DEDUP_REMOVED lines=14> */
.L_x_241:
[----:B------:R-:W-:Y:S05]  /*65f0*/  BSYNC.RECONVERGENT B1 ;  /* 0x0000000000017941 */ /* 0x000fea0003800200 */
.L_x_240:
[----:B------:R-:W0:Y:S01]  /*6600*/  F2F.F32.F64 R19, R18 ;  /* 0x0000001200137310 */ /* 0x000e220000301000 */
[----:B------:R-:W-:Y:S01]  /*6610*/  FSETP.GEU.AND P0, PT, |R35|, 4.1917929649353027344, PT ;  /* 0x4086232b2300780b */ /* 0x000fe20003f0e200 */
[----:B------:R-:W-:Y:S01]  /*6620*/  DFMA R38, R76, R38, 1 ;  /* 0x3ff000004c26742b */ /* 0x000fe20000000026 */
[----:B----4-:R-:W-:Y:S01]  /*6630*/  FADD R8, R8, R11 ;  /* 0x0000000b08087221 */ /* 0x010fe20000000000 */
[----:B------:R-:W-:Y:S01]  /*6640*/  FADD R13, R10, R13 ;  /* 0x0000000d0a0d7221 */ /* 0x000fe20000000000 */
[----:B------:R-:W-:Y:S01]  /*6650*/  FADD R53, R53, R50 ;  /* 0x0000003235357221 */ /* 0x000fe20000000000 */
[----:B--23--:R-:W-:Y:S01]  /*6660*/  FADD R62, R62, R9 ;  /* 0x000000093e3e7221 */ /* 0x00cfe20000000000 */
[----:B------:R-:W-:Y:S01]  /*6670*/  BSSY.RECONVERGENT B1, `(.L_x_242) ;  /* 0x0000017000017945 */ /* 0x000fe20003800200 */
[----:B-1----:R-:W-:Y:S01]  /*6680*/  FADD R20, R8, R13 ;  /* 0x0000000d08147221 */ /* 0x002fe20000000000 */
[----:B------:R-:W-:Y:S01]  /*6690*/  FADD R14, R14, R17 ;  /* 0x000000110e0e7221 */ /* 0x000fe20000000000 */
[----:B------:R-:W-:Y:S01]  /*66a0*/  FADD R53, R53, R62 ;  /* 0x0000003e35357221 */ /* 0x000fe20000000000 */
[----:B------:R-:W-:Y:S01]  /*66b0*/  FADD R15, R12, R15 ;  /* 0x0000000f0c0f7221 */ /* 0x000fe20000000000 */
[----:B------:R-:W-:-:S02]  /*66c0*/  IMAD R9, R86, 0x100000, R39 ;  /* 0x0010000056097824 */ /* 0x000fc400078e0227 */
[----:B------:R-:W-:Y:S01]  /*66d0*/  FADD R16, R24, R25 ;  /* 0x0000001918107221 */ /* 0x000fe20000000000 */
        /* <DEDUP_REMOVED lines=8> */
[----:B------:R-:W-:-:S03]  /*6760*/  @!P1 IMAD.MOV.U32 R10, RZ, RZ, R38 ;  /* 0x000000ffff0a9224 */ /* 0x000fc600078e0026 */
[----:B------:R-:W-:Y:S02]  /*6770*/  @!P1 SHF.R.S32.HI R11, RZ, 0x1, R8 ;  /* 0x00000001ff0b9819 */ /* 0x000fe40000011408 */
[----:B------:R-:W-:-:S03]  /*6780*/  FSEL R8, R18, RZ, P0 ;  /* 0x000000ff12087208 */ /* 0x000fc60000000000 */
[----:B------:R-:W-:Y:S02]  /*6790*/  @!P1 IMAD.IADD R12, R86, 0x1, -R11 ;  /* 0x00000001560c9824 */ /* 0x000fe400078e0a0b */
[----:B------:R-:W-:-:S03]  /*67a0*/  @!P1 IMAD R11, R11, 0x100000, R39 ;  /* 0x001000000b0b9824 */ /* 0x000fc600078e0227 */
[----:B------:R-:W-:Y:S01]  /*67b0*/  @!P1 LEA R13, R12, 0x3ff00000, 0x14 ;  /* 0x3ff000000c0d9811 */ /* 0x000fe200078ea0ff */
[----:B------:R-:W-:-:S06]  /*67c0*/  @!P1 IMAD.MOV.U32 R12, RZ, RZ, RZ ;  /* 0x000000ffff0c9224 */ /* 0x000fcc00078e00ff */
[----:B------:R-:W-:-:S11]  /*67d0*/  @!P1 DMUL R8, R10, R12 ;  /* 0x0000000c0a089228 */ /* 0x000fd60000000000 */
.L_x_243:
[----:B------:R-:W-:Y:S05]  /*67e0*/  BSYNC.RECONVERGENT B1 ;  /* 0x0000000000017941 */ /* 0x000fea0003800200 */
.L_x_242:
[----:B------:R-:W-:Y:S01]  /*67f0*/  IADD3 R10, P1, PT, -R51, UR4, RZ ;  /* 0x00000004330a7c10 */ /* 0x000fe2000ff3e1ff */
[----:B------:R-:W0:Y:S01]  /*6800*/  F2F.F32.F64 R8, R8 ;  /* 0x0000000800087310 */ /* 0x000e220000301000 */
[----:B------:R-:W-:Y:S01]  /*6810*/  FADD R14, R15, R14 ;  /* 0x0000000e0f0e7221 */ /* 0x000fe20000000000 */
[----:B------:R-:W-:Y:S01]  /*6820*/  FADD R17, R16, R17 ;  /* 0x0000001110117221 */ /* 0x000fe20000000000 */
[----:B------:R-:W-:Y:S01]  /*6830*/  ISETP.GE.U32.AND P0, PT, R10, 0x1000, PT ;  /* 0x000010000a00780c */ /* 0x000fe20003f06070 */
[----:B------:R-:W-:Y:S01]  /*6840*/  FADD R20, R53, R20 ;  /* 0x0000001435147221 */ /* 0x000fe20000000000 */
[----:B------:R-:W-:Y:S01]  /*6850*/  IADD3.X R10, PT, PT, ~R52, UR5, RZ, P1, !PT ;  /* 0x00000005340a7c10 */ /* 0x000fe20008ffe5ff */
[----:B------:R-:W-:-:S03]  /*6860*/  FADD R17, R14, R17 ;  /* 0x000000110e117221 */ /* 0x000fc60000000000 */
[----:B------:R-:W-:Y:S01]  /*6870*/  ISETP.GE.U32.AND.EX P0, PT, R10, RZ, PT, P0 ;  /* 0x000000ff0a00720c */ /* 0x000fe20003f06100 */
[----:B------:R-:W-:-:S04]  /*6880*/  FADD R17, R20, R17 ;  /* 0x0000001114117221 */ /* 0x000fc80000000000 */
[----:B0-----:R-:W-:-:S08]  /*6890*/  FADD R50, R8, R17 ;  /* 0x0000001108327221 */ /* 0x001fd00000000000 */
[----:B------:R-:W-:Y:S05]  /*68a0*/  @!P0 BRA `(.L_x_244) ;  /* 0x0000000800b08947 */ /* 0x000fea0003800000 */
[----:B------:R-:W-:-:S05]  /*68b0*/  IADD3 R51, P0, PT, R51, 0x1000, RZ ;  /* 0x0000100033337810 */ /* 0x000fca0007f1e0ff */
[----:B------:R-:W-:Y:S01]  /*68c0*/  IMAD.X R52, RZ, RZ, R52, P0 ;  /* 0x000000ffff347224 */ /* 0x000fe200000e0634 */
[----:B------:R-:W-:-:S04]  /*68d0*/  ISETP.GT.U32.AND P0, PT, R51, UR8, PT ;  /* 0x0000000833007c0c */ /* 0x000fc8000bf04070 */
[----:B------:R-:W-:-:S13]  /*68e0*/  ISETP.GT.U32.AND.EX P0, PT, R52, UR9, PT, P0 ;  /* 0x0000000934007c0c */ /* 0x000fda000bf04100 */
[----:B------:R-:W-:Y:S05]  /*68f0*/  @!P0 BRA `(.L_x_245) ;  /* 0xffffffd800c08947 */ /* 0x000fea000383ffff */
.L_x_211:
[----:B------:R-:W-:-:S04]  /*6900*/  ISETP.GE.U32.AND P0, PT, R51, UR4, PT ;  /* 0x0000000433007c0c */ /* 0x000fc8000bf06070 */
[----:B------:R-:W-:-:S13]  /*6910*/  ISETP.GE.U32.AND.EX P0, PT, R52, UR5, PT, P0 ;  /* 0x0000000534007c0c */ /* 0x000fda000bf06100 */
[----:B------:R-:W-:Y:S05]  /*6920*/  @P0 BRA `(.L_x_244) ;  /* 0x0000000800900947 */ /* 0x000fea0003800000 */
[----:B------:R-:W-:Y:S01]  /*6930*/  IADD3 R9, PT, PT, -R51, UR4, RZ ;  /* 0x0000000433097c10 */ /* 0x000fe2000fffe1ff */
[----:B------:R-:W-:Y:S03]  /*6940*/  BSSY.RECONVERGENT B1, `(.L_x_244) ;  /* 0x00000a2000017945 */ /* 0x000fe60003800200 */
[----:B------:R-:W-:-:S13]  /*6950*/  ISETP.GE.AND P0, PT, R0, R9, PT ;  /* 0x000000090000720c */ /* 0x000fda0003f06270 */
[----:B------:R-:W-:Y:S05]  /*6960*/  @P0 BRA `(.L_x_246) ;  /* 0x00000008007c0947 */ /* 0x000fea0003800000 */
[----:B------:R-:W-:Y:S01]  /*6970*/  LOP3.LUT R8, RZ, R0, RZ, 0x33, !PT ;  /* 0x00000000ff087212 */ /* 0x000fe200078e33ff */
[----:B------:R-:W-:Y:S03]  /*6980*/  BSSY.RECONVERGENT B2, `(.L_x_247) ;  /* 0x000002c000027945 */ /* 0x000fe60003800200 */
[----:B------:R-:W-:Y:S01]  /*6990*/  IADD3 R14, PT, PT, -R51, UR4, R8 ;  /* 0x00000004330e7c10 */ /* 0x000fe2000fffe108 */
[----:B------:R-:W-:-:S03]  /*69a0*/  IMAD.MOV.U32 R8, RZ, RZ, R0 ;  /* 0x000000ffff087224 */ /* 0x000fc600078e0000 */
[----:B------:R-:W-:-:S13]  /*69b0*/  LOP3.LUT P0, RZ, R14, 0x100, RZ, 0xc0, !PT ;  /* 0x000001000eff7812 */ /* 0x000fda000780c0ff */
[----:B------:R-:W-:Y:S05]  /*69c0*/  @P0 BRA `(.L_x_248) ;  /* 0x00000000009c0947 */ /* 0x000fea0003800000 */
[----:B------:R-:W-:-:S04]  /*69d0*/  LEA R10, P0, R51, R6, 0x3 ;  /* 0x00000006330a7211 */ /* 0x000fc800078018ff */
[----:B------:R-:W-:-:S06]  /*69e0*/  LEA.HI.X R11, R51, R7, R52, 0x3, P0 ;  /* 0x00000007330b7211 */ /* 0x000fcc00000f1c34 */
        /* <DEDUP_REMOVED lines=33> */
.L_x_250:
[----:B------:R-:W-:Y:S05]  /*6c00*/  BSYNC.RECONVERGENT B3 ;  /* 0x0000000000037941 */ /* 0x000fea0003800200 */
.L_x_249:
[----:B------:R-:W0:Y:S01]  /*6c10*/  F2F.F32.F64 R3, R2 ;  /* 0x0000000200037310 */ /* 0x000e220000301000 */
[----:B------:R-:W-:Y:S02]  /*6c20*/  VIADD R8, R0, 0x100 ;  /* 0x0000010000087836 */ /* 0x000fe40000000000 */
[----:B0-----:R-:W-:-:S07]  /*6c30*/  FADD R50, R50, R3 ;  /* 0x0000000332327221 */ /* 0x001fce0000000000 */
.L_x_248:
[----:B------:R-:W-:Y:S05]  /*6c40*/  BSYNC.RECONVERGENT B2 ;  /* 0x0000000000027941 */ /* 0x000fea0003800200 */
.L_x_247:
[----:B------:R-:W-:-:S13]  /*6c50*/  ISETP.GE.U32.AND P0, PT, R14, 0x100, PT ;  /* 0x000001000e00780c */ /* 0x000fda0003f06070 */
[----:B------:R-:W-:Y:S05]  /*6c60*/  @!P0 BRA `(.L_x_246) ;  /* 0x0000000400bc8947 */ /* 0x000fea0003800000 */
[----:B------:R-:W0:Y:S01]  /*6c70*/  LDCU.64 UR8, c[0x0][0x380] ;  /* 0x00007000ff0877ac */ /* 0x000e220008000a00 */
[----:B------:R-:W-:-:S05]  /*6c80*/  IADD3 R3, P0, PT, R8, R51, RZ ;  /* 0x0000003308037210 */ /* 0x000fca0007f1e0ff */
[----:B------:R-:W-:Y:S01]  /*6c90*/  IMAD.X R52, RZ, RZ, R52, P0 ;  /* 0x000000ffff347224 */ /* 0x000fe200000e0634 */
[----:B0-----:R-:W-:-:S04]  /*6ca0*/  LEA R2, P1, R3, UR8, 0x3 ;  /* 0x0000000803027c11 */ /* 0x001fc8000f8218ff */
[----:B------:R-:W-:Y:S02]  /*6cb0*/  IADD3 R2, P0, PT, R2, 0x800, RZ ;  /* 0x0000080002027810 */ /* 0x000fe40007f1e0ff */
[----:B------:R-:W-:-:S05]  /*6cc0*/  LEA.HI.X R3, R3, UR9, R52, 0x3, P1 ;  /* 0x0000000903037c11 */ /* 0x000fca00088f1c34 */
[----:B------:R-:W-:-:S07]  /*6cd0*/  IMAD.X R3, RZ, RZ, R3, P0 ;  /* 0x000000ffff037224 */ /* 0x000fce00000e0603 */
.L_x_255:
        /* <DEDUP_REMOVED lines=11> */
[----:B------:R-:W-:Y:S02]  /*6d90*/  IMAD.MOV.U32 R26, RZ, RZ, -0x35dec16 ;  /* 0xfca213eaff1a7424 */ /* 0x000fe400078e00ff */
[----:B------:R-:W-:Y:S02]  /*6da0*/  IMAD.MOV.U32 R27, RZ, RZ, 0x3e928af3 ;  /* 0x3e928af3ff1b7424 */ /* 0x000fe400078e00ff */
[----:B------:R-:W-:-:S02]  /*6db0*/  IMAD.MOV.U32 R28, RZ, RZ, 0x62401315 ;  /* 0x62401315ff1c7424 */ /* 0x000fc400078e00ff */
[----:B------:R-:W-:Y:S01]  /*6dc0*/  IMAD.MOV.U32 R29, RZ, RZ, 0x3ec71dee ;  /* 0x3ec71deeff1d7424 */ /* 0x000fe200078e00ff */
[-C--:B--2---:R-:W-:Y:S01]  /*6dd0*/  DFMA R18, R16, R22.reuse, 6.75539944105574400000e+15 ;  /* 0x433800001012742b */ /* 0x084fe20000000016 */
[----:B------:R-:W-:Y:S01]  /*6de0*/  FSETP.GEU.AND P0, PT, |R17|, 4.1917929649353027344, PT ;  /* 0x4086232b1100780b */ /* 0x000fe20003f0e200 */
[----:B---3--:R-:W-:-:S06]  /*6df0*/  DFMA R22, R20, R22, 6.75539944105574400000e+15 ;  /* 0x433800001416742b */ /* 0x008fcc0000000016 */
[----:B------:R-:W-:Y:S02]  /*6e00*/  DADD R4, R18, -6.75539944105574400000e+15 ;  /* 0xc338000012047429 */ /* 0x000fe40000000000 */
[----:B------:R-:W-:-:S06]  /*6e10*/  DADD R10, R22, -6.75539944105574400000e+15 ;  /* 0xc3380000160a7429 */ /* 0x000fcc0000000000 */
[-C--:B------:R-:W-:Y:S02]  /*6e20*/  DFMA R6, R4, -R12.reuse, R16 ;  /* 0x8000000c0406722b */ /* 0x080fe40000000010 */
[----:B------:R-:W-:-:S06]  /*6e30*/  DFMA R12, R10, -R12, R20 ;  /* 0x8000000c0a0c722b */ /* 0x000fcc0000000014 */
[-C--:B------:R-:W-:Y:S02]  /*6e40*/  DFMA R6, R4, -R14.reuse, R6 ;  /* 0x8000000e0406722b */ /* 0x080fe40000000006 */
[----:B------:R-:W-:Y:S01]  /*6e50*/  DFMA R12, R10, -R14, R12 ;  /* 0x8000000e0a0c722b */ /* 0x000fe2000000000c */
[----:B------:R-:W-:-:S05]  /*6e60*/  IMAD.MOV.U32 R14, RZ, RZ, 0x7c89eb71 ;  /* 0x7c89eb71ff0e7424 */ /* 0x000fca00078e00ff */
[-CC-:B------:R-:W-:Y:S01]  /*6e70*/  DFMA R4, R6, R24.reuse, R26.reuse ;  /* 0x000000180604722b */ /* 0x180fe2000000001a */
[----:B------:R-:W-:Y:S01]  /*6e80*/  IMAD.MOV.U32 R15, RZ, RZ, 0x3efa0199 ;  /* 0x3efa0199ff0f7424 */ /* 0x000fe200078e00ff */
[----:B------:R-:W-:Y:S01]  /*6e90*/  DFMA R10, R12, R24, R26 ;  /* 0x000000180c0a722b */ /* 0x000fe2000000001a */
[----:B------:R-:W-:-:S05]  /*6ea0*/  IMAD.MOV.U32 R24, RZ, RZ, 0x14761f65 ;  /* 0x14761f65ff187424 */ /* 0x000fca00078e00ff */
[--C-:B------:R-:W-:Y:S01]  /*6eb0*/  DFMA R4, R6, R4, R28.reuse ;  /* 0x000000040604722b */ /* 0x100fe2000000001c */
[----:B------:R-:W-:Y:S02]  /*6ec0*/  IMAD.MOV.U32 R25, RZ, RZ, 0x3f2a01a0 ;  /* 0x3f2a01a0ff197424 */ /* 0x000fe400078e00ff */
[----:B------:R-:W-:Y:S01]  /*6ed0*/  IMAD.MOV.U32 R26, RZ, RZ, 0x1852b7af ;  /* 0x1852b7afff1a7424 */ /* 0x000fe200078e00ff */
[----:B------:R-:W-:Y:S01]  /*6ee0*/  DFMA R10, R12, R10, R28 ;  /* 0x0000000a0c0a722b */ /* 0x000fe2000000001c */
[----:B------:R-:W-:-:S03]  /*6ef0*/  IMAD.MOV.U32 R27, RZ, RZ, 0x3f56c16c ;  /* 0x3f56c16cff1b7424 */ /* 0x000fc600078e00ff */
[----:B------:R-:W-:-:S04]  /*6f00*/  DFMA R4, R6, R4, R14 ;  /* 0x000000040604722b */ /* 0x000fc8000000000e */
[----:B------:R-:W-:Y:S01]  /*6f10*/  DFMA R10, R12, R10, R14 ;  /* 0x0000000a0c0a722b */ /* 0x000fe2000000000e */
[----:B------:R-:W-:-:S03]  /*6f20*/  IMAD.MOV.U32 R14, RZ, RZ, 0x11122322 ;  /* 0x11122322ff0e7424 */ /* 0x000fc600078e00ff */
        /* <DEDUP_REMOVED lines=14> */
[----:B------:R-:W-:-:S04]  /*7010*/  DFMA R10, R12, R10, R24 ;  /* 0x0000000a0c0a722b */ /* 0x000fc80000000018 */
[----:B------:R-:W-:-:S04]  /*7020*/  DFMA R4, R6, R4, R26 ;  /* 0x000000040604722b */ /* 0x000fc8000000001a */
[----:B------:R-:W-:-:S04]  /*7030*/  DFMA R10, R12, R10, R26 ;  /* 0x0000000a0c0a722b */ /* 0x000fc8000000001a */
[----:B------:R-:W-:-:S04]  /*7040*/  DFMA R4, R6, R4, R14 ;  /* 0x000000040604722b */ /* 0x000fc8000000000e */
[----:B------:R-:W-:-:S04]  /*7050*/  DFMA R10, R12, R10, R14 ;  /* 0x0000000a0c0a722b */ /* 0x000fc8000000000e */
[----:B------:R-:W-:-:S04]  /*7060*/  DFMA R4, R6, R4, 1 ;  /* 0x3ff000000604742b */ /* 0x000fc80000000004 */
[----:B------:R-:W-:-:S04]  /*7070*/  DFMA R14, R12, R10, 1 ;  /* 0x3ff000000c0e742b */ /* 0x000fc8000000000a */
        /* <DEDUP_REMOVED lines=16> */
.L_x_252:
[----:B------:R-:W-:Y:S05]  /*7180*/  BSYNC.RECONVERGENT B2 ;  /* 0x0000000000027941 */ /* 0x000fea0003800200 */
.L_x_251:
[----:B------:R-:W0:Y:S01]  /*7190*/  F2F.F32.F64 R5, R4 ;  /* 0x0000000400057310 */ /* 0x000e220000301000 */
[----:B------:R-:W-:Y:S01]  /*71a0*/  FSETP.GEU.AND P0, PT, |R21|, 4.1917929649353027344, PT ;  /* 0x4086232b1500780b */ /* 0x000fe20003f0e200 */
[----:B------:R-:W-:Y:S01]  /*71b0*/  DFMA R14, R12, R14, 1 ;  /* 0x3ff000000c0e742b */ /* 0x000fe2000000000e */
[----:B------:R-:W-:Y:S01]  /*71c0*/  VIADD R8, R8, 0x200 ;  /* 0x0000020008087836 */ /* 0x000fe20000000000 */
[----:B------:R-:W-:Y:S04]  /*71d0*/  BSSY.RECONVERGENT B2, `(.L_x_253) ;  /* 0x0000013000027945 */ /* 0x000fe80003800200 */
[----:B------:R-:W-:-:S04]  /*71e0*/  ISETP.GE.AND P2, PT, R8, R9, PT ;  /* 0x000000090800720c */ /* 0x000fc80003f46270 */
        /* <DEDUP_REMOVED lines=8> */
[----:B------:R-:W-:Y:S02]  /*7270*/  @!P1 LEA.HI R4, R22, R22, RZ, 0x1 ;  /* 0x0000001616049211 */ /* 0x000fe400078f08ff */
[----:B------:R-:W-:Y:S02]  /*7280*/  FSEL R7, R7, RZ, P0 ;  /* 0x000000ff07077208 */ /* 0x000fe40000000000 */
[----:B------:R-:W-:Y:S01]  /*7290*/  @!P1 SHF.R.S32.HI R5, RZ, 0x1, R4 ;  /* 0x00000001ff059819 */ /* 0x000fe20000011404 */
[----:B------:R-:W-:-:S04]  /*72a0*/  @!P1 IMAD.MOV.U32 R4, RZ, RZ, R14 ;  /* 0x000000ffff049224 */ /* 0x000fc800078e000e */
[----:B------:R-:W-:Y:S02]  /*72b0*/  @!P1 IMAD.IADD R10, R22, 0x1, -R5 ;  /* 0x00000001160a9824 */ /* 0x000fe400078e0a05 */
[----:B------:R-:W-:-:S03]  /*72c0*/  @!P1 IMAD R5, R5, 0x100000, R15 ;  /* 0x0010000005059824 */ /* 0x000fc600078e020f */
[----:B------:R-:W-:Y:S01]  /*72d0*/  @!P1 LEA R11, R10, 0x3ff00000, 0x14 ;  /* 0x3ff000000a0b9811 */ /* 0x000fe200078ea0ff */
[----:B------:R-:W-:-:S06]  /*72e0*/  @!P1 IMAD.MOV.U32 R10, RZ, RZ, RZ ;  /* 0x000000ffff0a9224 */ /* 0x000fcc00078e00ff */
[----:B------:R-:W-:-:S11]  /*72f0*/  @!P1 DMUL R6, R4, R10 ;  /* 0x0000000a04069228 */ /* 0x000fd60000000000 */
.L_x_254:
[----:B------:R-:W-:Y:S05]  /*7300*/  BSYNC.RECONVERGENT B2 ;  /* 0x0000000000027941 */ /* 0x000fea0003800200 */
.L_x_253:
[----:B------:R-:W0:Y:S01]  /*7310*/  F2F.F32.F64 R6, R6 ;  /* 0x0000000600067310 */ /* 0x000e220000301000 */
[----:B------:R-:W-:-:S05]  /*7320*/  IADD3 R2, P0, PT, R2, 0x1000, RZ ;  /* 0x0000100002027810 */ /* 0x000fca0007f1e0ff */
[----:B------:R-:W-:Y:S02]  /*7330*/  IMAD.X R3, RZ, RZ, R3, P0 ;  /* 0x000000ffff037224 */ /* 0x000fe400000e0603 */
[----:B0-----:R-:W-:Y:S01]  /*7340*/  FADD R50, R13, R6 ;  /* 0x000000060d327221 */ /* 0x001fe20000000000 */
[----:B------:R-:W-:Y:S06]  /*7350*/  @!P2 BRA `(.L_x_255) ;  /* 0xfffffff80060a947 */ /* 0x000fec000383ffff */
.L_x_246:
[----:B------:R-:W-:Y:S05]  /*7360*/  BSYNC.RECONVERGENT B1 ;  /* 0x0000000000017941 */ /* 0x000fea0003800200 */
.L_x_244:
[----:B------:R-:W0:Y:S01]  /*7370*/  S2R R6, SR_LANEID ;  /* 0x0000000000067919 */ /* 0x000e220000000000 */
[----:B------:R-:W-:Y:S01]  /*7380*/  ISETP.NE.AND P5, PT, R0, RZ, PT ;  /* 0x000000ff0000720c */ /* 0x000fe20003fa5270 */
        /* <DEDUP_REMOVED lines=13> */
[----:B------:R-:W0:Y:S03]  /*7460*/  SHFL.DOWN PT, R2, R50, 0x4, 0x1f ;  /* 0x08801f0032027f89 */ /* 0x000e2600000e0000 */
[----:B------:R-:W-:-:S06]  /*7470*/  @!P1 IMAD.IADD R4, R3, 0x1, R4 ;  /* 0x0000000103049824 */ /* 0x000fcc00078e0204 */
        /* <DEDUP_REMOVED lines=23> */
[----:B------:R-:W-:-:S07]  /*75f0*/  FADD R2, R8, R9 ;  /* 0x0000000908027221 */ /* 0x000fce0000000000 */
.L_x_178:
[----:B------:R-:W-:Y:S05]  /*7600*/  BSYNC.RECONVERGENT B0 ;  /* 0x0000000000007941 */ /* 0x000fea0003800200 */
.L_x_155:
[----:B------:R-:W-:Y:S05]  /*7610*/  @P5 EXIT ;  /* 0x000000000000594d */ /* 0x000fea0003800000 */
[----:B------:R-:W2:Y:S01]  /*7620*/  LDCU.64 UR4, c[0x0][0x3a0] ;  /* 0x00007400ff0477ac */ /* 0x000ea20008000a00 */
[----:B01----:R-:W0:Y:S01]  /*7630*/  LDC.64 R4, c[0x0][0x388] ;  /* 0x0000e200ff047b82 */ /* 0x003e220000000a00 */
[----:B--2---:R-:W1:Y:S02]  /*7640*/  F2F.F32.F64 R3, UR4 ;  /* 0x0000000400037d10 */ /* 0x004e640008301000 */
[----:B-1----:R-:W-:-:S06]  /*7650*/  FADD R3, R3, R2 ;  /* 0x0000000203037221 */ /* 0x002fcc0000000000 */
[----:B------:R-:W0:Y:S02]  /*7660*/  F2F.F64.F32 R2, R3 ;  /* 0x0000000300027310 */ /* 0x000e240000201800 */
[----:B0-----:R-:W-:Y:S01]  /*7670*/  STG.E.64 desc[UR6][R4.64], R2 ;  /* 0x0000000204007986 */ /* 0x001fe2000c101b06 */
[----:B------:R-:W-:Y:S05]  /*7680*/  EXIT ;  /* 0x000000000000794d */ /* 0x000fea0003800000 */
.L_x_256:
        /* <DEDUP_REMOVED lines=15> */
.L_x_2142:


//--------------------- .text._ZN3cub18CUB_300001_SM_10006detail6reduce28DeviceReduceSingleTileKernelINS2_10policy_hubIfjN4cuda3std3__44plusIfEEE10Policy1000EPfPdiS9_dfNS7_10__identityEEEvT0_T1_T2_T3_T4_T6_ --------------------------
	.section	.text._ZN3cub18CUB_300001_SM_10006detail6reduce28DeviceReduceSingleTileKernelINS2_10policy_hubIfjN4cuda3std3__44plusIfEEE10Policy1000EPfPdiS9_dfNS7_10__identityEEEvT0_T1_T2_T3_T4_T6_,"ax",@progbits
	.align	128
        .global         _ZN3cub18CUB_300001_SM_10006detail6reduce28DeviceReduceSingleTileKernelINS2_10policy_hubIfjN4cuda3std3__44plusIfEEE10Policy1000EPfPdiS9_dfNS7_10__identityEEEvT0_T1_T2_T3_T4_T6_
        .type           _ZN3cub18CUB_300001_SM_10006detail6reduce28DeviceReduceSingleTileKernelINS2_10policy_hubIfjN4cuda3std3__44plusIfEEE10Policy1000EPfPdiS9_dfNS7_10__identityEEEvT0_T1_T2_T3_T4_T6_,@function
        .size           _ZN3cub18CUB_300001_SM_10006detail6reduce28DeviceReduceSingleTileKernelINS2_10policy_hubIfjN4cuda3std3__44plusIfEEE10Policy1000EPfPdiS9_dfNS7_10__identityEEEvT0_T1_T2_T3_T4_T6_,(.L_x_2143 - _ZN3cub18CUB_300001_SM_10006detail6reduce28DeviceReduceSingleTileKernelINS2_10policy_hubIfjN4cuda3std3__44plusIfEEE10Policy1000EPfPdiS9_dfNS7_10__identityEEEvT0_T1_T2_T3_T4_T6_)
        .other          _ZN3cub18CUB_300001_SM_10006detail6reduce28DeviceReduceSingleTileKernelINS2_10policy_hubIfjN4cuda3std3__44plusIfEEE10Policy1000EPfPdiS9_dfNS7_10__identityEEEvT0_T1_T2_T3_T4_T6_,@"STO_CUDA_ENTRY STV_DEFAULT"
_ZN3cub18CUB_300001_SM_10006detail6reduce28DeviceReduceSingleTileKernelINS2_10policy_hubIfjN4cuda3std3__44plusIfEEE10Policy1000EPfPdiS9_dfNS7_10__identityEEEvT0_T1_T2_T3_T4_T6_:
.text._ZN3cub18CUB_300001_SM_10006detail6reduce28DeviceReduceSingleTileKernelINS2_10policy_hubIfjN4cuda3std3__44plusIfEEE10Policy1000EPfPdiS9_dfNS7_10__identityEEEvT0_T1_T2_T3_T4_T6_:
        /* <DEDUP_REMOVED lines=13> */
.L_x_257:
        /* <DEDUP_REMOVED lines=16> */
.L_x_262:
[----:B------:R-:W-:Y:S05]  /*01d0*/  BSYNC.RECONVERGENT B1 ;  /* 0x0000000000017941 */ /* 0x000fea0003800200 */
.L_x_261:
        /* <DEDUP_REMOVED lines=16> */
.L_x_267:
        /* <DEDUP_REMOVED lines=9> */
.L_x_266:
[----:B------:R-:W-:Y:S05]  /*0370*/  BSYNC.RECONVERGENT B2 ;  /* 0x0000000000027941 */ /* 0x000fea0003800200 */
.L_x_265:
        /* <DEDUP_REMOVED lines=8> */
.L_x_270:
        /* <DEDUP_REMOVED lines=43> */
.L_x_269:
[----:B------:R-:W-:Y:S05]  /*06b0*/  BSYNC.RECONVERGENT B2 ;  /* 0x0000000000027941 */ /* 0x000fea0003800200 */
.L_x_268:
        /* <DEDUP_REMOVED lines=26> */
.L_x_272:
[----:B------:R-:W-:Y:S05]  /*0860*/  BSYNC.RECONVERGENT B2 ;  /* 0x0000000000027941 */ /* 0x000fea0003800200 */
.L_x_271:
        /* <DEDUP_REMOVED lines=12> */
.L_x_264:
[----:B------:R-:W-:Y:S05]  /*0930*/  BSYNC.RECONVERGENT B1 ;  /* 0x0000000000017941 */ /* 0x000fea0003800200 */
.L_x_263:
        /* <DEDUP_REMOVED lines=10> */
[----:B------:R-:W1:Y:S06]  /*09e0*/  SHFL.DOWN PT, R3, R0, 0x2, 0x1f ;  /* 0x08401f0000037f89 */ /* 0x000e6c00000e0000 */
[----:B------:R-:W2:Y:S01]  /*09f0*/  @!P1 S2R R6, SR_CgaCtaId ;  /* 0x0000000000069919 */ /* 0x000ea20000008800 */
[----:B0-----:R-:W-:Y:S02]  /*0a00*/  @!P1 MOV R5, 0x400 ;  /* 0x0000040000059802 */ /* 0x001fe40000000f00 */
[----:B------:R-:W-:-:S04]  /*0a10*/  @!P1 SHF.R.U32.HI R4, RZ, 0x3, R2 ;  /* 0x00000003ff049819 */ /* 0x000fc80000011602 */
[----:B------:R-:W-:Y:S01]  /*0a20*/  @!P1 LOP3.LUT R4, R4, 0x7c, RZ, 0xc0, !PT ;  /* 0x0000007c04049812 */ /* 0x000fe200078ec0ff */
[----:B-1----:R-:W-:Y:S01]  /*0a30*/  @!P0 FADD R0, R0, R3 ;  /* 0x0000000300008221 */ /* 0x002fe20000000000 */
[----:B------:R-:W-:-:S04]  /*0a40*/  ISETP.GT.AND P0, PT, R8, 0x1b, PT ;  /* 0x0000001b0800780c */ /* 0x000fc80003f04270 */
[----:B------:R-:W0:Y:S01]  /*0a50*/  SHFL.DOWN PT, R3, R0, 0x4, 0x1f ;  /* 0x08801f0000037f89 */ /* 0x000e2200000e0000 */
[----:B--2---:R-:W-:-:S04]  /*0a60*/  @!P1 LEA R5, R6, R5, 0x18 ;  /* 0x0000000506059211 */ /* 0x004fc800078ec0ff */
        /* <DEDUP_REMOVED lines=16> */
[----:B0-----:R-:W0:Y:S04]  /*0b70*/  LDS.128 R4, [UR4+0x10] ;  /* 0x00001004ff047984 */ /* 0x001e280008000c00 */
[----:B------:R-:W1:Y:S04]  /*0b80*/  LDS.128 R12, [UR4+0x20] ;  /* 0x00002004ff0c7984 */ /* 0x000e680008000c00 */
[----:B------:R-:W2:Y:S04]  /*0b90*/  LDS.128 R8, [UR4+0x30] ;  /* 0x00003004ff087984 */ /* 0x000ea80008000c00 */
[----:B------:R-:W3:Y:S01]  /*0ba0*/  LDS.128 R16, [UR4+0x40] ;  /* 0x00004004ff107984 */ /* 0x000ee20008000c00 */
[----:B0-----:R-:W-:-:S04]  /*0bb0*/  FADD R5, R0, R5 ;  /* 0x0000000500057221 */ /* 0x001fc80000000000 */
[----:B------:R-:W-:-:S04]  /*0bc0*/  FADD R6, R5, R6 ;  /* 0x0000000605067221 */ /* 0x000fc80000000000 */
[----:B------:R-:W-:-:S04]  /*0bd0*/  FADD R7, R6, R7 ;  /* 0x0000000706077221 */ /* 0x000fc80000000000 */
[----:B-1----:R-:W-:-:S04]  /*0be0*/  FADD R12, R7, R12 ;  /* 0x0000000c070c7221 */ /* 0x002fc80000000000 */
[----:B------:R-:W-:-:S04]  /*0bf0*/  FADD R13, R12, R13 ;  /* 0x0000000d0c0d7221 */ /* 0x000fc80000000000 */
[----:B------:R-:W-:-:S04]  /*0c00*/  FADD R14, R13, R14 ;  /* 0x0000000e0d0e7221 */ /* 0x000fc80000000000 */
[----:B------:R-:W-:-:S04]  /*0c10*/  FADD R15, R14, R15 ;  /* 0x0000000f0e0f7221 */ /* 0x000fc80000000000 */
[----:B--2---:R-:W-:-:S04]  /*0c20*/  FADD R8, R15, R8 ;  /* 0x000000080f087221 */ /* 0x004fc80000000000 */
[----:B------:R-:W-:-:S04]  /*0c30*/  FADD R9, R8, R9 ;  /* 0x0000000908097221 */ /* 0x000fc80000000000 */
[----:B------:R-:W-:-:S04]  /*0c40*/  FADD R10, R9, R10 ;  /* 0x0000000a090a7221 */ /* 0x000fc80000000000 */
[----:B------:R-:W-:-:S04]  /*0c50*/  FADD R11, R10, R11 ;  /* 0x0000000b0a0b7221 */ /* 0x000fc80000000000 */
[----:B---3--:R-:W-:-:S04]  /*0c60*/  FADD R16, R11, R16 ;  /* 0x000000100b107221 */ /* 0x008fc80000000000 */
[----:B------:R-:W-:-:S04]  /*0c70*/  FADD R17, R16, R17 ;  /* 0x0000001110117221 */ /* 0x000fc80000000000 */
[----:B------:R-:W-:-:S04]  /*0c80*/  FADD R18, R17, R18 ;  /* 0x0000001211127221 */ /* 0x000fc80000000000 */
[----:B------:R-:W-:Y:S01]  /*0c90*/  FADD R0, R18, R19 ;  /* 0x0000001312007221 */ /* 0x000fe20000000000 */
[----:B------:R-:W-:Y:S06]  /*0ca0*/  BRA `(.L_x_274) ;  /* 0x0000003400707947 */ /* 0x000fec0003800000 */
.L_x_273:
        /* <DEDUP_REMOVED lines=23> */
[-C--:B------:R-:W-:Y:S02]  /*0e20*/  ISETP.GT.AND P0, PT, R5, R4.reuse, PT ;  /* 0x000000040500720c */ /* 0x080fe40003f04270 */
[----:B------:R-:W-:Y:S02]  /*0e30*/  IADD3 R5, PT, PT, R9, 0x10, RZ ;  /* 0x0000001009057810 */ /* 0x000fe40007ffe0ff */
        /* <DEDUP_REMOVED lines=20> */
[----:B------:R-:W0:Y:S04]  /*0f80*/  LDS.128 R16, [UR4+0x10] ;  /* 0x00001004ff107984 */ /* 0x000e280008000c00 */
[----:B----4-:R-:W1:Y:S04]  /*0f90*/  LDS.128 R4, [UR4+0x20] ;  /* 0x00002004ff047984 */ /* 0x010e680008000c00 */
[----:B------:R-:W2:Y:S04]  /*0fa0*/  LDS.128 R8, [UR4+0x30] ;  /* 0x00003004ff087984 */ /* 0x000ea80008000c00 */
[----:B------:R-:W3:Y:S01]  /*0fb0*/  LDS.128 R12, [UR4+0x40] ;  /* 0x00004004ff0c7984 */ /* 0x000ee20008000c00 */
[----:B0-----:R-:W-:Y:S01]  /*0fc0*/  @P2 FADD R0, R0, R17 ;  /* 0x0000001100002221 */ /* 0x001fe20000000000 */
[----:B------:R-:W-:-:S03]  /*0fd0*/  ISETP.GT.AND P2, PT, R3, 0x80, PT ;  /* 0x000000800300780c */ /* 0x000fc60003f44270 */
[----:B------:R-:W-:Y:S01]  /*0fe0*/  @P3 FADD R0, R0, R18 ;  /* 0x0000001200003221 */ /* 0x000fe20000000000 */
[----:B------:R-:W-:-:S03]  /*0ff0*/  ISETP.GT.AND P3, PT, R3, 0xa0, PT ;  /* 0x000000a00300780c */ /* 0x000fc60003f64270 */
[----:B------:R-:W-:Y:S01]  /*1000*/  @P1 FADD R0, R0, R19 ;  /* 0x0000001300001221 */ /* 0x000fe20000000000 */
[----:B------:R-:W-:-:S05]  /*1010*/  ISETP.GT.AND P1, PT, R3, 0xe0, PT ;  /* 0x000000e00300780c */ /* 0x000fca0003f24270 */
[----:B-1----:R-:W-:Y:S01]  /*1020*/  @P2 FADD R0, R0, R4 ;  /* 0x0000000400002221 */ /* 0x002fe20000000000 */
[----:B------:R-:W-:-:S03]  /*1030*/  ISETP.GT.AND P2, PT, R3, 0x100, PT ;  /* 0x000001000300780c */ /* 0x000fc60003f44270 */
[----:B------:R-:W-:Y:S01]  /*1040*/  @P3 FADD R0, R0, R5 ;  /* 0x0000000500003221 */ /* 0x000fe20000000000 */
[----:B------:R-:W-:-:S03]  /*1050*/  ISETP.GT.AND P3, PT, R3, 0x120, PT ;  /* 0x000001200300780c */ /* 0x000fc60003f64270 */
[----:B------:R-:W-:Y:S01]  /*1060*/  @P4 FADD R0, R0, R6 ;  /* 0x0000000600004221 */ /* 0x000fe20000000000 */
[----:B------:R-:W-:-:S03]  /*1070*/  ISETP.GT.AND P4, PT, R3, 0x140, PT ;  /* 0x000001400300780c */ /* 0x000fc60003f84270 */
[----:B------:R-:W-:Y:S01]  /*1080*/  @P1 FADD R0, R0, R7 ;  /* 0x0000000700001221 */ /* 0x000fe20000000000 */
[----:B------:R-:W-:-:S03]  /*1090*/  ISETP.GT.AND P1, PT, R3, 0x160, PT ;  /* 0x000001600300780c */ /* 0x000fc60003f24270 */
[----:B--2---:R-:W-:Y:S01]  /*10a0*/  @P2 FADD R0, R0, R8 ;  /* 0x0000000800002221 */ /* 0x004fe20000000000 */
[----:B------:R-:W-:-:S03]  /*10b0*/  ISETP.GT.AND P2, PT, R3, 0x180, PT ;  /* 0x000001800300780c */ /* 0x000fc60003f44270 */
[----:B------:R-:W-:Y:S01]  /*10c0*/  @P3 FADD R0, R0, R9 ;  /* 0x0000000900003221 */ /* 0x000fe20000000000 */
[----:B------:R-:W-:-:S03]  /*10d0*/  ISETP.GT.AND P3, PT, R3, 0x1a0, PT ;  /* 0x000001a00300780c */ /* 0x000fc60003f64270 */
[----:B------:R-:W-:Y:S01]  /*10e0*/  @P4 FADD R0, R0, R10 ;  /* 0x0000000a00004221 */ /* 0x000fe20000000000 */
[----:B------:R-:W-:-:S03]  /*10f0*/  ISETP.GT.AND P4, PT, R3, 0x1c0, PT ;  /* 0x000001c00300780c */ /* 0x000fc60003f84270 */
[----:B------:R-:W-:Y:S01]  /*1100*/  @P1 FADD R0, R0, R11 ;  /* 0x0000000b00001221 */ /* 0x000fe20000000000 */
[----:B------:R-:W-:-:S03]  /*1110*/  ISETP.GT.AND P1, PT, R3, 0x1e0, PT ;  /* 0x000001e00300780c */ /* 0x000fc60003f24270 */
[----:B---3--:R-:W-:-:S04]  /*1120*/  @P2 FADD R0, R0, R12 ;  /* 0x0000000c00002221 */ /* 0x008fc80000000000 */
[----:B------:R-:W-:-:S04]  /*1130*/  @P3 FADD R0, R0, R13 ;  /* 0x0000000d00003221 */ /* 0x000fc80000000000 */
[----:B------:R-:W-:-:S04]  /*1140*/  @P4 FADD R0, R0, R14 ;  /* 0x0000000e00004221 */ /* 0x000fc80000000000 */
[----:B------:R-:W-:Y:S01]  /*1150*/  @P1 FADD R0, R0, R15 ;  /* 0x0000000f00001221 */ /* 0x000fe20000000000 */
[----:B------:R-:W-:Y:S06]  /*1160*/  BRA `(.L_x_274) ;  /* 0x0000003000407947 */ /* 0x000fec0003800000 */
.L_x_260:
[----:B------:R-:W0:Y:S01]  /*1170*/  S2R R2, SR_TID.X ;  /* 0x0000000000027919 */ /* 0x000e220000002100 */
[----:B------:R-:W1:Y:S01]  /*1180*/  LDC.64 R4, c[0x0][0x380] ;  /* 0x0000e000ff047b82 */ /* 0x000e620000000a00 */
[----:B0-----:R-:W-:-:S05]  /*1190*/  SHF.L.U32 R7, R2, 0x1, RZ ;  /* 0x0000000102077819 */ /* 0x001fca00000006ff */
[----:B-1----:R-:W-:-:S05]  /*11a0*/  IMAD.WIDE.U32 R4, R7, 0x4, R4 ;  /* 0x0000000407047825 */ /* 0x002fca00078e0004 */
[----:B------:R-:W2:Y:S04]  /*11b0*/  LDG.E.64.CONSTANT R14, desc[UR6][R4.64] ;  /* 0x00000006040e7981 */ /* 0x000ea8000c1e9b00 */
[----:B------:R-:W3:Y:S04]  /*11c0*/  LDG.E.64.CONSTANT R16, desc[UR6][R4.64+0x1000] ;  /* 0x0010000604107981 */ /* 0x000ee8000c1e9b00 */
[----:B------:R-:W4:Y:S04]  /*11d0*/  LDG.E.64.CONSTANT R18, desc[UR6][R4.64+0x2000] ;  /* 0x0020000604127981 */ /* 0x000f28000c1e9b00 */
[----:B------:R-:W5:Y:S04]  /*11e0*/  LDG.E.64.CONSTANT R20, desc[UR6][R4.64+0x3000] ;  /* 0x0030000604147981 */ /* 0x000f68000c1e9b00 */
[----:B------:R-:W5:Y:S04]  /*11f0*/  LDG.E.64.CONSTANT R12, desc[UR6][R4.64+0x4000] ;  /* 0x00400006040c7981 */ /* 0x000f68000c1e9b00 */
[----:B------:R-:W5:Y:S04]  /*1200*/  LDG.E.64.CONSTANT R10, desc[UR6][R4.64+0x5000] ;  /* 0x00500006040a7981 */ /* 0x000f68000c1e9b00 */
[----:B------:R-:W5:Y:S04]  /*1210*/  LDG.E.64.CONSTANT R6, desc[UR6][R4.64+0x6000] ;  /* 0x0060000604067981 */ /* 0x000f68000c1e9b00 */
[----:B------:R-:W5:Y:S01]  /*1220*/  LDG.E.64.CONSTANT R8, desc[UR6][R4.64+0x7000] ;  /* 0x0070000604087981 */ /* 0x000f62000c1e9b00 */
[----:B------:R-:W-:Y:S01]  /*1230*/  ISETP.GE.U32.AND P0, PT, R3, 0x4000, PT ;  /* 0x000040000300780c */ /* 0x000fe20003f06070 */
[----:B--2---:R-:W-:Y:S01]  /*1240*/  FADD R14, R14, R15 ;  /* 0x0000000f0e0e7221 */ /* 0x004fe20000000000 */
[----:B---3--:R-:W-:Y:S01]  /*1250*/  FADD R17, R16, R17 ;  /* 0x0000001110117221 */ /* 0x008fe20000000000 */
[----:B----4-:R-:W-:-:S03]  /*1260*/  FADD R18, R18, R19 ;  /* 0x0000001312127221 */ /* 0x010fc60000000000 */
[----:B------:R-:W-:Y:S01]  /*1270*/  FADD R14, R14, R17 ;  /* 0x000000110e0e7221 */ /* 0x000fe20000000000 */
[----:B-----5:R-:W-:Y:S01]  /*1280*/  FADD R21, R20, R21 ;  /* 0x0000001514157221 */ /* 0x020fe20000000000 */
[----:B------:R-:W-:Y:S02]  /*1290*/  HFMA2 R20, -RZ, RZ, 0, 0.0078125 ;  /* 0x00002000ff147431 */ /* 0x000fe400000001ff */
[----:B------:R-:W-:Y:S01]  /*12a0*/  FADD R12, R12, R13 ;  /* 0x0000000d0c0c7221 */ /* 0x000fe20000000000 */
[----:B------:R-:W-:Y:S01]  /*12b0*/  FADD R21, R18, R21 ;  /* 0x0000001512157221 */ /* 0x000fe20000000000 */
[----:B------:R-:W-:-:S03]  /*12c0*/  FADD R11, R10, R11 ;  /* 0x0000000b0a0b7221 */ /* 0x000fc60000000000 */
[----:B------:R-:W-:Y:S01]  /*12d0*/  FADD R14, R14, R21 ;  /* 0x000000150e0e7221 */ /* 0x000fe20000000000 */
[----:B------:R-:W-:Y:S01]  /*12e0*/  FADD R6, R6, R7 ;  /* 0x0000000706067221 */ /* 0x000fe20000000000 */
[----:B------:R-:W-:Y:S01]  /*12f0*/  FADD R11, R12, R11 ;  /* 0x0000000b0c0b7221 */ /* 0x000fe20000000000 */
[----:B------:R-:W-:-:S04]  /*1300*/  FADD R9, R8, R9 ;  /* 0x0000000908097221 */ /* 0x000fc80000000000 */
[----:B------:R-:W-:-:S04]  /*1310*/  FADD R6, R6, R9 ;  /* 0x0000000906067221 */ /* 0x000fc80000000000 */
[----:B------:R-:W-:-:S04]  /*1320*/  FADD R11, R11, R6 ;  /* 0x000000060b0b7221 */ /* 0x000fc80000000000 */
[----:B------:R-:W-:Y:S01]  /*1330*/  FADD R0, R14, R11 ;  /* 0x0000000b0e007221 */ /* 0x000fe20000000000 */
[----:B------:R-:W-:Y:S06]  /*1340*/  @!P0 BRA `(.L_x_275) ;  /* 0x00000000008c8947 */ /* 0x000fec0003800000 */
[----:B------:R-:W0:Y:S01]  /*1350*/  LDC R24, c[0x0][0x390] ;  /* 0x0000e400ff187b82 */ /* 0x000e220000000800 */
[----:B------:R-:W-:Y:S02]  /*1360*/  IADD3 R21, PT, PT, R3, -0x2000, RZ ;  /* 0xffffe00003157810 */ /* 0x000fe40007ffe0ff */
[----:B------:R-:W-:-:S07]  /*1370*/  MOV R20, 0x2000 ;  /* 0x0000200000147802 */ /* 0x000fce0000000f00 */
.L_x_277:
[----:B------:R-:W-:-:S05]  /*1380*/  IMAD.WIDE R26, R20, 0x4, R4 ;  /* 0x00000004141a7825 */ /* 0x000fca00078e0204 */
[----:B------:R-:W2:Y:S04]  /*1390*/  LDG.E.64.CONSTANT R14, desc[UR6][R26.64+0x6000] ;  /* 0x006000061a0e7981 */ /* 0x000ea8000c1e9b00 */
[----:B------:R-:W2:Y:S04]  /*13a0*/  LDG.E.64.CONSTANT R6, desc[UR6][R26.64+0x7000] ;  /* 0x007000061a067981 */ /* 0x000ea8000c1e9b00 */
[----:B------:R-:W3:Y:S04]  /*13b0*/  LDG.E.64.CONSTANT R22, desc[UR6][R26.64] ;  /* 0x000000061a167981 */ /* 0x000ee8000c1e9b00 */
[----:B------:R-:W4:Y:S04]  /*13c0*/  LDG.E.64.CONSTANT R18, desc[UR6][R26.64+0x1000] ;  /* 0x001000061a127981 */ /* 0x000f28000c1e9b00 */
[----:B------:R-:W5:Y:S04]  /*13d0*/  LDG.E.64.CONSTANT R16, desc[UR6][R26.64+0x2000] ;  /* 0x002000061a107981 */ /* 0x000f68000c1e9b00 */
[----:B------:R-:W5:Y:S04]  /*13e0*/  LDG.E.64.CONSTANT R12, desc[UR6][R26.64+0x3000] ;  /* 0x003000061a0c7981 */ /* 0x000f68000c1e9b00 */
[----:B------:R-:W5:Y:S04]  /*13f0*/  LDG.E.64.CONSTANT R10, desc[UR6][R26.64+0x4000] ;  /* 0x004000061a0a7981 */ /* 0x000f68000c1e9b00 */
[----:B------:R-:W5:Y:S01]  /*1400*/  LDG.E.64.CONSTANT R8, desc[UR6][R26.64+0x5000] ;  /* 0x005000061a087981 */ /* 0x000f62000c1e9b00 */
[----:B0-----:R-:W-:Y:S01]  /*1410*/  MOV R3, R24 ;  /* 0x0000001800037202 */ /* 0x001fe20000000f00 */
[----:B--2---:R-:W-:-:S03]  /*1420*/  FADD R15, R15, R6 ;  /* 0x000000060f0f7221 */ /* 0x004fc60000000000 */
[----:B------:R-:W-:Y:S01]  /*1430*/  IADD3 R6, PT, PT, -R20, R3, RZ ;  /* 0x0000000314067210 */ /* 0x000fe20007ffe1ff */
[----:B---3--:R-:W-:-:S03]  /*1440*/  FADD R0, R22, R0 ;  /* 0x0000000016007221 */ /* 0x008fc60000000000 */
[----:B------:R-:W-:Y:S01]  /*1450*/  ISETP.GE.AND P0, PT, R6, 0x2000, PT ;  /* 0x000020000600780c */ /* 0x000fe20003f06270 */
[----:B----4-:R-:W-:Y:S01]  /*1460*/  FADD R23, R23, R18 ;  /* 0x0000001217177221 */ /* 0x010fe20000000000 */
[----:B-----5:R-:W-:Y:S01]  /*1470*/  FADD R18, R19, R16 ;  /* 0x0000001013127221 */ /* 0x020fe20000000000 */
[----:B------:R-:W-:Y:S01]  /*1480*/  FADD R17, R17, R12 ;  /* 0x0000000c11117221 */ /* 0x000fe20000000000 */
[----:B------:R-:W-:Y:S01]  /*1490*/  FADD R12, R13, R10 ;  /* 0x0000000a0d0c7221 */ /* 0x000fe20000000000 */
[----:B------:R-:W-:Y:S01]  /*14a0*/  FADD R11, R11, R8 ;  /* 0x000000080b0b7221 */ /* 0x000fe20000000000 */
[----:B------:R-:W-:Y:S01]  /*14b0*/  FADD R8, R9, R14 ;  /* 0x0000000e09087221 */ /* 0x000fe20000000000 */
[----:B------:R-:W-:Y:S01]  /*14c0*/  FADD R0, R0, R23 ;  /* 0x0000001700007221 */ /* 0x000fe20000000000 */
[----:B------:R-:W-:Y:S01]  /*14d0*/  FADD R17, R18, R17 ;  /* 0x0000001112117221 */ /* 0x000fe20000000000 */
[----:B------:R-:W-:Y:S01]  /*14e0*/  FADD R11, R12, R11 ;  /* 0x0000000b0c0b7221 */ /* 0x000fe20000000000 */
[----:B------:R-:W-:-:S02]  /*14f0*/  FADD R8, R8, R15 ;  /* 0x0000000f08087221 */ /* 0x000fc40000000000 */
[----:B------:R-:W-:Y:S02]  /*1500*/  FADD R0, R0, R17 ;  /* 0x0000001100007221 */ /* 0x000fe40000000000 */
[----:B------:R-:W-:-:S04]  /*1510*/  FADD R11, R11, R8 ;  /* 0x000000080b0b7221 */ /* 0x000fc80000000000 */
[----:B------:R-:W-:-:S04]  /*1520*/  FADD R11, R0, R11 ;  /* 0x0000000b000b7221 */ /* 0x000fc80000000000 */
[----:B------:R-:W-:Y:S01]  /*1530*/  FADD R0, R7, R11 ;  /* 0x0000000b07007221 */ /* 0x000fe20000000000 */
[----:B------:R-:W-:Y:S06]  /*1540*/  @!P0 BRA `(.L_x_276) ;  /* 0x0000000800308947 */ /* 0x000fec0003800000 */
[----:B------:R-:W-:-:S04]  /*1550*/  IADD3 R20, PT, PT, R20, 0x2000, RZ ;  /* 0x0000200014147810 */ /* 0x000fc80007ffe0ff */
[----:B------:R-:W-:-:S13]  /*1560*/  ISETP.GT.AND P0, PT, R20, R21, PT ;  /* 0x000000151400720c */ /* 0x000fda0003f04270 */
[----:B------:R-:W-:Y:S05]  /*1570*/  @!P0 BRA `(.L_x_277) ;  /* 0xfffffffc00808947 */ /* 0x000fea000383ffff */
.L_x_275:
        /* <DEDUP_REMOVED lines=20> */
.L_x_281:
        /* <DEDUP_REMOVED lines=8> */
.L_x_280:
[----:B------:R-:W-:Y:S05]  /*1740*/  BSYNC.RECONVERGENT B2 ;  /* 0x0000000000027941 */ /* 0x000fea0003800200 */
.L_x_279:
[----:B------:R-:W-:Y:S05]  /*1750*/  @!P1 BRA `(.L_x_278) ;  /* 0x0000000400a89947 */ /* 0x000fea0003800000 */
[----:B------:R-:W0:Y:S01]  /*1760*/  LDCU.64 UR4, c[0x0][0x380] ;  /* 0x00007000ff0477ac */ /* 0x000e220008000a00 */
[----:B------:R-:W-:Y:S01]  /*1770*/  IADD3 R5, PT, PT, R11, -R10, RZ ;  /* 0x8000000a0b057210 */ /* 0x000fe20007ffe0ff */
[----:B------:R-:W-:Y:S01]  /*1780*/  BSSY.RECONVERGENT B2, `(.L_x_282) ;  /* 0x000003b000027945 */ /* 0x000fe20003800200 */
[----:B------:R-:W-:Y:S02]  /*1790*/  IADD3 R3, P0, PT, R10, R20, RZ ;  /* 0x000000140a037210 */ /* 0x000fe40007f1e0ff */
[----:B------:R-:W-:Y:S02]  /*17a0*/  ISETP.GT.AND P1, PT, R5, 0x1800, PT ;  /* 0x000018000500780c */ /* 0x000fe40003f24270 */
[----:B------:R-:W-:Y:S02]  /*17b0*/  IADD3.X R6, PT, PT, RZ, RZ, RZ, P0, !PT ;  /* 0x000000ffff067210 */ /* 0x000fe400007fe4ff */
[----:B0-----:R-:W-:-:S04]  /*17c0*/  LEA R4, P0, R3, UR4, 0x2 ;  /* 0x0000000403047c11 */ /* 0x001fc8000f8010ff */
[----:B------:R-:W-:Y:S02]  /*17d0*/  LEA.HI.X R3, R3, UR5, R6, 0x2, P0 ;  /* 0x0000000503037c11 */ /* 0x000fe400080f1406 */
[----:B------:R-:W-:-:S04]  /*17e0*/  IADD3 R4, P0, PT, R4, 0x1000, RZ ;  /* 0x0000100004047810 */ /* 0x000fc80007f1e0ff */
[----:B------:R-:W-:Y:S02]  /*17f0*/  IADD3.X R5, PT, PT, RZ, R3, RZ, P0, !PT ;  /* 0x00000003ff057210 */ /* 0x000fe400007fe4ff */
[----:B------:R-:W-:Y:S02]  /*1800*/  PLOP3.LUT P0, PT, PT, PT, PT, 0x80, 0x8 ;  /* 0x000000000008781c */ /* 0x000fe40003f0f070 */
[----:B------:R-:W-:Y:S01]  /*1810*/  IADD3 R3, PT, PT, R10, R20, RZ ;  /* 0x000000140a037210 */ /* 0x000fe20007ffe0ff */
[----:B------:R-:W-:Y:S10]  /*1820*/  @!P1 BRA `(.L_x_283) ;  /* 0x0000000000c09947 */ /* 0x000ff40003800000 */
[----:B------:R-:W-:Y:S02]  /*1830*/  PLOP3.LUT P0, PT, PT, PT, PT, 0x8, 0x80 ;  /* 0x000000000080781c */ /* 0x000fe40003f0e170 */
[----:B------:R-:W-:-:S11]  /*1840*/  IADD3 R13, PT, PT, R11, -0x1800, RZ ;  /* 0xffffe8000b0d7810 */ /* 0x000fd60007ffe0ff */
.L_x_284:
        /* <DEDUP_REMOVED lines=46> */
.L_x_283:
[----:B------:R-:W-:Y:S05]  /*1b30*/  BSYNC.RECONVERGENT B2 ;  /* 0x0000000000027941 */ /* 0x000fea0003800200 */
.L_x_282:
        /* <DEDUP_REMOVED lines=31> */
.L_x_286:
[----:B------:R-:W-:Y:S05]  /*1d30*/  BSYNC.RECONVERGENT B2 ;  /* 0x0000000000027941 */ /* 0x000fea0003800200 */
.L_x_285:
        /* <DEDUP_REMOVED lines=9> */
[----:B----4-:R-:W-:-:S04]  /*1dd0*/  FADD R0, R0, R3 ;  /* 0x0000000300007221 */ /* 0x010fc80000000000 */
[----:B--2---:R-:W-:-:S04]  /*1de0*/  FADD R0, R0, R9 ;  /* 0x0000000900007221 */ /* 0x004fc80000000000 */
[----:B---3--:R-:W-:-:S07]  /*1df0*/  FADD R0, R0, R11 ;  /* 0x0000000b00007221 */ /* 0x008fce0000000000 */
.L_x_278:
[----:B------:R-:W-:Y:S05]  /*1e00*/  BSYNC.RECONVERGENT B1 ;  /* 0x0000000000017941 */ /* 0x000fea0003800200 */
.L_x_276:
        /* <DEDUP_REMOVED lines=32> */
[----:B---3--:R-:W0:Y:S04]  /*2010*/  LDS.128 R4, [UR4+0x10] ;  /* 0x00001004ff047984 */ /* 0x008e280008000c00 */
        /* <DEDUP_REMOVED lines=19> */
.L_x_259:
        /* <DEDUP_REMOVED lines=12> */
.L_x_289:
[----:B------:R-:W-:Y:S05]  /*2210*/  BSYNC.RECONVERGENT B1 ;  /* 0x0000000000017941 */ /* 0x000fea0003800200 */
.L_x_288:
        /* <DEDUP_REMOVED lines=16> */
.L_x_294:
        /* <DEDUP_REMOVED lines=9> */
.L_x_293:
[----:B------:R-:W-:Y:S05]  /*23b0*/  BSYNC.RECONVERGENT B2 ;  /* 0x0000000000027941 */ /* 0x000fea0003800200 */
.L_x_292:
        /* <DEDUP_REMOVED lines=8> */
.L_x_297:
        /* <DEDUP_REMOVED lines=43> */
.L_x_296:
[----:B------:R-:W-:Y:S05]  /*26f0*/  BSYNC.RECONVERGENT B2 ;  /* 0x0000000000027941 */ /* 0x000fea0003800200 */
.L_x_295:
        /* <DEDUP_REMOVED lines=26> */
.L_x_299:
[----:B------:R-:W-:Y:S05]  /*28a0*/  BSYNC.RECONVERGENT B2 ;  /* 0x0000000000027941 */ /* 0x000fea0003800200 */
.L_x_298:
        /* <DEDUP_REMOVED lines=12> */
.L_x_291:
[----:B------:R-:W-:Y:S05]  /*2970*/  BSYNC.RECONVERGENT B1 ;  /* 0x0000000000017941 */ /* 0x000fea0003800200 */
.L_x_290:
[----:B------:R-:W-:Y:S02]  /*2980*/  ISETP.GE.AND P0, PT, R3, 0x200, PT ;  /* 0x000002000300780c */ /* 0x000fe40003f06270 */
[----:B0----5:R-:W-:-:S11]  /*2990*/  MOV R5, R0 ;  /* 0x0000000000057202 */ /* 0x021fd60000000f00 */
[----:B------:R-:W-:Y:S05]  /*29a0*/  @!P0 BRA `(.L_x_300) ;  /* 0x0000000000d08947 */ /* 0x000fea0003800000 */
[----:B------:R-:W0:Y:S01]  /*29b0*/  S2R R7, SR_LANEID ;  /* 0x0000000000077919 */ /* 0x000e220000000000 */
[----:B------:R-:W1:Y:S02]  /*29c0*/  SHFL.DOWN PT, R0, R5, 0x1, 0x1f ;  /* 0x08201f0005007f89 */ /* 0x000e6400000e0000 */
[----:B-1----:R-:W-:Y:S01]  /*29d0*/  FADD R0, R0, R5 ;  /* 0x0000000500007221 */ /* 0x002fe20000000000 */
[C---:B0-----:R-:W-:Y:S02]  /*29e0*/  ISETP.GT.AND P0, PT, R7.reuse, 0x1e, PT ;  /* 0x0000001e0700780c */ /* 0x041fe40003f04270 */
[----:B------:R-:W-:Y:S02]  /*29f0*/  ISETP.NE.AND P1, PT, R7, RZ, PT ;  /* 0x000000ff0700720c */ /* 0x000fe40003f25270 */
        /* <DEDUP_REMOVED lines=27> */
[----:B--2---:R-:W0:Y:S04]  /*2bb0*/  LDS.128 R4, [UR4+0x10] ;  /* 0x00001004ff047984 */ /* 0x004e280008000c00 */
        /* <DEDUP_REMOVED lines=19> */
.L_x_300:
[----:B------:R-:W0:Y:S01]  /*2cf0*/  S2R R4, SR_LANEID ;  /* 0x0000000000047919 */ /* 0x000e220000000000 */
[----:B------:R-:W-:-:S04]  /*2d00*/  LOP3.LUT R0, R2, 0x3e0, RZ, 0xc0, !PT ;  /* 0x000003e002007812 */ /* 0x000fc800078ec0ff */
[----:B------:R-:W-:Y:S02]  /*2d10*/  IADD3 R6, PT, PT, R0, 0x20, RZ ;  /* 0x0000002000067810 */ /* 0x000fe40007ffe0ff */
[----:B------:R-:W-:Y:S02]  /*2d20*/  LOP3.LUT R0, RZ, R0, RZ, 0x33, !PT ;  /* 0x00000000ff007212 */ /* 0x000fe400078e33ff */
[-C--:B------:R-:W-:Y:S02]  /*2d30*/  ISETP.GT.AND P0, PT, R6, R3.reuse, PT ;  /* 0x000000030600720c */ /* 0x080fe40003f04270 */
[----:B------:R-:W-:-:S04]  /*2d40*/  IADD3 R0, PT, PT, R0, R3, RZ ;  /* 0x0000000300007210 */ /* 0x000fc80007ffe0ff */
[----:B------:R-:W-:-:S05]  /*2d50*/  SEL R6, R0, 0x1f, P0 ;  /* 0x0000001f00067807 */ /* 0x000fca0000000000 */
[----:B------:R-:W1:Y:S01]  /*2d60*/  SHFL.DOWN PT, R0, R5, 0x1, R6 ;  /* 0x0820000005007989 */ /* 0x000e6200000e0006 */
[C---:B0-----:R-:W-:Y:S02]  /*2d70*/  ISETP.GE.AND P0, PT, R4.reuse, R6, PT ;  /* 0x000000060400720c */ /* 0x041fe40003f06270 */
[C---:B------:R-:W-:Y:S02]  /*2d80*/  IADD3 R7, PT, PT, R4.reuse, 0x2, RZ ;  /* 0x0000000204077810 */ /* 0x040fe40007ffe0ff */
[----:B------:R-:W-:-:S09]  /*2d90*/  ISETP.NE.AND P1, PT, R4, RZ, PT ;  /* 0x000000ff0400720c */ /* 0x000fd20003f25270 */
[----:B-1----:R-:W-:Y:S01]  /*2da0*/  @!P0 FADD R5, R0, R5 ;  /* 0x0000000500058221 */ /* 0x002fe20000000000 */
[-C--:B------:R-:W-:Y:S02]  /*2db0*/  ISETP.GT.AND P0, PT, R7, R6.reuse, PT ;  /* 0x000000060700720c */ /* 0x080fe40003f04270 */
[----:B------:R-:W-:Y:S01]  /*2dc0*/  IADD3 R7, PT, PT, R4, 0x4, RZ ;  /* 0x0000000404077810 */ /* 0x000fe20007ffe0ff */
[----:B------:R-:W0:Y:S01]  /*2dd0*/  @!P1 S2R R8, SR_CgaCtaId ;  /* 0x0000000000089919 */ /* 0x000e220000008800 */
        /* <DEDUP_REMOVED lines=31> */
[----:B-1----:R-:W1:Y:S04]  /*2fd0*/  LDS.128 R4, [UR4+0x20] ;  /* 0x00002004ff047984 */ /* 0x002e680008000c00 */
        /* <DEDUP_REMOVED lines=29> */
.L_x_287:
        /* <DEDUP_REMOVED lines=28> */
[----:B------:R-:W-:Y:S02]  /*3370*/  HFMA2 R11, -RZ, RZ, 0, 0.0078125 ;  /* 0x00002000ff0b7431 */ /* 0x000fe400000001ff */
[----:B------:R-:W-:-:S04]  /*3380*/  FADD R15, R14, R15 ;  /* 0x0000000f0e0f7221 */ /* 0x000fc80000000000 */
        /* <DEDUP_REMOVED lines=10> */
.L_x_303:
[----:B------:R-:W-:-:S05]  /*3430*/  IMAD.WIDE R2, R11, 0x4, R4 ;  /* 0x000000040b027825 */ /* 0x000fca00078e0204 */
        /* <DEDUP_REMOVED lines=15> */
[----:B------:R0:W5:Y:S02]  /*3530*/  LDG.E.CONSTANT R18, desc[UR6][R2.64+0x7800] ;  /* 0x0078000602127981 */ /* 0x000164000c1e9900 */
[----:B0-----:R-:W-:-:S04]  /*3540*/  MOV R3, R7 ;  /* 0x0000000700037202 */ /* 0x001fc80000000f00 */
[----:B------:R-:W-:-:S04]  /*3550*/  IADD3 R2, PT, PT, -R11, R3, RZ ;  /* 0x000000030b027210 */ /* 0x000fc80007ffe1ff */
[----:B------:R-:W-:Y:S01]  /*3560*/  ISETP.GE.AND P0, PT, R2, 0x2000, PT ;  /* 0x000020000200780c */ /* 0x000fe20003f06270 */
        /* <DEDUP_REMOVED lines=13> */
[----:B------:R-:W-:-:S04]  /*3640*/  FADD R15, R15, R12 ;  /* 0x0000000c0f0f7221 */ /* 0x000fc80000000000 */
[----:B------:R-:W-:-:S04]  /*3650*/  FADD R15, R0, R15 ;  /* 0x0000000f000f7221 */ /* 0x000fc80000000000 */
[----:B------:R-:W-:Y:S01]  /*3660*/  FADD R0, R18, R15 ;  /* 0x0000000f12007221 */ /* 0x000fe20000000000 */
[----:B------:R-:W-:Y:S06]  /*3670*/  @!P0 BRA `(.L_x_302) ;  /* 0x0000000800308947 */ /* 0x000fec0003800000 */
[----:B------:R-:W-:-:S04]  /*3680*/  IADD3 R11, PT, PT, R11, 0x2000, RZ ;  /* 0x000020000b0b7810 */ /* 0x000fc80007ffe0ff */
[----:B------:R-:W-:-:S13]  /*3690*/  ISETP.GT.AND P0, PT, R11, R6, PT ;  /* 0x000000060b00720c */ /* 0x000fda0003f04270 */
[----:B------:R-:W-:Y:S05]  /*36a0*/  @!P0 BRA `(.L_x_303) ;  /* 0xfffffffc00608947 */ /* 0x000fea000383ffff */
.L_x_301:
        /* <DEDUP_REMOVED lines=20> */
.L_x_307:
        /* <DEDUP_REMOVED lines=8> */
.L_x_306:
[----:B------:R-:W-:Y:S05]  /*3870*/  BSYNC.RECONVERGENT B2 ;  /* 0x0000000000027941 */ /* 0x000fea0003800200 */
.L_x_305:
        /* <DEDUP_REMOVED lines=16> */
.L_x_310:
        /* <DEDUP_REMOVED lines=46> */
.L_x_309:
[----:B------:R-:W-:Y:S05]  /*3c60*/  BSYNC.RECONVERGENT B2 ;  /* 0x0000000000027941 */ /* 0x000fea0003800200 */
.L_x_308:
        /* <DEDUP_REMOVED lines=31> */
.L_x_312:
[----:B------:R-:W-:Y:S05]  /*3e60*/  BSYNC.RECONVERGENT B2 ;  /* 0x0000000000027941 */ /* 0x000fea0003800200 */
.L_x_311:
        /* <DEDUP_REMOVED lines=12> */
.L_x_304:
[----:B------:R-:W-:Y:S05]  /*3f30*/  BSYNC.RECONVERGENT B1 ;  /* 0x0000000000017941 */ /* 0x000fea0003800200 */
.L_x_302:
        /* <DEDUP_REMOVED lines=50> */
[----:B------:R-:W-:-:S07]  /*4260*/  FADD R0, R18, R19 ;  /* 0x0000001312007221 */ /* 0x000fce0000000000 */
.L_x_274:
[----:B------:R-:W-:Y:S05]  /*4270*/  BSYNC.RECONVERGENT B0 ;  /* 0x0000000000007941 */ /* 0x000fea0003800200 */
.L_x_258:
[----:B------:R-:W-:Y:S05]  /*4280*/  @P0 EXIT ;  /* 0x000000000000094d */ /* 0x000fea0003800000 */
[----:B------:R-:W5:Y:S01]  /*4290*/  LDCU.64 UR4, c[0x0][0x398] ;  /* 0x00007300ff0477ac */ /* 0x000f620008000a00 */
[----:B0-234-:R-:W0:Y:S01]  /*42a0*/  LDC.64 R4, c[0x0][0x388] ;  /* 0x0000e200ff047b82 */ /* 0x01de220000000a00 */
[----:B-----5:R-:W2:Y:S02]  /*42b0*/  F2F.F32.F64 R3, UR4 ;  /* 0x0000000400037d10 */ /* 0x020ea40008301000 */
[----:B--2---:R-:W-:-:S06]  /*42c0*/  FADD R3, R3, R0 ;  /* 0x0000000003037221 */ /* 0x004fcc0000000000 */
[----:B------:R-:W0:Y:S02]  /*42d0*/  F2F.F64.F32 R2, R3 ;  /* 0x0000000300027310 */ /* 0x000e240000201800 */
[----:B0-----:R-:W-:Y:S01]  /*42e0*/  STG.E.64 desc[UR6][R4.64], R2 ;  /* 0x0000000204007986 */ /* 0x001fe2000c101b06 */
[----:B------:R-:W-:Y:S05]  /*42f0*/  EXIT ;  /* 0x000000000000794d */ /* 0x000fea0003800000 */
.L_x_313:
        /* <DEDUP_REMOVED lines=16> */
.L_x_2143:


//--------------------- .text._ZN3cub18CUB_300001_SM_10006detail6reduce18DeviceReduceKernelINS2_10policy_hubIfjN4cuda3std3__44plusIfEEE10Policy1000EN6thrust24THRUST_300001_SM_1000_NS6detail15normal_iteratorINSD_10device_ptrIdEEEEjS9_f3ExpEEvT0_PT3_T1_NS0_13GridEvenShareISN_EET2_T4_ --------------------------
	.section	.text._ZN3cub18CUB_300001_SM_10006detail6reduce18DeviceReduceKernelINS2_10policy_hubIfjN4cuda3std3__44plusIfEEE10Policy1000EN6thrust24THRUST_300001_SM_1000_NS6detail15normal_iteratorINSD_10device_ptrIdEEEEjS9_f3ExpEEvT0_PT3_T1_NS0_13GridEvenShareISN_EET2_T4_,"ax",@progbits
	.align	128
        .global         _ZN3cub18CUB_300001_SM_10006detail6reduce18DeviceReduceKernelINS2_10policy_hubIfjN4cuda3std3__44plusIfEEE10Policy1000EN6thrust24THRUST_300001_SM_1000_NS6detail15normal_iteratorINSD_10device_ptrIdEEEEjS9_f3ExpEEvT0_PT3_T1_NS0_13GridEvenShareISN_EET2_T4_
        .type           _ZN3cub18CUB_300001_SM_10006detail6reduce18DeviceReduceKernelINS2_10policy_hubIfjN4cuda3std3__44plusIfEEE10Policy1000EN6thrust24THRUST_300001_SM_1000_NS6detail15normal_iteratorINSD_10device_ptrIdEEEEjS9_f3ExpEEvT0_PT3_T1_NS0_13GridEvenShareISN_EET2_T4_,@function
        .size           _ZN3cub18CUB_300001_SM_10006detail6reduce18DeviceReduceKernelINS2_10policy_hubIfjN4cuda3std3__44plusIfEEE10Policy1000EN6thrust24THRUST_300001_SM_1000_NS6detail15normal_iteratorINSD_10device_ptrIdEEEEjS9_f3ExpEEvT0_PT3_T1_NS0_13GridEvenShareISN_EET2_T4_,(.L_x_2144 - _ZN3cub18CUB_300001_SM_10006detail6reduce18DeviceReduceKernelINS2_10policy_hubIfjN4cuda3std3__44plusIfEEE10Policy1000EN6thrust24THRUST_300001_SM_1000_NS6detail15normal_iteratorINSD_10device_ptrIdEEEEjS9_f3ExpEEvT0_PT3_T1_NS0_13GridEvenShareISN_EET2_T4_)
        .other          _ZN3cub18CUB_300001_SM_10006detail6reduce18DeviceReduceKernelINS2_10policy_hubIfjN4cuda3std3__44plusIfEEE10Policy1000EN6thrust24THRUST_300001_SM_1000_NS6detail15normal_iteratorINSD_10device_ptrIdEEEEjS9_f3ExpEEvT0_PT3_T1_NS0_13GridEvenShareISN_EET2_T4_,@"STO_CUDA_ENTRY STV_DEFAULT"
_ZN3cub18CUB_300001_SM_10006detail6reduce18DeviceReduceKernelINS2_10policy_hubIfjN4cuda3std3__44plusIfEEE10Policy1000EN6thrust24THRUST_300001_SM_1000_NS6detail15normal_iteratorINSD_10device_ptrIdEEEEjS9_f3ExpEEvT0_PT3_T1_NS0_13GridEvenShareISN_EET2_T4_:
.text._ZN3cub18CUB_300001_SM_10006detail6reduce18DeviceReduceKernelINS2_10policy_hubIfjN4cuda3std3__44plusIfEEE10Policy1000EN6thrust24THRUST_300001_SM_1000_NS6detail15normal_iteratorINSD_10device_ptrIdEEEEjS9_f3ExpEEvT0_PT3_T1_NS0_13GridEvenShareISN_EET2_T4_:
[----:B------:R-:W-:Y:S01]  /*0000*/  LDC R1, c[0x0][0x37c] ;  /* 0x0000df00ff017b82 */ /* 0x000fe20000000800 */
[----:B------:R-:W0:Y:S07]  /*0010*/  S2R R17, SR_CTAID.X ;  /* 0x0000000000117919 */ /* 0x000e2e0000002500 */
[----:B------:R-:W0:Y:S01]  /*0020*/  LDC R6, c[0x0][0x3a8] ;  /* 0x0000ea00ff067b82 */ /* 0x000e220000000800 */
[----:B------:R-:W1:Y:S01]  /*0030*/  LDCU.64 UR8, c[0x0][0x358] ;  /* 0x00006b00ff0877ac */ /* 0x000e620008000a00 */
[----:B------:R-:W-:Y:S01]  /*0040*/  BSSY.RECONVERGENT B0, `(.L_x_314) ;  /* 0x0000730000007945 */ /* 0x000fe20003800200 */
[----:B0-----:R-:W-:-:S05]  /*0050*/  IMAD R16, R17, -0x2000, R6 ;  /* 0xffffe00011107824 */ /* 0x001fca00078e0206 */
[----:B------:R-:W-:-:S13]  /*0060*/  ISETP.GT.U32.AND P0, PT, R16, 0x1fff, PT ;  /* 0x00001fff1000780c */ /* 0x000fda0003f04070 */
[----:B-1----:R-:W-:Y:S05]  /*0070*/  @P0 BRA `(.L_x_315) ;  /* 0x0000001800240947 */ /* 0x002fea0003800000 */
[----:B------:R-:W0:Y:S01]  /*0080*/  S2R R0, SR_TID.X ;  /* 0x0000000000007919 */ /* 0x000e220000002100 */
[----:B------:R-:W-:Y:S01]  /*0090*/  BSSY.RECONVERGENT B1, `(.L_x_316) ;  /* 0x0000046000017945 */ /* 0x000fe20003800200 */
[----:B------:R-:W-:Y:S01]  /*00a0*/  IMAD.MOV.U32 R2, RZ, RZ, RZ ;  /* 0x000000ffff027224 */ /* 0x000fe200078e00ff */
[----:B0-----:R-:W-:Y:S01]  /*00b0*/  ISETP.GE.U32.AND P0, PT, R0, R16, PT ;  /* 0x000000100000720c */ /* 0x001fe20003f06070 */
[----:B------:R-:W-:-:S12]  /*00c0*/  IMAD.MOV.U32 R4, RZ, RZ, R0 ;  /* 0x000000ffff047224 */ /* 0x000fd800078e0000 */
[----:B------:R-:W-:Y:S05]  /*00d0*/  @P0 BRA `(.L_x_317) ;  /* 0x0000000400040947 */ /* 0x000fea0003800000 */
[----:B------:R-:W0:Y:S01]  /*00e0*/  LDC.64 R2, c[0x0][0x380] ;  /* 0x0000e000ff027b82 */ /* 0x000e220000000a00 */
[----:B------:R-:W-:-:S04]  /*00f0*/  IMAD R5, R17, 0x2000, R0 ;  /* 0x0000200011057824 */ /* 0x000fc800078e0200 */
        /* <DEDUP_REMOVED lines=16> */
[----:B------:R-:W-:Y:S01]  /*0200*/  MOV R9, 0x3e928af3 ;  /* 0x3e928af300097802 */ /* 0x000fe20000000f00 */
[----:B------:R-:W-:-:S05]  /*0210*/  UMOV UR5, 0x3e5ade15 ;  /* 0x3e5ade1500057882 */ /* 0x000fca0000000000 */
        /* <DEDUP_REMOVED lines=42> */
.L_x_319:
[----:B------:R-:W-:Y:S05]  /*04c0*/  BSYNC.RECONVERGENT B2 ;  /* 0x0000000000027941 */ /* 0x000fea0003800200 */
.L_x_318:
[----:B------:R0:W1:Y:S01]  /*04d0*/  F2F.F32.F64 R2, R10 ;  /* 0x0000000a00027310 */ /* 0x0000620000301000 */
[----:B------:R-:W-:-:S07]  /*04e0*/  VIADD R4, R0, 0x200 ;  /* 0x0000020000047836 */ /* 0x000fce0000000000 */
.L_x_317:
[----:B------:R-:W-:Y:S05]  /*04f0*/  BSYNC.RECONVERGENT B1 ;  /* 0x0000000000017941 */ /* 0x000fea0003800200 */
.L_x_316:
[----:B------:R-:W-:Y:S01]  /*0500*/  ISETP.GE.U32.AND P0, PT, R4, R16, PT ;  /* 0x000000100400720c */ /* 0x000fe20003f06070 */
[----:B------:R-:W-:-:S12]  /*0510*/  BSSY.RECONVERGENT B1, `(.L_x_320) ;  /* 0x00000bc000017945 */ /* 0x000fd80003800200 */
[----:B------:R-:W-:Y:S05]  /*0520*/  @P0 BRA `(.L_x_321) ;  /* 0x0000000800e80947 */ /* 0x000fea0003800000 */
[----:B------:R-:W-:Y:S01]  /*0530*/  LOP3.LUT R3, RZ, R4, RZ, 0x33, !PT ;  /* 0x00000004ff037212 */ /* 0x000fe200078e33ff */
[----:B------:R-:W-:Y:S03]  /*0540*/  BSSY.RECONVERGENT B2, `(.L_x_322) ;  /* 0x0000046000027945 */ /* 0x000fe60003800200 */
[----:B------:R-:W-:-:S04]  /*0550*/  IADD3 R18, PT, PT, R3, R6, RZ ;  /* 0x0000000603127210 */ /* 0x000fc80007ffe0ff */
[----:B------:R-:W-:-:S13]  /*0560*/  LOP3.LUT P0, RZ, R18, 0x200, RZ, 0xc0, !PT ;  /* 0x0000020012ff7812 */ /* 0x000fda000780c0ff */
[----:B------:R-:W-:Y:S05]  /*0570*/  @P0 BRA `(.L_x_323) ;  /* 0x0000000400080947 */ /* 0x000fea0003800000 */
[----:B------:R-:W2:Y:S01]  /*0580*/  LDC.64 R6, c[0x0][0x380] ;  /* 0x0000e000ff067b82 */ /* 0x000ea20000000a00 */
[----:B------:R-:W-:-:S04]  /*0590*/  IMAD R3, R17, 0x2000, R4 ;  /* 0x0000200011037824 */ /* 0x000fc800078e0204 */
[----:B--2---:R-:W-:-:S05]  /*05a0*/  IMAD.WIDE.U32 R6, R3, 0x8, R6 ;  /* 0x0000000803067825 */ /* 0x004fca00078e0006 */
        /* <DEDUP_REMOVED lines=9> */
[----:B0-----:R-:W-:Y:S01]  /*0640*/  DFMA R10, R8, -UR4, R12 ;  /* 0x80000004080a7c2b */ /* 0x001fe2000800000c */
        /* <DEDUP_REMOVED lines=34> */
[----:B------:R-:W-:Y:S01]  /*0870*/  IMAD R7, R14, 0x100000, R9 ;  /* 0x001000000e077824 */ /* 0x000fe200078e0209 */
[----:B------:R-:W-:Y:S01]  /*0880*/  MOV R6, R8 ;  /* 0x0000000800067202 */ /* 0x000fe20000000f00 */
        /* <DEDUP_REMOVED lines=13> */
.L_x_325:
[----:B------:R-:W-:Y:S05]  /*0960*/  BSYNC.RECONVERGENT B3 ;  /* 0x0000000000037941 */ /* 0x000fea0003800200 */
.L_x_324:
[----:B------:R-:W1:Y:S01]  /*0970*/  F2F.F32.F64 R7, R6 ;  /* 0x0000000600077310 */ /* 0x000e620000301000 */
[----:B------:R-:W-:Y:S02]  /*0980*/  VIADD R4, R4, 0x200 ;  /* 0x0000020004047836 */ /* 0x000fe40000000000 */
[----:B-1----:R-:W-:-:S07]  /*0990*/  FADD R2, R2, R7 ;  /* 0x0000000702027221 */ /* 0x002fce0000000000 */
.L_x_323:
[----:B------:R-:W-:Y:S05]  /*09a0*/  BSYNC.RECONVERGENT B2 ;  /* 0x0000000000027941 */ /* 0x000fea0003800200 */
.L_x_322:
[----:B------:R-:W-:-:S05]  /*09b0*/  IMAD R3, R17, -0x2000, R18 ;  /* 0xffffe00011037824 */ /* 0x000fca00078e0212 */
[----:B------:R-:W-:-:S13]  /*09c0*/  ISETP.GE.U32.AND P0, PT, R3, 0x200, PT ;  /* 0x000002000300780c */ /* 0x000fda0003f06070 */
[----:B------:R-:W-:Y:S05]  /*09d0*/  @!P0 BRA `(.L_x_321) ;  /* 0x0000000400bc8947 */ /* 0x000fea0003800000 */
[----:B------:R-:W-:Y:S02]  /*09e0*/  IMAD R17, R17, 0x2000, R4 ;  /* 0x0000200011117824 */ /* 0x000fe400078e0204 */
[----:B------:R-:W-:-:S07]  /*09f0*/  VIADD R3, R4, 0x200 ;  /* 0x0000020004037836 */ /* 0x000fce0000000000 */
.L_x_330:
[----:B------:R-:W2:Y:S02]  /*0a00*/  LDC.64 R6, c[0x0][0x380] ;  /* 0x0000e000ff067b82 */ /* 0x000ea40000000a00 */
[----:B--2---:R-:W-:-:S06]  /*0a10*/  IMAD.WIDE.U32 R4, R17, 0x8, R6 ;  /* 0x0000000811047825 */ /* 0x004fcc00078e0006 */
[----:B------:R-:W2:Y:S01]  /*0a20*/  LDG.E.64 R4, desc[UR8][R4.64] ;  /* 0x0000000804047981 */ /* 0x000ea2000c1e1b00 */
[----:B------:R-:W-:-:S05]  /*0a30*/  IADD3 R9, PT, PT, R17, 0x200, RZ ;  /* 0x0000020011097810 */ /* 0x000fca0007ffe0ff */
[----:B------:R-:W-:-:S06]  /*0a40*/  IMAD.WIDE.U32 R6, R9, 0x8, R6 ;  /* 0x0000000809067825 */ /* 0x000fcc00078e0006 */
[----:B------:R-:W3:Y:S01]  /*0a50*/  LDG.E.64 R6, desc[UR8][R6.64] ;  /* 0x0000000806067981 */ /* 0x000ee2000c1e1b00 */
[----:B------:R-:W-:Y:S01]  /*0a60*/  IMAD.MOV.U32 R22, RZ, RZ, 0x652b82fe ;  /* 0x652b82feff167424 */ /* 0x000fe200078e00ff */
[----:B------:R-:W-:Y:S01]  /*0a70*/  BSSY.RECONVERGENT B2, `(.L_x_326) ;  /* 0x000003b000027945 */ /* 0x000fe20003800200 */
[----:B------:R-:W-:Y:S02]  /*0a80*/  IMAD.MOV.U32 R23, RZ, RZ, 0x3ff71547 ;  /* 0x3ff71547ff177424 */ /* 0x000fe400078e00ff */
[----:B0-----:R-:W-:Y:S02]  /*0a90*/  IMAD.MOV.U32 R10, RZ, RZ, -0x105c611 ;  /* 0xfefa39efff0a7424 */ /* 0x001fe400078e00ff */
[----:B------:R-:W-:Y:S02]  /*0aa0*/  IMAD.MOV.U32 R11, RZ, RZ, 0x3fe62e42 ;  /* 0x3fe62e42ff0b7424 */ /* 0x000fe400078e00ff */
[----:B------:R-:W-:Y:S02]  /*0ab0*/  IMAD.MOV.U32 R12, RZ, RZ, 0x3b39803f ;  /* 0x3b39803fff0c7424 */ /* 0x000fe400078e00ff */
[----:B------:R-:W-:-:S02]  /*0ac0*/  IMAD.MOV.U32 R13, RZ, RZ, 0x3c7abc9e ;  /* 0x3c7abc9eff0d7424 */ /* 0x000fc400078e00ff */
[----:B------:R-:W-:Y:S02]  /*0ad0*/  IMAD.MOV.U32 R18, RZ, RZ, -0x35dec16 ;  /* 0xfca213eaff127424 */ /* 0x000fe400078e00ff */
[----:B------:R-:W-:Y:S02]  /*0ae0*/  IMAD.MOV.U32 R19, RZ, RZ, 0x3e928af3 ;  /* 0x3e928af3ff137424 */ /* 0x000fe400078e00ff */
[----:B------:R-:W-:Y:S02]  /*0af0*/  IMAD.MOV.U32 R20, RZ, RZ, 0x62401315 ;  /* 0x62401315ff147424 */ /* 0x000fe400078e00ff */
[----:B------:R-:W-:Y:S01]  /*0b00*/  IMAD.MOV.U32 R21, RZ, RZ, 0x3ec71dee ;  /* 0x3ec71deeff157424 */ /* 0x000fe200078e00ff */
[----:B--2---:R-:W-:Y:S01]  /*0b10*/  DFMA R8, R4, R22, 6.75539944105574400000e+15 ;  /* 0x433800000408742b */ /* 0x004fe20000000016 */
[----:B------:R-:W-:-:S07]  /*0b20*/  FSETP.GEU.AND P0, PT, |R5|, 4.1917929649353027344, PT ;  /* 0x4086232b0500780b */ /* 0x000fce0003f0e200 */
[----:B------:R-:W-:Y:S02]  /*0b30*/  DADD R28, R8, -6.75539944105574400000e+15 ;  /* 0xc3380000081c7429 */ /* 0x000fe40000000000 */
[----:B---3--:R-:W-:-:S06]  /*0b40*/  DFMA R22, R6, R22, 6.75539944105574400000e+15 ;  /* 0x433800000616742b */ /* 0x008fcc0000000016 */
[----:B------:R-:W-:-:S08]  /*0b50*/  DFMA R14, R28, -R10, R4 ;  /* 0x8000000a1c0e722b */ /* 0x000fd00000000004 */
[----:B------:R-:W-:Y:S01]  /*0b60*/  DFMA R28, R28, -R12, R14 ;  /* 0x8000000c1c1c722b */ /* 0x000fe2000000000e */
[----:B------:R-:W-:Y:S01]  /*0b70*/  MOV R14, 0x69ce2bdf ;  /* 0x69ce2bdf000e7802 */ /* 0x000fe20000000f00 */
[----:B------:R-:W-:-:S06]  /*0b80*/  IMAD.MOV.U32 R15, RZ, RZ, 0x3e5ade15 ;  /* 0x3e5ade15ff0f7424 */ /* 0x000fcc00078e00ff */
[----:B------:R-:W-:-:S08]  /*0b90*/  DFMA R24, R28, R14, R18 ;  /* 0x0000000e1c18722b */ /* 0x000fd00000000012 */
[----:B------:R-:W-:Y:S01]  /*0ba0*/  DFMA R26, R28, R24, R20 ;  /* 0x000000181c1a722b */ /* 0x000fe20000000014 */
[----:B------:R-:W-:Y:S01]  /*0bb0*/  IMAD.MOV.U32 R24, RZ, RZ, 0x7c89eb71 ;  /* 0x7c89eb71ff187424 */ /* 0x000fe200078e00ff */
[----:B------:R-:W-:-:S06]  /*0bc0*/  MOV R25, 0x3efa0199 ;  /* 0x3efa019900197802 */ /* 0x000fcc0000000f00 */
[----:B------:R-:W-:Y:S01]  /*0bd0*/  DFMA R30, R28, R26, R24 ;  /* 0x0000001a1c1e722b */ /* 0x000fe20000000018 */
[----:B------:R-:W-:Y:S02]  /*0be0*/  IMAD.MOV.U32 R26, RZ, RZ, 0x14761f65 ;  /* 0x14761f65ff1a7424 */ /* 0x000fe400078e00ff */
[----:B------:R-:W-:-:S06]  /*0bf0*/  IMAD.MOV.U32 R27, RZ, RZ, 0x3f2a01a0 ;  /* 0x3f2a01a0ff1b7424 */ /* 0x000fcc00078e00ff */
[----:B------:R-:W-:Y:S01]  /*0c00*/  DFMA R32, R28, R30, R26 ;  /* 0x0000001e1c20722b */ /* 0x000fe2000000001a */
[----:B------:R-:W-:Y:S02]  /*0c10*/  IMAD.MOV.U32 R30, RZ, RZ, 0x1852b7af ;  /* 0x1852b7afff1e7424 */ /* 0x000fe400078e00ff */
[----:B------:R-:W-:-:S06]  /*0c20*/  IMAD.MOV.U32 R31, RZ, RZ, 0x3f56c16c ;  /* 0x3f56c16cff1f7424 */ /* 0x000fcc00078e00ff */
[----:B------:R-:W-:Y:S01]  /*0c30*/  DFMA R34, R28, R32, R30 ;  /* 0x000000201c22722b */ /* 0x000fe2000000001e */
[----:B------:R-:W-:Y:S02]  /*0c40*/  IMAD.MOV.U32 R32, RZ, RZ, 0x11122322 ;  /* 0x11122322ff207424 */ /* 0x000fe400078e00ff */
[----:B------:R-:W-:-:S06]  /*0c50*/  IMAD.MOV.U32 R33, RZ, RZ, 0x3f811111 ;  /* 0x3f811111ff217424 */ /* 0x000fcc00078e00ff */
[----:B------:R-:W-:Y:S01]  /*0c60*/  DFMA R36, R28, R34, R32 ;  /* 0x000000221c24722b */ /* 0x000fe20000000020 */
[----:B------:R-:W-:Y:S01]  /*0c70*/  MOV R34, 0x555502a1 ;  /* 0x555502a100227802 */ /* 0x000fe20000000f00 */
[----:B------:R-:W-:-:S06]  /*0c80*/  IMAD.MOV.U32 R35, RZ, RZ, 0x3fa55555 ;  /* 0x3fa55555ff237424 */ /* 0x000fcc00078e00ff */
[----:B------:R-:W-:Y:S01]  /*0c90*/  DFMA R38, R28, R36, R34 ;  /* 0x000000241c26722b */ /* 0x000fe20000000022 */
[----:B------:R-:W-:Y:S02]  /*0ca0*/  IMAD.MOV.U32 R36, RZ, RZ, 0x55555511 ;  /* 0x55555511ff247424 */ /* 0x000fe400078e00ff */
[----:B------:R-:W-:-:S06]  /*0cb0*/  IMAD.MOV.U32 R37, RZ, RZ, 0x3fc55555 ;  /* 0x3fc55555ff257424 */ /* 0x000fcc00078e00ff */
[----:B------:R-:W-:Y:S01]  /*0cc0*/  DFMA R40, R28, R38, R36 ;  /* 0x000000261c28722b */ /* 0x000fe20000000024 */
[----:B------:R-:W-:Y:S02]  /*0cd0*/  IMAD.MOV.U32 R38, RZ, RZ, 0xb ;  /* 0x0000000bff267424 */ /* 0x000fe400078e00ff */
[----:B------:R-:W-:-:S06]  /*0ce0*/  IMAD.MOV.U32 R39, RZ, RZ, 0x3fe00000 ;  /* 0x3fe00000ff277424 */ /* 0x000fcc00078e00ff */
[----:B------:R-:W-:-:S08]  /*0cf0*/  DFMA R40, R28, R40, R38 ;  /* 0x000000281c28722b */ /* 0x000fd00000000026 */
[----:B------:R-:W-:-:S08]  /*0d00*/  DFMA R40, R28, R40, 1 ;  /* 0x3ff000001c28742b */ /* 0x000fd00000000028 */
[----:B------:R-:W-:-:S10]  /*0d10*/  DFMA R40, R28, R40, 1 ;  /* 0x3ff000001c28742b */ /* 0x000fd40000000028 */
[----:B------:R-:W-:Y:S01]  /*0d20*/  IMAD R29, R8, 0x100000, R41 ;  /* 0x00100000081d7824 */ /* 0x000fe200078e0229 */
[----:B------:R-:W-:Y:S01]  /*0d30*/  MOV R28, R40 ;  /* 0x00000028001c7202 */ /* 0x000fe20000000f00 */
        /* <DEDUP_REMOVED lines=8> */
[----:B------:R-:W-:Y:S02]  /*0dc0*/  @!P1 IMAD.MOV.U32 R4, RZ, RZ, R40 ;  /* 0x000000ffff049224 */ /* 0x000fe400078e0028 */
[----:B------:R-:W-:Y:S02]  /*0dd0*/  @!P1 IMAD.IADD R8, R8, 0x1, -R9 ;  /* 0x0000000108089824 */ /* 0x000fe400078e0a09 */
[----:B------:R-:W-:-:S03]  /*0de0*/  @!P1 IMAD R5, R9, 0x100000, R41 ;  /* 0x0010000009059824 */ /* 0x000fc600078e0229 */
[----:B------:R-:W-:Y:S01]  /*0df0*/  @!P1 LEA R9, R8, 0x3ff00000, 0x14 ;  /* 0x3ff0000008099811 */ /* 0x000fe200078ea0ff */
[----:B------:R-:W-:-:S06]  /*0e00*/  @!P1 IMAD.MOV.U32 R8, RZ, RZ, RZ ;  /* 0x000000ffff089224 */ /* 0x000fcc00078e00ff */
[----:B------:R-:W-:-:S11]  /*0e10*/  @!P1 DMUL R28, R4, R8 ;  /* 0x00000008041c9228 */ /* 0x000fd60000000000 */
.L_x_327:
[----:B------:R-:W-:Y:S05]  /*0e20*/  BSYNC.RECONVERGENT B2 ;  /* 0x0000000000027941 */ /* 0x000fea0003800200 */
.L_x_326:
[----:B------:R-:W-:Y:S01]  /*0e30*/  DADD R4, R22, -6.75539944105574400000e+15 ;  /* 0xc338000016047429 */ /* 0x000fe20000000000 */
[----:B------:R-:W1:Y:S01]  /*0e40*/  F2F.F32.F64 R29, R28 ;  /* 0x0000001c001d7310 */ /* 0x000e620000301000 */
[----:B------:R-:W-:Y:S01]  /*0e50*/  FSETP.GEU.AND P0, PT, |R7|, 4.1917929649353027344, PT ;  /* 0x4086232b0700780b */ /* 0x000fe20003f0e200 */
[----:B------:R-:W-:Y:S05]  /*0e60*/  BSSY.RECONVERGENT B2, `(.L_x_328) ;  /* 0x000001f000027945 */ /* 0x000fea0003800200 */
        /* <DEDUP_REMOVED lines=12> */
[----:B------:R-:W-:Y:S01]  /*0f30*/  DFMA R14, R10, R14, 1 ;  /* 0x3ff000000a0e742b */ /* 0x000fe2000000000e */
[----:B-1----:R-:W-:-:S09]  /*0f40*/  FADD R11, R29, R2 ;  /* 0x000000021d0b7221 */ /* 0x002fd20000000000 */
        /* <DEDUP_REMOVED lines=10> */
[----:B------:R-:W-:-:S04]  /*0ff0*/  @!P1 SHF.R.S32.HI R7, RZ, 0x1, R2 ;  /* 0x00000001ff079819 */ /* 0x000fc80000011402 */
[----:B------:R-:W-:Y:S01]  /*1000*/  @!P1 IADD3 R8, PT, PT, R22, -R7, RZ ;  /* 0x8000000716089210 */ /* 0x000fe20007ffe0ff */
[----:B------:R-:W-:-:S03]  /*1010*/  @!P1 IMAD R7, R7, 0x100000, R15 ;  /* 0x0010000007079824 */ /* 0x000fc600078e020f */
[----:B------:R-:W-:Y:S01]  /*1020*/  @!P1 LEA R9, R8, 0x3ff00000, 0x14 ;  /* 0x3ff0000008099811 */ /* 0x000fe200078ea0ff */
[----:B------:R-:W-:-:S06]  /*1030*/  @!P1 IMAD.MOV.U32 R8, RZ, RZ, RZ ;  /* 0x000000ffff089224 */ /* 0x000fcc00078e00ff */
[----:B------:R-:W-:-:S11]  /*1040*/  @!P1 DMUL R4, R6, R8 ;  /* 0x0000000806049228 */ /* 0x000fd60000000000 */
.L_x_329:
[----:B------:R-:W-:Y:S05]  /*1050*/  BSYNC.RECONVERGENT B2 ;  /* 0x0000000000027941 */ /* 0x000fea0003800200 */
.L_x_328:
[C---:B------:R-:W-:Y:S01]  /*1060*/  VIADD R7, R3.reuse, 0x200 ;  /* 0x0000020003077836 */ /* 0x040fe20000000000 */
[----:B------:R-:W0:Y:S01]  /*1070*/  F2F.F32.F64 R2, R4 ;  /* 0x0000000400027310 */ /* 0x000e220000301000 */
[----:B------:R-:W-:Y:S02]  /*1080*/  VIADD R3, R3, 0x400 ;  /* 0x0000040003037836 */ /* 0x000fe40000000000 */
[----:B------:R-:W-:Y:S01]  /*1090*/  VIADD R17, R17, 0x400 ;  /* 0x0000040011117836 */ /* 0x000fe20000000000 */
[----:B------:R-:W-:Y:S01]  /*10a0*/  ISETP.GE.AND P0, PT, R7, R16, PT ;  /* 0x000000100700720c */ /* 0x000fe20003f06270 */
[----:B0-----:R-:W-:-:S12]  /*10b0*/  FADD R2, R11, R2 ;  /* 0x000000020b027221 */ /* 0x001fd80000000000 */
[----:B------:R-:W-:Y:S05]  /*10c0*/  @!P0 BRA `(.L_x_330) ;  /* 0xfffffff8004c8947 */ /* 0x000fea000383ffff */
.L_x_321:
[----:B------:R-:W-:Y:S05]  /*10d0*/  BSYNC.RECONVERGENT B1 ;  /* 0x0000000000017941 */ /* 0x000fea0003800200 */
.L_x_320:
[----:B------:R-:W-:Y:S02]  /*10e0*/  ISETP.GE.AND P0, PT, R16, 0x200, PT ;  /* 0x000002001000780c */ /* 0x000fe40003f06270 */
[----:B-1----:R-:W-:-:S11]  /*10f0*/  MOV R7, R2 ;  /* 0x0000000200077202 */ /* 0x002fd60000000f00 */
        /* <DEDUP_REMOVED lines=33> */
[----:B------:R-:W2:Y:S04]  /*1310*/  LDS.128 R16, [UR4+0x10] ;  /* 0x00001004ff107984 */ /* 0x000ea80008000c00 */
[----:B------:R-:W1:Y:S04]  /*1320*/  LDS.128 R12, [UR4+0x20] ;  /* 0x00002004ff0c7984 */ /* 0x000e680008000c00 */
[----:B0-----:R-:W0:Y:S01]  /*1330*/  LDS.128 R8, [UR4+0x30] ;  /* 0x00003004ff087984 */ /* 0x001e220008000c00 */
[----:B--2---:R-:W-:-:S03]  /*1340*/  FADD R3, R4, R17 ;  /* 0x0000001104037221 */ /* 0x004fc60000000000 */
[----:B------:R-:W2:Y:S01]  /*1350*/  LDS.128 R4, [UR4+0x40] ;  /* 0x00004004ff047984 */ /* 0x000ea20008000c00 */
[----:B------:R-:W-:-:S04]  /*1360*/  FADD R0, R3, R18 ;  /* 0x0000001203007221 */ /* 0x000fc80000000000 */
[----:B------:R-:W-:-:S04]  /*1370*/  FADD R3, R0, R19 ;  /* 0x0000001300037221 */ /* 0x000fc80000000000 */
[----:B-1----:R-:W-:-:S04]  /*1380*/  FADD R12, R3, R12 ;  /* 0x0000000c030c7221 */ /* 0x002fc80000000000 */
[----:B------:R-:W-:-:S04]  /*1390*/  FADD R13, R12, R13 ;  /* 0x0000000d0c0d7221 */ /* 0x000fc80000000000 */
[----:B------:R-:W-:-:S04]  /*13a0*/  FADD R14, R13, R14 ;  /* 0x0000000e0d0e7221 */ /* 0x000fc80000000000 */
[----:B------:R-:W-:-:S04]  /*13b0*/  FADD R15, R14, R15 ;  /* 0x0000000f0e0f7221 */ /* 0x000fc80000000000 */
[----:B0-----:R-:W-:-:S04]  /*13c0*/  FADD R8, R15, R8 ;  /* 0x000000080f087221 */ /* 0x001fc80000000000 */
[----:B------:R-:W-:-:S04]  /*13d0*/  FADD R9, R8, R9 ;  /* 0x0000000908097221 */ /* 0x000fc80000000000 */
[----:B------:R-:W-:-:S04]  /*13e0*/  FADD R10, R9, R10 ;  /* 0x0000000a090a7221 */ /* 0x000fc80000000000 */
[----:B------:R-:W-:-:S04]  /*13f0*/  FADD R11, R10, R11 ;  /* 0x0000000b0a0b7221 */ /* 0x000fc80000000000 */
[----:B--2---:R-:W-:-:S04]  /*1400*/  FADD R4, R11, R4 ;  /* 0x000000040b047221 */ /* 0x004fc80000000000 */
[----:B------:R-:W-:-:S04]  /*1410*/  FADD R5, R4, R5 ;  /* 0x0000000504057221 */ /* 0x000fc80000000000 */
[----:B------:R-:W-:-:S04]  /*1420*/  FADD R6, R5, R6 ;  /* 0x0000000605067221 */ /* 0x000fc80000000000 */
[----:B------:R-:W-:Y:S01]  /*1430*/  FADD R4, R6, R7 ;  /* 0x0000000706047221 */ /* 0x000fe20000000000 */
[----:B------:R-:W-:Y:S06]  /*1440*/  BRA `(.L_x_332) ;  /* 0x0000005c00bc7947 */ /* 0x000fec0003800000 */
.L_x_331:
[----:B------:R-:W1:Y:S01]  /*1450*/  S2R R6, SR_LANEID ;  /* 0x0000000000067919 */ /* 0x000e620000000000 */
[----:B------:R-:W-:-:S04]  /*1460*/  LOP3.LUT R2, R0, 0x3e0, RZ, 0xc0, !PT ;  /* 0x000003e000027812 */ /* 0x000fc800078ec0ff */
        /* <DEDUP_REMOVED lines=12> */
[----:B------:R-:W1:Y:S01]  /*1530*/  @!P1 S2R R9, SR_CgaCtaId ;  /* 0x0000000000099919 */ /* 0x000e620000008800 */
[----:B------:R-:W-:Y:S01]  /*1540*/  @!P1 SHF.R.U32.HI R3, RZ, 0x3, R0 ;  /* 0x00000003ff039819 */ /* 0x000fe20000011600 */
[----:B------:R-:W2:Y:S03]  /*1550*/  SHFL.DOWN PT, R2, R7, 0x2, R5 ;  /* 0x0840000007027989 */ /* 0x000ea600000e0005 */
[----:B------:R-:W-:-:S06]  /*1560*/  @!P1 LOP3.LUT R3, R3, 0x7c, RZ, 0xc0, !PT ;  /* 0x0000007c03039812 */ /* 0x000fcc00078ec0ff */
[----:B--2---:R-:W-:Y:S01]  /*1570*/  @!P0 FADD R7, R7, R2 ;  /* 0x0000000207078221 */ /* 0x004fe20000000000 */
[----:B------:R-:W-:Y:S01]  /*1580*/  ISETP.GT.AND P0, PT, R4, R5, PT ;  /* 0x000000050400720c */ /* 0x000fe20003f04270 */
[----:B------:R-:W-:-:S03]  /*1590*/  VIADD R4, R6, 0x8 ;  /* 0x0000000806047836 */ /* 0x000fc60000000000 */
[----:B------:R-:W2:Y:S09]  /*15a0*/  SHFL.DOWN PT, R2, R7, 0x4, R5 ;  /* 0x0880000007027989 */ /* 0x000eb200000e0005 */
[----:B--2---:R-:W-:Y:S01]  /*15b0*/  @!P0 FADD R7, R7, R2 ;  /* 0x0000000207078221 */ /* 0x004fe20000000000 */
[----:B------:R-:W-:-:S02]  /*15c0*/  ISETP.GT.AND P0, PT, R4, R5, PT ;  /* 0x000000050400720c */ /* 0x000fc40003f04270 */
[----:B------:R-:W-:Y:S02]  /*15d0*/  IADD3 R4, PT, PT, R6, 0x10, RZ ;  /* 0x0000001006047810 */ /* 0x000fe40007ffe0ff */
        /* <DEDUP_REMOVED lines=15> */
[C---:B------:R-:W-:Y:S02]  /*16d0*/  ISETP.GT.AND P2, PT, R16.reuse, 0x20, PT ;  /* 0x000000201000780c */ /* 0x040fe40003f44270 */
[C---:B------:R-:W-:Y:S02]  /*16e0*/  ISETP.GT.AND P3, PT, R16.reuse, 0x40, PT ;  /* 0x000000401000780c */ /* 0x040fe40003f64270 */
[C---:B------:R-:W-:Y:S02]  /*16f0*/  ISETP.GT.AND P1, PT, R16.reuse, 0x60, PT ;  /* 0x000000601000780c */ /* 0x040fe40003f24270 */
[----:B------:R-:W-:Y:S01]  /*1700*/  ISETP.GT.AND P4, PT, R16, 0xc0, PT ;  /* 0x000000c01000780c */ /* 0x000fe20003f84270 */
[----:B--2---:R-:W-:-:S09]  /*1710*/  ULEA UR4, UR5, UR4, 0x18 ;  /* 0x0000000405047291 */ /* 0x004fd2000f8ec0ff */
[----:B------:R-:W1:Y:S04]  /*1720*/  LDS.128 R24, [UR4+0x10] ;  /* 0x00001004ff187984 */ /* 0x000e680008000c00 */
[----:B0-----:R-:W0:Y:S04]  /*1730*/  LDS.128 R8, [UR4+0x20] ;  /* 0x00002004ff087984 */ /* 0x001e280008000c00 */
[----:B------:R-:W2:Y:S04]  /*1740*/  LDS.128 R12, [UR4+0x30] ;  /* 0x00003004ff0c7984 */ /* 0x000ea80008000c00 */
[----:B------:R-:W3:Y:S01]  /*1750*/  LDS.128 R20, [UR4+0x40] ;  /* 0x00004004ff147984 */ /* 0x000ee20008000c00 */
[----:B-1----:R-:W-:Y:S01]  /*1760*/  @P2 FADD R4, R4, R25 ;  /* 0x0000001904042221 */ /* 0x002fe20000000000 */
[----:B------:R-:W-:-:S03]  /*1770*/  ISETP.GT.AND P2, PT, R16, 0x80, PT ;  /* 0x000000801000780c */ /* 0x000fc60003f44270 */
[----:B------:R-:W-:Y:S01]  /*1780*/  @P3 FADD R4, R4, R26 ;  /* 0x0000001a04043221 */ /* 0x000fe20000000000 */
[----:B------:R-:W-:-:S03]  /*1790*/  ISETP.GT.AND P3, PT, R16, 0xa0, PT ;  /* 0x000000a01000780c */ /* 0x000fc60003f64270 */
[----:B------:R-:W-:Y:S01]  /*17a0*/  @P1 FADD R4, R4, R27 ;  /* 0x0000001b04041221 */ /* 0x000fe20000000000 */
[----:B------:R-:W-:-:S05]  /*17b0*/  ISETP.GT.AND P1, PT, R16, 0xe0, PT ;  /* 0x000000e01000780c */ /* 0x000fca0003f24270 */
[----:B0-----:R-:W-:Y:S01]  /*17c0*/  @P2 FADD R4, R4, R8 ;  /* 0x0000000804042221 */ /* 0x001fe20000000000 */
        /* <DEDUP_REMOVED lines=20> */
.L_x_315:
[----:B------:R-:W0:Y:S01]  /*1910*/  S2R R0, SR_TID.X ;  /* 0x0000000000007919 */ /* 0x000e220000002100 */
[----:B------:R-:W1:Y:S01]  /*1920*/  LDCU.64 UR6, c[0x0][0x380] ;  /* 0x00007000ff0677ac */ /* 0x000e620008000a00 */
[----:B------:R-:W-:Y:S02]  /*1930*/  IMAD.MOV.U32 R13, RZ, RZ, 0x8 ;  /* 0x00000008ff0d7424 */ /* 0x000fe400078e00ff */
[----:B0-----:R-:W-:-:S04]  /*1940*/  IMAD R12, R17, 0x2000, R0 ;  /* 0x00002000110c7824 */ /* 0x001fc800078e0200 */
[----:B-1----:R-:W-:-:S05]  /*1950*/  IMAD.WIDE.U32 R12, R12, R13, UR6 ;  /* 0x000000060c0c7e25 */ /* 0x002fca000f8e000d */
        /* <DEDUP_REMOVED lines=43> */
[----:B------:R-:W-:Y:S01]  /*1c10*/  MOV R2, 0xfca213ea ;  /* 0xfca213ea00027802 */ /* 0x000fe20000000f00 */
        /* <DEDUP_REMOVED lines=27> */
.L_x_334:
[----:B------:R-:W-:Y:S05]  /*1dd0*/  BSYNC.RECONVERGENT B1 ;  /* 0x0000000000017941 */ /* 0x000fea0003800200 */
.L_x_333:
        /* <DEDUP_REMOVED lines=32> */
.L_x_336:
[----:B------:R-:W-:Y:S05]  /*1fe0*/  BSYNC.RECONVERGENT B1 ;  /* 0x0000000000017941 */ /* 0x000fea0003800200 */
.L_x_335:
        /* <DEDUP_REMOVED lines=32> */
.L_x_338:
[----:B------:R-:W-:Y:S05]  /*21f0*/  BSYNC.RECONVERGENT B1 ;  /* 0x0000000000017941 */ /* 0x000fea0003800200 */
.L_x_337:
        /* <DEDUP_REMOVED lines=32> */
.L_x_340:
[----:B------:R-:W-:Y:S05]  /*2400*/  BSYNC.RECONVERGENT B1 ;  /* 0x0000000000017941 */ /* 0x000fea0003800200 */
.L_x_339:
        /* <DEDUP_REMOVED lines=32> */
.L_x_342:
[----:B------:R-:W-:Y:S05]  /*2610*/  BSYNC.RECONVERGENT B1 ;  /* 0x0000000000017941 */ /* 0x000fea0003800200 */
.L_x_341:
        /* <DEDUP_REMOVED lines=32> */
.L_x_344:
[----:B------:R-:W-:Y:S05]  /*2820*/  BSYNC.RECONVERGENT B1 ;  /* 0x0000000000017941 */ /* 0x000fea0003800200 */
.L_x_343:
        /* <DEDUP_REMOVED lines=32> */
.L_x_346:
[----:B------:R-:W-:Y:S05]  /*2a30*/  BSYNC.RECONVERGENT B1 ;  /* 0x0000000000017941 */ /* 0x000fea0003800200 */
.L_x_345:
        /* <DEDUP_REMOVED lines=32> */
.L_x_348:
[----:B------:R-:W-:Y:S05]  /*2c40*/  BSYNC.RECONVERGENT B1 ;  /* 0x0000000000017941 */ /* 0x000fea0003800200 */
.L_x_347:
        /* <DEDUP_REMOVED lines=32> */
.L_x_350:
[----:B------:R-:W-:Y:S05]  /*2e50*/  BSYNC.RECONVERGENT B1 ;  /* 0x0000000000017941 */ /* 0x000fea0003800200 */
.L_x_349:
        /* <DEDUP_REMOVED lines=32> */
.L_x_352:
[----:B------:R-:W-:Y:S05]  /*3060*/  BSYNC.RECONVERGENT B1 ;  /* 0x0000000000017941 */ /* 0x000fea0003800200 */
.L_x_351:
        /* <DEDUP_REMOVED lines=32> */
.L_x_354:
[----:B------:R-:W-:Y:S05]  /*3270*/  BSYNC.RECONVERGENT B1 ;  /* 0x0000000000017941 */ /* 0x000fea0003800200 */
.L_x_353:
        /* <DEDUP_REMOVED lines=32> */
.L_x_356:
[----:B------:R-:W-:Y:S05]  /*3480*/  BSYNC.RECONVERGENT B1 ;  /* 0x0000000000017941 */ /* 0x000fea0003800200 */
.L_x_355:
        /* <DEDUP_REMOVED lines=32> */
.L_x_358:
[----:B------:R-:W-:Y:S05]  /*3690*/  BSYNC.RECONVERGENT B1 ;  /* 0x0000000000017941 */ /* 0x000fea0003800200 */
.L_x_357:
[----:B------:R-:W2:Y:S01]  /*36a0*/  LDG.E.64 R36, desc[UR8][R12.64+0xd000] ;  /* 0x00d000080c247981 */ /* 0x000ea2000c1e1b00 */
[----:B------:R-:W0:Y:S01]  /*36b0*/  F2F.F32.F64 R42, R38 ;  /* 0x00000026002a7310 */ /* 0x000e220000301000 */
[----:B------:R-:W-:Y:S07]  /*36c0*/  BSSY.RECONVERGENT B1, `(.L_x_359) ;  /* 0x0000021000017945 */ /* 0x000fee0003800200 */
[----:B------:R1:W3:Y:S01]  /*36d0*/  F2F.F32.F64 R43, R24 ;  /* 0x00000018002b7310 */ /* 0x0002e20000301000 */
        /* <DEDUP_REMOVED lines=16> */
[----:B-1----:R-:W-:Y:S02]  /*37e0*/  IMAD R25, R40, 0x100000, R47 ;  /* 0x0010000028197824 */ /* 0x002fe400078e022f */
[----:B------:R-:W-:Y:S01]  /*37f0*/  IMAD.MOV.U32 R24, RZ, RZ, R46 ;  /* 0x000000ffff187224 */ /* 0x000fe200078e002e */
[----:B0--3--:R-:W-:Y:S06]  /*3800*/  @!P0 BRA `(.L_x_360) ;  /* 0x0000000000308947 */ /* 0x009fec0003800000 */
        /* <DEDUP_REMOVED lines=12> */
.L_x_360:
[----:B------:R-:W-:Y:S05]  /*38d0*/  BSYNC.RECONVERGENT B1 ;  /* 0x0000000000017941 */ /* 0x000fea0003800200 */
.L_x_359:
[----:B------:R-:W2:Y:S04]  /*38e0*/  LDG.E.64 R36, desc[UR8][R12.64+0xe000] ;  /* 0x00e000080c247981 */ /* 0x000ea8000c1e1b00 */
[----:B------:R-:W3:Y:S01]  /*38f0*/  LDG.E.64 R40, desc[UR8][R12.64+0xf000] ;  /* 0x00f000080c287981 */ /* 0x000ee2000c1e1b00 */
[----:B------:R0:W1:Y:S01]  /*3900*/  F2F.F32.F64 R48, R10 ;  /* 0x0000000a00307310 */ /* 0x0000620000301000 */
[----:B------:R-:W4:Y:S01]  /*3910*/  LDC R7, c[0x0][0x3ac] ;  /* 0x0000eb00ff077b82 */ /* 0x000f220000000800 */
[----:B------:R-:W-:Y:S06]  /*3920*/  BSSY.RECONVERGENT B1, `(.L_x_361) ;  /* 0x000003a000017945 */ /* 0x000fec0003800200 */
[----:B------:R0:W0:Y:S08]  /*3930*/  F2F.F32.F64 R9, R8 ;  /* 0x0000000800097310 */ /* 0x0000300000301000 */
        /* <DEDUP_REMOVED lines=9> */
[----:B------:R0:W0:Y:S01]  /*39d0*/  F2F.F32.F64 R25, R24 ;  /* 0x0000001800197310 */ /* 0x0000220000301000 */
[----:B--2---:R-:W-:Y:S01]  /*39e0*/  DFMA R38, R36, R4, 6.75539944105574400000e+15 ;  /* 0x433800002426742b */ /* 0x004fe20000000004 */
[----:B------:R-:W-:-:S07]  /*39f0*/  FSETP.GEU.AND P0, PT, |R37|, 4.1917929649353027344, PT ;  /* 0x4086232b2500780b */ /* 0x000fce0003f0e200 */
[----:B------:R-:W-:-:S08]  /*3a00*/  DADD R44, R38, -6.75539944105574400000e+15 ;  /* 0xc3380000262c7429 */ /* 0x000fd00000000000 */
[----:B------:R-:W-:-:S08]  /*3a10*/  DFMA R46, R44, -UR10, R36 ;  /* 0x8000000a2c2e7c2b */ /* 0x000fd00008000024 */
[----:B------:R-:W-:Y:S02]  /*3a20*/  DFMA R44, R44, -UR12, R46 ;  /* 0x8000000c2c2c7c2b */ /* 0x000fe4000800002e */
[----:B---3--:R-:W-:-:S08]  /*3a30*/  DFMA R46, R40, R4, 6.75539944105574400000e+15 ;  /* 0x43380000282e742b */ /* 0x008fd00000000004 */
[----:B------:R-:W-:-:S08]  /*3a40*/  DADD R50, R46, -6.75539944105574400000e+15 ;  /* 0xc33800002e327429 */ /* 0x000fd00000000000 */
[----:B------:R-:W-:-:S08]  /*3a50*/  DFMA R12, R50, -UR10, R40 ;  /* 0x8000000a320c7c2b */ /* 0x000fd00008000028 */
[----:B0-----:R-:W-:Y:S02]  /*3a60*/  DFMA R10, R50, -UR12, R12 ;  /* 0x8000000c320a7c2b */ /* 0x001fe4000800000c */
[----:B------:R-:W-:-:S06]  /*3a70*/  DFMA R12, R44, UR14, R2 ;  /* 0x0000000e2c0c7c2b */ /* 0x000fcc0008000002 */
[----:B------:R-:W-:Y:S02]  /*3a80*/  DFMA R50, R10, UR14, R2 ;  /* 0x0000000e0a327c2b */ /* 0x000fe40008000002 */
        /* <DEDUP_REMOVED lines=18> */
[----:B------:R-:W-:-:S06]  /*3bb0*/  DFMA R44, R44, R12, 1 ;  /* 0x3ff000002c2c742b */ /* 0x000fcc000000000c */
[----:B------:R-:W-:-:S04]  /*3bc0*/  DFMA R10, R10, R50, 1 ;  /* 0x3ff000000a0a742b */ /* 0x000fc80000000032 */
[----:B------:R-:W-:Y:S02]  /*3bd0*/  IMAD R13, R38, 0x100000, R45 ;  /* 0x00100000260d7824 */ /* 0x000fe400078e022d */
[----:B------:R-:W-:Y:S01]  /*3be0*/  IMAD.MOV.U32 R12, RZ, RZ, R44 ;  /* 0x000000ffff0c7224 */ /* 0x000fe200078e002c */
[----:B-1--4-:R-:W-:Y:S06]  /*3bf0*/  @!P0 BRA `(.L_x_362) ;  /* 0x0000000000308947 */ /* 0x012fec0003800000 */
        /* <DEDUP_REMOVED lines=12> */
.L_x_362:
[----:B------:R-:W-:Y:S05]  /*3cc0*/  BSYNC.RECONVERGENT B1 ;  /* 0x0000000000017941 */ /* 0x000fea0003800200 */
.L_x_361:
[----:B------:R-:W-:Y:S01]  /*3cd0*/  FSETP.GEU.AND P0, PT, |R41|, 4.1917929649353027344, PT ;  /* 0x4086232b2900780b */ /* 0x000fe20003f0e200 */
[----:B------:R0:W1:Y:S01]  /*3ce0*/  F2F.F32.F64 R15, R12 ;  /* 0x0000000c000f7310 */ /* 0x0000620000301000 */
[----:B------:R-:W-:Y:S01]  /*3cf0*/  BSSY.RECONVERGENT B1, `(.L_x_363) ;  /* 0x0000010000017945 */ /* 0x000fe20003800200 */
[----:B------:R-:W-:Y:S01]  /*3d00*/  LEA R37, R46, R11, 0x14 ;  /* 0x0000000b2e257211 */ /* 0x000fe200078ea0ff */
[----:B------:R-:W-:-:S09]  /*3d10*/  IMAD.MOV.U32 R36, RZ, RZ, R10 ;  /* 0x000000ffff247224 */ /* 0x000fd200078e000a */
        /* <DEDUP_REMOVED lines=13> */
.L_x_364:
[----:B------:R-:W-:Y:S05]  /*3df0*/  BSYNC.RECONVERGENT B1 ;  /* 0x0000000000017941 */ /* 0x000fea0003800200 */
.L_x_363:
[----:B------:R-:W1:Y:S01]  /*3e00*/  F2F.F32.F64 R36, R36 ;  /* 0x0000002400247310 */ /* 0x000e620000301000 */
[----:B------:R-:W-:Y:S02]  /*3e10*/  IMAD.SHL.U32 R11, R7, 0x2000, RZ ;  /* 0x00002000070b7824 */ /* 0x000fe400078e00ff */
[----:B------:R-:W-:Y:S01]  /*3e20*/  FADD R42, R42, R43 ;  /* 0x0000002b2a2a7221 */ /* 0x000fe20000000000 */
[----:B------:R-:W-:Y:S01]  /*3e30*/  FADD R9, R48, R9 ;  /* 0x0000000930097221 */ /* 0x000fe20000000000 */
[----:B------:R-:W-:Y:S01]  /*3e40*/  FADD R14, R14, R19 ;  /* 0x000000130e0e7221 */ /* 0x000fe20000000000 */
[----:B------:R-:W-:Y:S01]  /*3e50*/  FADD R23, R20, R23 ;  /* 0x0000001714177221 */ /* 0x000fe20000000000 */
[----:B------:R-:W-:Y:S01]  /*3e60*/  ISETP.GE.U32.AND P0, PT, R16, R11, PT ;  /* 0x0000000b1000720c */ /* 0x000fe20003f06070 */
[----:B------:R-:W-:Y:S01]  /*3e70*/  FADD R26, R26, R29 ;  /* 0x0000001d1a1a7221 */ /* 0x000fe20000000000 */
[----:B------:R-:W-:Y:S01]  /*3e80*/  FADD R33, R30, R33 ;  /* 0x000000211e217221 */ /* 0x000fe20000000000 */
[----:B------:R-:W-:Y:S01]  /*3e90*/  FADD R25, R34, R25 ;  /* 0x0000001922197221 */ /* 0x000fe20000000000 */
[----:B------:R-:W-:Y:S01]  /*3ea0*/  FADD R9, R42, R9 ;  /* 0x000000092a097221 */ /* 0x000fe20000000000 */
[----:B------:R-:W-:Y:S01]  /*3eb0*/  FADD R14, R14, R23 ;  /* 0x000000170e0e7221 */ /* 0x000fe20000000000 */
[----:B------:R-:W-:Y:S01]  /*3ec0*/  FADD R26, R26, R33 ;  /* 0x000000211a1a7221 */ /* 0x000fe20000000000 */
[----:B-1----:R-:W-:-:S02]  /*3ed0*/  FADD R8, R15, R36 ;  /* 0x000000240f087221 */ /* 0x002fc40000000000 */
[----:B------:R-:W-:Y:S02]  /*3ee0*/  FADD R9, R9, R14 ;  /* 0x0000000e09097221 */ /* 0x000fe40000000000 */
[----:B------:R-:W-:-:S04]  /*3ef0*/  FADD R25, R25, R8 ;  /* 0x0000000819197221 */ /* 0x000fc80000000000 */
[----:B------:R-:W-:-:S04]  /*3f00*/  FADD R26, R26, R25 ;  /* 0x000000191a1a7221 */ /* 0x000fc80000000000 */
[----:B------:R-:W-:Y:S01]  /*3f10*/  FADD R10, R9, R26 ;  /* 0x0000001a090a7221 */ /* 0x000fe20000000000 */
[----:B------:R-:W-:Y:S06]  /*3f20*/  @!P0 BRA `(.L_x_365) ;  /* 0x0000003000388947 */ /* 0x000fec0003800000 */
[--C-:B------:R-:W-:Y:S01]  /*3f30*/  IMAD R19, R17, 0x2000, R11.reuse ;  /* 0x0000200011137824 */ /* 0x100fe200078e020b */
[----:B------:R-:W-:Y:S01]  /*3f40*/  IADD3 R18, PT, PT, R6, -0x2000, RZ ;  /* 0xffffe00006127810 */ /* 0x000fe20007ffe0ff */
[----:B------:R-:W-:Y:S01]  /*3f50*/  UMOV UR4, URZ ;  /* 0x000000ff00047c82 */ /* 0x000fe20008000000 */
[----:B------:R-:W-:Y:S02]  /*3f60*/  IMAD.MOV.U32 R8, RZ, RZ, R11 ;  /* 0x000000ffff087224 */ /* 0x000fe400078e000b */
[C---:B------:R-:W-:Y:S01]  /*3f70*/  ISETP.GT.U32.AND P0, PT, R19.reuse, R18, PT ;  /* 0x000000121300720c */ /* 0x040fe20003f04070 */
[----:B------:R-:W-:-:S12]  /*3f80*/  VIADD R11, R19, 0x200 ;  /* 0x00000200130b7836 */ /* 0x000fd80000000000 */
[----:B------:R-:W-:Y:S05]  /*3f90*/  @P0 BRA `(.L_x_366) ;  /* 0x00000024006c0947 */ /* 0x000fea0003800000 */
[----:B------:R-:W0:Y:S02]  /*3fa0*/  LDCU.64 UR6, c[0x0][0x380] ;  /* 0x00007000ff0677ac */ /* 0x000e240008000a00 */
.L_x_399:
[----:B------:R-:W-:Y:S02]  /*3fb0*/  IMAD.IADD R20, R0, 0x1, R19 ;  /* 0x0000000100147824 */ /* 0x000fe400078e0213 */
[----:B------:R-:W-:-:S04]  /*3fc0*/  IMAD.MOV.U32 R21, RZ, RZ, 0x8 ;  /* 0x00000008ff157424 */ /* 0x000fc800078e00ff */
[----:B0-----:R-:W-:-:S05]  /*3fd0*/  IMAD.WIDE.U32 R20, R20, R21, UR6 ;  /* 0x0000000614147e25 */ /* 0x001fca000f8e0015 */
        /* <DEDUP_REMOVED lines=38> */
[----:B------:R-:W-:Y:S01]  /*4240*/  FSEL R36, R26, RZ, P0 ;  /* 0x000000ff1a247208 */ /* 0x000fe20000000000 */
[----:B------:R-:W-:Y:S01]  /*4250*/  @!P1 IMAD.MOV.U32 R26, RZ, RZ, R40 ;  /* 0x000000ffff1a9224 */ /* 0x000fe200078e0028 */
[----:B------:R-:W-:Y:S01]  /*4260*/  @!P1 IADD3 R38, PT, PT, R38, -R39, RZ ;  /* 0x8000002726269210 */ /* 0x000fe20007ffe0ff */
[----:B------:R-:W-:-:S03]  /*4270*/  @!P1 IMAD R27, R39, 0x100000, R41 ;  /* 0x00100000271b9824 */ /* 0x000fc600078e0229 */
[----:B------:R-:W-:Y:S01]  /*4280*/  @!P1 LEA R39, R38, 0x3ff00000, 0x14 ;  /* 0x3ff0000026279811 */ /* 0x000fe200078ea0ff */
[----:B------:R-:W-:-:S06]  /*4290*/  @!P1 IMAD.MOV.U32 R38, RZ, RZ, RZ ;  /* 0x000000ffff269224 */ /* 0x000fcc00078e00ff */
[----:B------:R-:W-:-:S11]  /*42a0*/  @!P1 DMUL R36, R26, R38 ;  /* 0x000000261a249228 */ /* 0x000fd60000000000 */
.L_x_368:
[----:B------:R-:W-:Y:S05]  /*42b0*/  BSYNC.RECONVERGENT B1 ;  /* 0x0000000000017941 */ /* 0x000fea0003800200 */
.L_x_367:
        /* <DEDUP_REMOVED lines=28> */
[----:B------:R-:W-:Y:S01]  /*4480*/  @!P1 LEA R25, R39, R41, 0x14 ;  /* 0x0000002927199211 */ /* 0x000fe200078ea0ff */
[----:B------:R-:W-:-:S05]  /*4490*/  @!P1 IMAD.IADD R38, R38, 0x1, -R39 ;  /* 0x0000000126269824 */ /* 0x000fca00078e0a27 */
[----:B------:R-:W-:Y:S01]  /*44a0*/  @!P1 LEA R39, R38, 0x3ff00000, 0x14 ;  /* 0x3ff0000026279811 */ /* 0x000fe200078ea0ff */
[----:B------:R-:W-:-:S06]  /*44b0*/  @!P1 IMAD.MOV.U32 R38, RZ, RZ, RZ ;  /* 0x000000ffff269224 */ /* 0x000fcc00078e00ff */
[----:B------:R-:W-:-:S11]  /*44c0*/  @!P1 DMUL R26, R24, R38 ;  /* 0x00000026181a9228 */ /* 0x000fd60000000000 */
.L_x_370:
[----:B------:R-:W-:Y:S05]  /*44d0*/  BSYNC.RECONVERGENT B1 ;  /* 0x0000000000017941 */ /* 0x000fea0003800200 */
.L_x_369:
        /* <DEDUP_REMOVED lines=27> */
[----:B------:R-:W-:Y:S01]  /*4690*/  @!P1 MOV R12, R40 ;  /* 0x00000028000c9202 */ /* 0x000fe20000000f00 */
[----:B------:R-:W-:Y:S02]  /*46a0*/  @!P1 IMAD.IADD R38, R38, 0x1, -R39 ;  /* 0x0000000126269824 */ /* 0x000fe400078e0a27 */
[----:B------:R-:W-:-:S03]  /*46b0*/  @!P1 IMAD R13, R39, 0x100000, R41 ;  /* 0x00100000270d9824 */ /* 0x000fc600078e0229 */
[----:B------:R-:W-:Y:S01]  /*46c0*/  @!P1 LEA R39, R38, 0x3ff00000, 0x14 ;  /* 0x3ff0000026279811 */ /* 0x000fe200078ea0ff */
[----:B------:R-:W-:-:S06]  /*46d0*/  @!P1 IMAD.MOV.U32 R38, RZ, RZ, RZ ;  /* 0x000000ffff269224 */ /* 0x000fcc00078e00ff */
[----:B------:R-:W-:-:S11]  /*46e0*/  @!P1 DMUL R24, R12, R38 ;  /* 0x000000260c189228 */ /* 0x000fd60000000000 */
.L_x_372:
[----:B------:R-:W-:Y:S05]  /*46f0*/  BSYNC.RECONVERGENT B1 ;  /* 0x0000000000017941 */ /* 0x000fea0003800200 */
.L_x_371:
        /* <DEDUP_REMOVED lines=30> */
[----:B------:R-:W-:Y:S02]  /*48e0*/  @!P1 LEA R39, R38, 0x3ff00000, 0x14 ;  /* 0x3ff0000026279811 */ /* 0x000fe400078ea0ff */
[----:B------:R-:W-:-:S06]  /*48f0*/  @!P1 MOV R38, RZ ;  /* 0x000000ff00269202 */ /* 0x000fcc0000000f00 */
[----:B------:R-:W-:-:S11]  /*4900*/  @!P1 DMUL R12, R14, R38 ;  /* 0x000000260e0c9228 */ /* 0x000fd60000000000 */
.L_x_374:
[----:B------:R-:W-:Y:S05]  /*4910*/  BSYNC.RECONVERGENT B1 ;  /* 0x0000000000017941 */ /* 0x000fea0003800200 */
.L_x_373:
        /* <DEDUP_REMOVED lines=33> */
.L_x_376:
[----:B------:R-:W-:Y:S05]  /*4b30*/  BSYNC.RECONVERGENT B1 ;  /* 0x0000000000017941 */ /* 0x000fea0003800200 */
.L_x_375:
        /* <DEDUP_REMOVED lines=33> */
.L_x_378:
[----:B------:R-:W-:Y:S05]  /*4d50*/  BSYNC.RECONVERGENT B1 ;  /* 0x0000000000017941 */ /* 0x000fea0003800200 */
.L_x_377:
        /* <DEDUP_REMOVED lines=33> */
.L_x_380:
[----:B------:R-:W-:Y:S05]  /*4f70*/  BSYNC.RECONVERGENT B1 ;  /* 0x0000000000017941 */ /* 0x000fea0003800200 */
.L_x_379:
        /* <DEDUP_REMOVED lines=33> */
.L_x_382:
[----:B------:R-:W-:Y:S05]  /*5190*/  BSYNC.RECONVERGENT B1 ;  /* 0x0000000000017941 */ /* 0x000fea0003800200 */
.L_x_381:
        /* <DEDUP_REMOVED lines=33> */
.L_x_384:
[----:B------:R-:W-:Y:S05]  /*53b0*/  BSYNC.RECONVERGENT B1 ;  /* 0x0000000000017941 */ /* 0x000fea0003800200 */
.L_x_383:
        /* <DEDUP_REMOVED lines=33> */
.L_x_386:
[----:B------:R-:W-:Y:S05]  /*55d0*/  BSYNC.RECONVERGENT B1 ;  /* 0x0000000000017941 */ /* 0x000fea0003800200 */
.L_x_385:
        /* <DEDUP_REMOVED lines=33> */
.L_x_388:
[----:B------:R-:W-:Y:S05]  /*57f0*/  BSYNC.RECONVERGENT B1 ;  /* 0x0000000000017941 */ /* 0x000fea0003800200 */
.L_x_387:
        /* <DEDUP_REMOVED lines=33> */
.L_x_390:
[----:B------:R-:W-:Y:S05]  /*5a10*/  BSYNC.RECONVERGENT B1 ;  /* 0x0000000000017941 */ /* 0x000fea0003800200 */
.L_x_389:
[----:B------:R-:W2:Y:S01]  /*5a20*/  LDG.E.64 R38, desc[UR8][R20.64+0xc000] ;  /* 0x00c0000814267981 */ /* 0x000ea2000c1e1b00 */
[----:B------:R0:W1:Y:S01]  /*5a30*/  F2F.F32.F64 R43, R36 ;  /* 0x00000024002b7310 */ /* 0x0000620000301000 */
        /* <DEDUP_REMOVED lines=16> */
[----:B0-----:R-:W-:-:S10]  /*5b40*/  DFMA R36, R34, R44, 1 ;  /* 0x3ff000002224742b */ /* 0x001fd4000000002c */
[----:B------:R-:W-:Y:S01]  /*5b50*/  LEA R35, R40, R37, 0x14 ;  /* 0x0000002528237211 */ /* 0x000fe200078ea0ff */
[----:B------:R-:W-:Y:S01]  /*5b60*/  IMAD.MOV.U32 R34, RZ, RZ, R36 ;  /* 0x000000ffff227224 */ /* 0x000fe200078e0024 */
[----:B-1----:R-:W-:Y:S06]  /*5b70*/  @!P0 BRA `(.L_x_392) ;  /* 0x0000000000308947 */ /* 0x002fec0003800000 */
        /* <DEDUP_REMOVED lines=12> */
.L_x_392:
[----:B------:R-:W-:Y:S05]  /*5c40*/  BSYNC.RECONVERGENT B1 ;  /* 0x0000000000017941 */ /* 0x000fea0003800200 */
.L_x_391:
        /* <DEDUP_REMOVED lines=19> */
[----:B-1----:R-:W-:-:S10]  /*5d80*/  DFMA R24, R36, R46, 1 ;  /* 0x3ff000002418742b */ /* 0x002fd4000000002e */
[----:B------:R-:W-:Y:S02]  /*5d90*/  IMAD R37, R40, 0x100000, R25 ;  /* 0x0010000028257824 */ /* 0x000fe400078e0219 */
[----:B------:R-:W-:Y:S01]  /*5da0*/  IMAD.MOV.U32 R36, RZ, RZ, R24 ;  /* 0x000000ffff247224 */ /* 0x000fe200078e0018 */
[----:B0--3--:R-:W-:Y:S06]  /*5db0*/  @!P0 BRA `(.L_x_394) ;  /* 0x0000000000308947 */ /* 0x009fec0003800000 */
[----:B------:R-:W-:Y:S01]  /*5dc0*/  FSETP.GEU.AND P1, PT, |R39|, 4.2275390625, PT ;  /* 0x408748002700780b */ /* 0x000fe20003f2e200 */
[C---:B------:R-:W-:Y:S02]  /*5dd0*/  DSETP.GEU.AND P0, PT, R38.reuse, RZ, PT ;  /* 0x000000ff2600722a */ /* 0x040fe40003f0e000 */
[----:B------:R-:W-:-:S10]  /*5de0*/  DADD R38, R38, +INF ;  /* 0x7ff0000026267429 */ /* 0x000fd40000000000 */
[----:B------:R-:W-:Y:S02]  /*5df0*/  @!P1 LEA.HI R26, R40, R40, RZ, 0x1 ;  /* 0x00000028281a9211 */ /* 0x000fe400078f08ff */
[----:B------:R-:W-:Y:S02]  /*5e00*/  FSEL R36, R38, RZ, P0 ;  /* 0x000000ff26247208 */ /* 0x000fe40000000000 */
[----:B------:R-:W-:Y:S02]  /*5e10*/  @!P1 SHF.R.S32.HI R27, RZ, 0x1, R26 ;  /* 0x00000001ff1b9819 */ /* 0x000fe4000001141a */
[----:B------:R-:W-:Y:S02]  /*5e20*/  FSEL R37, R39, RZ, P0 ;  /* 0x000000ff27257208 */ /* 0x000fe40000000000 */
[----:B------:R-:W-:Y:S01]  /*5e30*/  @!P1 IADD3 R26, PT, PT, R40, -R27, RZ ;  /* 0x8000001b281a9210 */ /* 0x000fe20007ffe0ff */
[----:B------:R-:W-:-:S03]  /*5e40*/  @!P1 IMAD R25, R27, 0x100000, R25 ;  /* 0x001000001b199824 */ /* 0x000fc600078e0219 */
[----:B------:R-:W-:Y:S01]  /*5e50*/  @!P1 LEA R27, R26, 0x3ff00000, 0x14 ;  /* 0x3ff000001a1b9811 */ /* 0x000fe200078ea0ff */
[----:B------:R-:W-:-:S06]  /*5e60*/  @!P1 IMAD.MOV.U32 R26, RZ, RZ, RZ ;  /* 0x000000ffff1a9224 */ /* 0x000fcc00078e00ff */
[----:B------:R-:W-:-:S11]  /*5e70*/  @!P1 DMUL R36, R24, R26 ;  /* 0x0000001a18249228 */ /* 0x000fd60000000000 */
.L_x_394:
[----:B------:R-:W-:Y:S05]  /*5e80*/  BSYNC.RECONVERGENT B1 ;  /* 0x0000000000017941 */ /* 0x000fea0003800200 */
.L_x_393:
[----:B------:R-:W2:Y:S04]  /*5e90*/  LDG.E.64 R26, desc[UR8][R20.64+0xe000] ;  /* 0x00e00008141a7981 */ /* 0x000ea8000c1e1b00 */
[----:B------:R-:W3:Y:S01]  /*5ea0*/  LDG.E.64 R24, desc[UR8][R20.64+0xf000] ;  /* 0x00f0000814187981 */ /* 0x000ee2000c1e1b00 */
[----:B------:R0:W1:Y:S01]  /*5eb0*/  F2F.F32.F64 R44, R12 ;  /* 0x0000000c002c7310 */ /* 0x0000620000301000 */
[----:B------:R-:W-:Y:S07]  /*5ec0*/  BSSY.RECONVERGENT B1, `(.L_x_395) ;  /* 0x0000038000017945 */ /* 0x000fee0003800200 */
        /* <DEDUP_REMOVED lines=20> */
[----:B----4-:R-:W-:Y:S02]  /*6010*/  DFMA R6, R12, UR14, R2 ;  /* 0x0000000e0c067c2b */ /* 0x010fe40008000002 */
        /* <DEDUP_REMOVED lines=16> */
[----:B------:R-:W-:-:S08]  /*6120*/  DFMA R20, R46, R20, 1 ;  /* 0x3ff000002e14742b */ /* 0x000fd00000000014 */
[----:B------:R-:W-:Y:S02]  /*6130*/  DFMA R46, R46, R20, 1 ;  /* 0x3ff000002e2e742b */ /* 0x000fe40000000014 */
[----:B------:R-:W-:-:S08]  /*6140*/  DFMA R20, R12, R6, 1 ;  /* 0x3ff000000c14742b */ /* 0x000fd00000000006 */
[----:B------:R-:W-:Y:S02]  /*6150*/  IMAD R51, R38, 0x100000, R47 ;  /* 0x0010000026337824 */ /* 0x000fe400078e022f */
[----:B------:R-:W-:Y:S01]  /*6160*/  IMAD.MOV.U32 R50, RZ, RZ, R46 ;  /* 0x000000ffff327224 */ /* 0x000fe200078e002e */
[----:B-1----:R-:W-:Y:S06]  /*6170*/  @!P0 BRA `(.L_x_396) ;  /* 0x0000000000308947 */ /* 0x002fec0003800000 */
        /* <DEDUP_REMOVED lines=12> */
.L_x_396:
[----:B------:R-:W-:Y:S05]  /*6240*/  BSYNC.RECONVERGENT B1 ;  /* 0x0000000000017941 */ /* 0x000fea0003800200 */
.L_x_395:
[----:B------:R-:W0:Y:S01]  /*6250*/  LDC.64 R6, c[0x0][0x3a8] ;  /* 0x0000ea00ff067b82 */ /* 0x000e220000000a00 */
[----:B------:R-:W1:Y:S01]  /*6260*/  F2F.F32.F64 R17, R50 ;  /* 0x0000003200117310 */ /* 0x000e620000301000 */
[----:B------:R-:W-:Y:S01]  /*6270*/  FSETP.GEU.AND P0, PT, |R25|, 4.1917929649353027344, PT ;  /* 0x4086232b1900780b */ /* 0x000fe20003f0e200 */
[----:B------:R-:W-:Y:S01]  /*6280*/  DFMA R20, R12, R20, 1 ;  /* 0x3ff000000c14742b */ /* 0x000fe20000000014 */
[----:B------:R-:W-:Y:S01]  /*6290*/  FADD R43, R43, R10 ;  /* 0x0000000a2b2b7221 */ /* 0x000fe20000000000 */
[----:B------:R-:W-:Y:S01]  /*62a0*/  FADD R42, R42, R45 ;  /* 0x0000002d2a2a7221 */ /* 0x000fe20000000000 */
[----:B------:R-:W-:Y:S01]  /*62b0*/  BSSY.RECONVERGENT B1, `(.L_x_397) ;  /* 0x0000017000017945 */ /* 0x000fe20003800200 */
[----:B------:R-:W-:Y:S01]  /*62c0*/  FADD R23, R8, R23 ;  /* 0x0000001708177221 */ /* 0x000fe20000000000 */
[----:B------:R-:W-:Y:S01]  /*62d0*/  FADD R15, R44, R15 ;  /* 0x0000000f2c0f7221 */ /* 0x000fe20000000000 */
[----:B------:R-:W-:Y:S01]  /*62e0*/  FADD R42, R43, R42 ;  /* 0x0000002a2b2a7221 */ /* 0x000fe20000000000 */
[----:B------:R-:W-:Y:S01]  /*62f0*/  FADD R16, R16, R49 ;  /* 0x0000003110107221 */ /* 0x000fe20000000000 */
[----:B------:R-:W-:Y:S01]  /*6300*/  FADD R28, R28, R31 ;  /* 0x0000001f1c1c7221 */ /* 0x000fe20000000000 */
[----:B------:R-:W-:Y:S01]  /*6310*/  FADD R32, R32, R35 ;  /* 0x0000002320207221 */ /* 0x000fe20000000000 */
[----:B------:R-:W-:-:S02]  /*6320*/  IMAD R9, R40, 0x100000, R21 ;  /* 0x0010000028097824 */ /* 0x000fc400078e0215 */
[----:B------:R-:W-:Y:S02]  /*6330*/  IMAD.MOV.U32 R8, RZ, RZ, R20 ;  /* 0x000000ffff087224 */ /* 0x000fe400078e0014 */
[----:B-1----:R-:W-:Y:S01]  /*6340*/  FADD R17, R36, R17 ;  /* 0x0000001124117221 */ /* 0x002fe20000000000 */
        /* <DEDUP_REMOVED lines=10> */
[----:B------:R-:W-:Y:S02]  /*63f0*/  @!P1 LEA R13, R12, 0x3ff00000, 0x14 ;  /* 0x3ff000000c0d9811 */ /* 0x000fe400078ea0ff */
[----:B------:R-:W-:-:S06]  /*6400*/  @!P1 MOV R12, RZ ;  /* 0x000000ff000c9202 */ /* 0x000fcc0000000f00 */
[----:B------:R-:W-:-:S11]  /*6410*/  @!P1 DMUL R8, R20, R12 ;  /* 0x0000000c14089228 */ /* 0x000fd60000000000 */
.L_x_398:
[----:B------:R-:W-:Y:S05]  /*6420*/  BSYNC.RECONVERGENT B1 ;  /* 0x0000000000017941 */ /* 0x000fea0003800200 */
.L_x_397:
[----:B0-----:R-:W-:Y:S01]  /*6430*/  IMAD.IADD R10, R6, 0x1, -R19 ;  /* 0x00000001060a7824 */ /* 0x001fe200078e0a13 */
[----:B------:R-:W0:Y:S01]  /*6440*/  F2F.F32.F64 R8, R8 ;  /* 0x0000000800087310 */ /* 0x000e220000301000 */
[----:B------:R-:W-:Y:S02]  /*6450*/  IMAD.SHL.U32 R12, R7, 0x2000, RZ ;  /* 0x00002000070c7824 */ /* 0x000fe400078e00ff */
[----:B------:R-:W-:Y:S01]  /*6460*/  FADD R15, R15, R16 ;  /* 0x000000100f0f7221 */ /* 0x000fe20000000000 */
[----:B------:R-:W-:Y:S01]  /*6470*/  FADD R23, R23, R28 ;  /* 0x0000001c17177221 */ /* 0x000fe20000000000 */
[----:B------:R-:W-:Y:S01]  /*6480*/  FADD R32, R32, R17 ;  /* 0x0000001120207221 */ /* 0x000fe20000000000 */
[----:B------:R-:W-:Y:S01]  /*6490*/  ISETP.GE.U32.AND P0, PT, R10, R12, PT ;  /* 0x0000000c0a00720c */ /* 0x000fe20003f06070 */
[----:B------:R-:W-:Y:S02]  /*64a0*/  FADD R15, R42, R15 ;  /* 0x0000000f2a0f7221 */ /* 0x000fe40000000000 */
[----:B------:R-:W-:-:S04]  /*64b0*/  FADD R32, R23, R32 ;  /* 0x0000002017207221 */ /* 0x000fc80000000000 */
[----:B------:R-:W-:-:S04]  /*64c0*/  FADD R15, R15, R32 ;  /* 0x000000200f0f7221 */ /* 0x000fc80000000000 */
[----:B0-----:R-:W-:Y:S02]  /*64d0*/  FADD R10, R8, R15 ;  /* 0x0000000f080a7221 */ /* 0x001fe40000000000 */
[----:B------:R-:W-:Y:S05]  /*64e0*/  @!P0 BRA `(.L_x_365) ;  /* 0x0000000800c88947 */ /* 0x000fea0003800000 */
[C---:B------:R-:W-:Y:S01]  /*64f0*/  IMAD.IADD R19, R12.reuse, 0x1, R19 ;  /* 0x000000010c137824 */ /* 0x040fe200078e0213 */
[----:B------:R-:W-:Y:S01]  /*6500*/  UIADD3 UR4, UPT, UPT, UR4, 0x1, URZ ;  /* 0x0000000104047890 */ /* 0x000fe2000fffe0ff */
[----:B------:R-:W-:-:S03]  /*6510*/  IMAD.IADD R11, R12, 0x1, R11 ;  /* 0x000000010c0b7824 */ /* 0x000fc600078e020b */
[----:B------:R-:W-:-:S13]  /*6520*/  ISETP.GT.U32.AND P0, PT, R19, R18, PT ;  /* 0x000000121300720c */ /* 0x000fda0003f04070 */
[----:B------:R-:W-:Y:S05]  /*6530*/  @!P0 BRA `(.L_x_399) ;  /* 0xffffffd8009c8947 */ /* 0x000fea000383ffff */
[----:B------:R-:W-:-:S07]  /*6540*/  IMAD.MOV.U32 R8, RZ, RZ, R12 ;  /* 0x000000ffff087224 */ /* 0x000fce00078e000c */
.L_x_366:
[----:B------:R-:W-:-:S13]  /*6550*/  ISETP.GE.U32.AND P0, PT, R19, R6, PT ;  /* 0x000000061300720c */ /* 0x000fda0003f06070 */
[----:B------:R-:W-:Y:S05]  /*6560*/  @P0 BRA `(.L_x_365) ;  /* 0x0000000800a80947 */ /* 0x000fea0003800000 */
[----:B------:R-:W-:Y:S01]  /*6570*/  IADD3 R9, PT, PT, -R19, R6, RZ ;  /* 0x0000000613097210 */ /* 0x000fe20007ffe1ff */
[----:B------:R-:W-:Y:S03]  /*6580*/  BSSY.RECONVERGENT B1, `(.L_x_365) ;  /* 0x00000a8000017945 */ /* 0x000fe60003800200 */
[----:B------:R-:W-:-:S13]  /*6590*/  ISETP.GE.AND P0, PT, R0, R9, PT ;  /* 0x000000090000720c */ /* 0x000fda0003f06270 */
[----:B------:R-:W-:Y:S05]  /*65a0*/  @P0 BRA `(.L_x_400) ;  /* 0x0000000800940947 */ /* 0x000fea0003800000 */
[----:B------:R-:W0:Y:S01]  /*65b0*/  S2R R15, SR_CTAID.X ;  /* 0x00000000000f7919 */ /* 0x000e220000002500 */
[----:B------:R-:W-:Y:S01]  /*65c0*/  LOP3.LUT R13, RZ, R0, RZ, 0x33, !PT ;  /* 0x00000000ff0d7212 */ /* 0x000fe200078e33ff */
[----:B------:R-:W-:Y:S01]  /*65d0*/  IMAD R7, R7, UR4, RZ ;  /* 0x0000000407077c24 */ /* 0x000fe2000f8e02ff */
[----:B------:R-:W-:Y:S03]  /*65e0*/  BSSY.RECONVERGENT B2, `(.L_x_401) ;  /* 0x0000030000027945 */ /* 0x000fe60003800200 */
[----:B------:R-:W-:Y:S02]  /*65f0*/  IMAD.IADD R13, R13, 0x1, R6 ;  /* 0x000000010d0d7824 */ /* 0x000fe400078e0206 */
[----:B------:R-:W-:-:S03]  /*6600*/  IMAD.MOV.U32 R6, RZ, RZ, R0 ;  /* 0x000000ffff067224 */ /* 0x000fc600078e0000 */
[----:B------:R-:W-:Y:S01]  /*6610*/  LOP3.LUT P0, RZ, R13, 0x200, RZ, 0xc0, !PT ;  /* 0x000002000dff7812 */ /* 0x000fe2000780c0ff */
[----:B0-----:R-:W-:-:S04]  /*6620*/  IMAD R8, R15, 0x2000, R8 ;  /* 0x000020000f087824 */ /* 0x001fc800078e0208 */
[----:B------:R-:W-:-:S04]  /*6630*/  IMAD.IADD R8, R13, 0x1, -R8 ;  /* 0x000000010d087824 */ /* 0x000fc800078e0a08 */
[----:B------:R-:W-:-:S04]  /*6640*/  IMAD R8, R7, -0x2000, R8 ;  /* 0xffffe00007087824 */ /* 0x000fc800078e0208 */
[----:B------:R-:W-:Y:S05]  /*6650*/  @P0 BRA `(.L_x_402) ;  /* 0x0000000000a00947 */ /* 0x000fea0003800000 */
[----:B------:R-:W-:Y:S01]  /*6660*/  MOV R7, 0x8 ;  /* 0x0000000800077802 */ /* 0x000fe20000000f00 */
[----:B------:R-:W-:-:S04]  /*6670*/  IMAD.IADD R6, R0, 0x1, R19 ;  /* 0x0000000100067824 */ /* 0x000fc800078e0213 */
[----:B------:R-:W-:-:S06]  /*6680*/  IMAD.WIDE.U32 R6, R6, R7, UR6 ;  /* 0x0000000606067e25 */ /* 0x000fcc000f8e0007 */
        /* <DEDUP_REMOVED lines=33> */
.L_x_404:
[----:B------:R-:W-:Y:S05]  /*68a0*/  BSYNC.RECONVERGENT B3 ;  /* 0x0000000000037941 */ /* 0x000fea0003800200 */
.L_x_403:
[----:B------:R-:W0:Y:S01]  /*68b0*/  F2F.F32.F64 R3, R2 ;  /* 0x0000000200037310 */ /* 0x000e220000301000 */
[----:B------:R-:W-:Y:S01]  /*68c0*/  IADD3 R6, PT, PT, R0, 0x200, RZ ;  /* 0x0000020000067810 */ /* 0x000fe20007ffe0ff */
[----:B0-----:R-:W-:-:S07]  /*68d0*/  FADD R10, R10, R3 ;  /* 0x000000030a0a7221 */ /* 0x001fce0000000000 */
.L_x_402:
[----:B------:R-:W-:Y:S05]  /*68e0*/  BSYNC.RECONVERGENT B2 ;  /* 0x0000000000027941 */ /* 0x000fea0003800200 */
.L_x_401:
[----:B------:R-:W-:-:S13]  /*68f0*/  ISETP.GE.U32.AND P0, PT, R8, 0x200, PT ;  /* 0x000002000800780c */ /* 0x000fda0003f06070 */
[----:B------:R-:W-:Y:S05]  /*6900*/  @!P0 BRA `(.L_x_400) ;  /* 0x0000000400bc8947 */ /* 0x000fea0003800000 */
[C---:B------:R-:W-:Y:S02]  /*6910*/  IMAD.IADD R11, R6.reuse, 0x1, R11 ;  /* 0x00000001060b7824 */ /* 0x040fe400078e020b */
[----:B------:R-:W-:-:S07]  /*6920*/  VIADD R8, R6, 0x200 ;  /* 0x0000020006087836 */ /* 0x000fce0000000000 */
.L_x_409:
[----:B------:R-:W0:Y:S01]  /*6930*/  LDC.64 R4, c[0x0][0x380] ;  /* 0x0000e000ff047b82 */ /* 0x000e220000000a00 */
[----:B------:R-:W-:-:S04]  /*6940*/  VIADD R3, R11, 0xfffffe00 ;  /* 0xfffffe000b037836 */ /* 0x000fc80000000000 */
[----:B0-----:R-:W-:-:S06]  /*6950*/  IMAD.WIDE.U32 R2, R3, 0x8, R4 ;  /* 0x0000000803027825 */ /* 0x001fcc00078e0004 */
[----:B------:R-:W2:Y:S01]  /*6960*/  LDG.E.64 R2, desc[UR8][R2.64] ;  /* 0x0000000802027981 */ /* 0x000ea2000c1e1b00 */
[----:B------:R-:W-:-:S06]  /*6970*/  IMAD.WIDE.U32 R4, R11, 0x8, R4 ;  /* 0x000000080b047825 */ /* 0x000fcc00078e0004 */
[----:B------:R-:W3:Y:S01]  /*6980*/  LDG.E.64 R4, desc[UR8][R4.64] ;  /* 0x0000000804047981 */ /* 0x000ee2000c1e1b00 */
[----:B------:R-:W-:Y:S01]  /*6990*/  IMAD.MOV.U32 R22, RZ, RZ, 0x652b82fe ;  /* 0x652b82feff167424 */ /* 0x000fe200078e00ff */
[----:B------:R-:W-:Y:S01]  /*69a0*/  MOV R12, 0xfefa39ef ;  /* 0xfefa39ef000c7802 */ /* 0x000fe20000000f00 */
[----:B------:R-:W-:Y:S01]  /*69b0*/  IMAD.MOV.U32 R23, RZ, RZ, 0x3ff71547 ;  /* 0x3ff71547ff177424 */ /* 0x000fe200078e00ff */
[----:B------:R-:W-:Y:S01]  /*69c0*/  MOV R18, 0xfca213ea ;  /* 0xfca213ea00127802 */ /* 0x000fe20000000f00 */
[----:B------:R-:W-:Y:S01]  /*69d0*/  IMAD.MOV.U32 R13, RZ, RZ, 0x3fe62e42 ;  /* 0x3fe62e42ff0d7424 */ /* 0x000fe200078e00ff */
[----:B------:R-:W-:Y:S01]  /*69e0*/  BSSY.RECONVERGENT B2, `(.L_x_405) ;  /* 0x0000037000027945 */ /* 0x000fe20003800200 */
[----:B------:R-:W-:Y:S02]  /*69f0*/  IMAD.MOV.U32 R14, RZ, RZ, 0x3b39803f ;  /* 0x3b39803fff0e7424 */ /* 0x000fe400078e00ff */
[----:B------:R-:W-:Y:S02]  /*6a00*/  IMAD.MOV.U32 R15, RZ, RZ, 0x3c7abc9e ;  /* 0x3c7abc9eff0f7424 */ /* 0x000fe400078e00ff */
[----:B------:R-:W-:-:S02]  /*6a10*/  IMAD.MOV.U32 R19, RZ, RZ, 0x3e928af3 ;  /* 0x3e928af3ff137424 */ /* 0x000fc400078e00ff */
[----:B------:R-:W-:Y:S02]  /*6a20*/  IMAD.MOV.U32 R20, RZ, RZ, 0x62401315 ;  /* 0x62401315ff147424 */ /* 0x000fe400078e00ff */
[----:B------:R-:W-:Y:S01]  /*6a30*/  IMAD.MOV.U32 R21, RZ, RZ, 0x3ec71dee ;  /* 0x3ec71deeff157424 */ /* 0x000fe200078e00ff */
[-C--:B--2---:R-:W-:Y:S01]  /*6a40*/  DFMA R6, R2, R22.reuse, 6.75539944105574400000e+15 ;  /* 0x433800000206742b */ /* 0x084fe20000000016 */
[----:B------:R-:W-:Y:S01]  /*6a50*/  FSETP.GEU.AND P0, PT, |R3|, 4.1917929649353027344, PT ;  /* 0x4086232b0300780b */ /* 0x000fe20003f0e200 */
[----:B---3--:R-:W-:-:S06]  /*6a60*/  DFMA R22, R4, R22, 6.75539944105574400000e+15 ;  /* 0x433800000416742b */ /* 0x008fcc0000000016 */
[----:B------:R-:W-:-:S08]  /*6a70*/  DADD R28, R6, -6.75539944105574400000e+15 ;  /* 0xc3380000061c7429 */ /* 0x000fd00000000000 */
[----:B------:R-:W-:-:S08]  /*6a80*/  DFMA R16, R28, -R12, R2 ;  /* 0x8000000c1c10722b */ /* 0x000fd00000000002 */
[----:B------:R-:W-:Y:S01]  /*6a90*/  DFMA R28, R28, -R14, R16 ;  /* 0x8000000e1c1c722b */ /* 0x000fe20000000010 */
[----:B------:R-:W-:Y:S02]  /*6aa0*/  IMAD.MOV.U32 R16, RZ, RZ, 0x69ce2bdf ;  /* 0x69ce2bdfff107424 */ /* 0x000fe400078e00ff */
[----:B------:R-:W-:-:S06]  /*6ab0*/  IMAD.MOV.U32 R17, RZ, RZ, 0x3e5ade15 ;  /* 0x3e5ade15ff117424 */ /* 0x000fcc00078e00ff */
[----:B------:R-:W-:-:S08]  /*6ac0*/  DFMA R24, R28, R16, R18 ;  /* 0x000000101c18722b */ /* 0x000fd00000000012 */
        /* <DEDUP_REMOVED lines=40> */
.L_x_406:
[----:B------:R-:W-:Y:S05]  /*6d50*/  BSYNC.RECONVERGENT B2 ;  /* 0x0000000000027941 */ /* 0x000fea0003800200 */
.L_x_405:
[----:B------:R-:W-:Y:S01]  /*6d60*/  DADD R2, R22, -6.75539944105574400000e+15 ;  /* 0xc338000016027429 */ /* 0x000fe20000000000 */
[----:B------:R-:W0:Y:S01]  /*6d70*/  F2F.F32.F64 R29, R28 ;  /* 0x0000001c001d7310 */ /* 0x000e220000301000 */
        /* <DEDUP_REMOVED lines=15> */
[----:B0-----:R-:W-:-:S09]  /*6e70*/  FADD R13, R29, R10 ;  /* 0x0000000a1d0d7221 */ /* 0x001fd20000000000 */
[----:B------:R-:W-:Y:S01]  /*6e80*/  LEA R3, R22, R17, 0x14 ;  /* 0x0000001116037211 */ /* 0x000fe200078ea0ff */
[----:B------:R-:W-:Y:S01]  /*6e90*/  IMAD.MOV.U32 R2, RZ, RZ, R16 ;  /* 0x000000ffff027224 */ /* 0x000fe200078e0010 */
        /* <DEDUP_REMOVED lines=14> */
.L_x_408:
[----:B------:R-:W-:Y:S05]  /*6f80*/  BSYNC.RECONVERGENT B2 ;  /* 0x0000000000027941 */ /* 0x000fea0003800200 */
.L_x_407:
[C---:B------:R-:W-:Y:S01]  /*6f90*/  IADD3 R4, PT, PT, R8.reuse, 0x200, RZ ;  /* 0x0000020008047810 */ /* 0x040fe20007ffe0ff */
[----:B------:R-:W0:Y:S01]  /*6fa0*/  F2F.F32.F64 R2, R2 ;  /* 0x0000000200027310 */ /* 0x000e220000301000 */
[----:B------:R-:W-:Y:S02]  /*6fb0*/  VIADD R8, R8, 0x400 ;  /* 0x0000040008087836 */ /* 0x000fe40000000000 */
[----:B------:R-:W-:Y:S01]  /*6fc0*/  ISETP.GE.AND P0, PT, R4, R9, PT ;  /* 0x000000090400720c */ /* 0x000fe20003f06270 */
[----:B------:R-:W-:Y:S02]  /*6fd0*/  VIADD R11, R11, 0x400 ;  /* 0x000004000b0b7836 */ /* 0x000fe40000000000 */
[----:B0-----:R-:W-:-:S10]  /*6fe0*/  FADD R10, R13, R2 ;  /* 0x000000020d0a7221 */ /* 0x001fd40000000000 */
[----:B------:R-:W-:Y:S05]  /*6ff0*/  @!P0 BRA `(.L_x_409) ;  /* 0xfffffff8004c8947 */ /* 0x000fea000383ffff */
.L_x_400:
[----:B------:R-:W-:Y:S05]  /*7000*/  BSYNC.RECONVERGENT B1 ;  /* 0x0000000000017941 */ /* 0x000fea0003800200 */
.L_x_365:
[----:B------:R-:W0:Y:S01]  /*7010*/  S2R R7, SR_LANEID ;  /* 0x0000000000077919 */ /* 0x000e220000000000 */
[----:B------:R-:W-:-:S05]  /*7020*/  IMAD.MOV.U32 R3, RZ, RZ, R10 ;  /* 0x000000ffff037224 */ /* 0x000fca00078e000a */
        /* <DEDUP_REMOVED lines=30> */
[----:B------:R-:W0:Y:S04]  /*7210*/  LDS.128 R16, [UR4+0x10] ;  /* 0x00001004ff107984 */ /* 0x000e280008000c00 */
[----:B------:R-:W1:Y:S04]  /*7220*/  LDS.128 R12, [UR4+0x20] ;  /* 0x00002004ff0c7984 */ /* 0x000e680008000c00 */
[----:B------:R-:W2:Y:S01]  /*7230*/  LDS.128 R8, [UR4+0x30] ;  /* 0x00003004ff087984 */ /* 0x000ea20008000c00 */
[----:B0-----:R-:W-:-:S03]  /*7240*/  FADD R3, R4, R17 ;  /* 0x0000001104037221 */ /* 0x001fc60000000000 */
[----:B---3--:R-:W0:Y:S01]  /*7250*/  LDS.128 R4, [UR4+0x40] ;  /* 0x00004004ff047984 */ /* 0x008e220008000c00 */
        /* <DEDUP_REMOVED lines=10> */
[----:B0-----:R-:W-:-:S04]  /*7300*/  FADD R4, R11, R4 ;  /* 0x000000040b047221 */ /* 0x001fc80000000000 */
[----:B------:R-:W-:-:S04]  /*7310*/  FADD R5, R4, R5 ;  /* 0x0000000504057221 */ /* 0x000fc80000000000 */
[----:B------:R-:W-:-:S04]  /*7320*/  FADD R6, R5, R6 ;  /* 0x0000000605067221 */ /* 0x000fc80000000000 */
[----:B------:R-:W-:-:S07]  /*7330*/  FADD R4, R6, R7 ;  /* 0x0000000706047221 */ /* 0x000fce0000000000 */
.L_x_332:
[----:B------:R-:W-:Y:S05]  /*7340*/  BSYNC.RECONVERGENT B0 ;  /* 0x0000000000007941 */ /* 0x000fea0003800200 */
.L_x_314:
[----:B------:R-:W-:Y:S05]  /*7350*/  @P0 EXIT ;  /* 0x000000000000094d */ /* 0x000fea0003800000 */
[----:B--23--:R-:W2:Y:S01]  /*7360*/  S2R R5, SR_CTAID.X ;  /* 0x0000000000057919 */ /* 0x00cea20000002500 */
[----:B-1----:R-:W2:Y:S02]  /*7370*/  LDC.64 R2, c[0x0][0x388] ;  /* 0x0000e200ff027b82 */ /* 0x002ea40000000a00 */
[----:B--2---:R-:W-:-:S05]  /*7380*/  IMAD.WIDE.U32 R2, R5, 0x4, R2 ;  /* 0x0000000405027825 */ /* 0x004fca00078e0002 */
[----:B------:R-:W-:Y:S01]  /*7390*/  STG.E desc[UR8][R2.64], R4 ;  /* 0x0000000402007986 */ /* 0x000fe2000c101908 */
[----:B------:R-:W-:Y:S05]  /*73a0*/  EXIT ;  /* 0x000000000000794d */ /* 0x000fea0003800000 */
.L_x_410:
        /* <DEDUP_REMOVED lines=13> */
.L_x_2144:


//--------------------- .text._ZN3cub18CUB_300001_SM_10006detail6reduce28DeviceReduceSingleTileKernelINS2_10policy_hubIfjN4cuda3std3__44plusIfEEE10Policy1000EN6thrust24THRUST_300001_SM_1000_NS6detail15normal_iteratorINSD_10device_ptrIdEEEEPdjS9_df3ExpEEvT0_T1_T2_T3_T4_T6_ --------------------------
	.section	.text._ZN3cub18CUB_300001_SM_10006detail6reduce28DeviceReduceSingleTileKernelINS2_10policy_hubIfjN4cuda3std3__44plusIfEEE10Policy1000EN6thrust24THRUST_300001_SM_1000_NS6detail15normal_iteratorINSD_10device_ptrIdEEEEPdjS9_df3ExpEEvT0_T1_T2_T3_T4_T6_,"ax",@progbits
	.align	128
        .global         _ZN3cub18CUB_300001_SM_10006detail6reduce28DeviceReduceSingleTileKernelINS2_10policy_hubIfjN4cuda3std3__44plusIfEEE10Policy1000EN6thrust24THRUST_300001_SM_1000_NS6detail15normal_iteratorINSD_10device_ptrIdEEEEPdjS9_df3ExpEEvT0_T1_T2_T3_T4_T6_
        .type           _ZN3cub18CUB_300001_SM_10006detail6reduce28DeviceReduceSingleTileKernelINS2_10policy_hubIfjN4cuda3std3__44plusIfEEE10Policy1000EN6thrust24THRUST_300001_SM_1000_NS6detail15normal_iteratorINSD_10device_ptrIdEEEEPdjS9_df3ExpEEvT0_T1_T2_T3_T4_T6_,@function
        .size           _ZN3cub18CUB_300001_SM_10006detail6reduce28DeviceReduceSingleTileKernelINS2_10policy_hubIfjN4cuda3std3__44plusIfEEE10Policy1000EN6thrust24THRUST_300001_SM_1000_NS6detail15normal_iteratorINSD_10device_ptrIdEEEEPdjS9_df3ExpEEvT0_T1_T2_T3_T4_T6_,(.L_x_2145 - _ZN3cub18CUB_300001_SM_10006detail6reduce28DeviceReduceSingleTileKernelINS2_10policy_hubIfjN4cuda3std3__44plusIfEEE10Policy1000EN6thrust24THRUST_300001_SM_1000_NS6detail15normal_iteratorINSD_10device_ptrIdEEEEPdjS9_df3ExpEEvT0_T1_T2_T3_T4_T6_)
        .other          _ZN3cub18CUB_300001_SM_10006detail6reduce28DeviceReduceSingleTileKernelINS2_10policy_hubIfjN4cuda3std3__44plusIfEEE10Policy1000EN6thrust24THRUST_300001_SM_1000_NS6detail15normal_iteratorINSD_10device_ptrIdEEEEPdjS9_df3ExpEEvT0_T1_T2_T3_T4_T6_,@"STO_CUDA_ENTRY STV_DEFAULT"
_ZN3cub18CUB_300001_SM_10006detail6reduce28DeviceReduceSingleTileKernelINS2_10policy_hubIfjN4cuda3std3__44plusIfEEE10Policy1000EN6thrust24THRUST_300001_SM_1000_NS6detail15normal_iteratorINSD_10device_ptrIdEEEEPdjS9_df3ExpEEvT0_T1_T2_T3_T4_T6_:
.text._ZN3cub18CUB_300001_SM_10006detail6reduce28DeviceReduceSingleTileKernelINS2_10policy_hubIfjN4cuda3std3__44plusIfEEE10Policy1000EN6thrust24THRUST_300001_SM_1000_NS6detail15normal_iteratorINSD_10device_ptrIdEEEEPdjS9_df3ExpEEvT0_T1_T2_T3_T4_T6_:
[----:B------:R-:W-:Y:S01]  /*0000*/  LDC R1, c[0x0][0x37c] ;  /* 0x0000df00ff017b82 */ /* 0x000fe20000000800 */
[----:B------:R-:W0:Y:S01]  /*0010*/  LDCU UR4, c[0x0][0x390] ;  /* 0x00007200ff0477ac */ /* 0x000e220008000800 */
[----:B------:R-:W1:Y:S01]  /*0020*/  LDCU.64 UR6, c[0x0][0x358] ;  /* 0x00006b00ff0677ac */ /* 0x000e620008000a00 */
[----:B0-----:R-:W-:-:S09]  /*0030*/  UISETP.NE.AND UP0, UPT, UR4, URZ, UPT ;  /* 0x000000ff0400728c */ /* 0x001fd2000bf05270 */
        /* <DEDUP_REMOVED lines=8> */
.L_x_411:
[----:B------:R-:W-:Y:S01]  /*00c0*/  UISETP.GT.U32.AND UP0, UPT, UR4, 0x1fff, UPT ;  /* 0x00001fff0400788c */ /* 0x000fe2000bf04070 */
[----:B------:R-:W-:Y:S08]  /*00d0*/  BSSY.RECONVERGENT B0, `(.L_x_412) ;  /* 0x0000769000007945 */ /* 0x000ff00003800200 */
        /* <DEDUP_REMOVED lines=65> */
[----:B------:R-:W-:Y:S02]  /*04f0*/  @!P1 LEA R3, R2, 0x3ff00000, 0x14 ;  /* 0x3ff0000002039811 */ /* 0x000fe400078ea0ff */
[----:B------:R-:W-:-:S06]  /*0500*/  @!P1 MOV R2, RZ ;  /* 0x000000ff00029202 */ /* 0x000fcc0000000f00 */
[----:B------:R-:W-:-:S11]  /*0510*/  @!P1 DMUL R8, R6, R2 ;  /* 0x0000000206089228 */ /* 0x000fd60000000000 */
.L_x_417:
[----:B------:R-:W-:Y:S05]  /*0520*/  BSYNC.RECONVERGENT B2 ;  /* 0x0000000000027941 */ /* 0x000fea0003800200 */
.L_x_416:
[----:B------:R0:W1:Y:S01]  /*0530*/  F2F.F32.F64 R2, R8 ;  /* 0x0000000800027310 */ /* 0x0000620000301000 */
[----:B------:R-:W-:-:S07]  /*0540*/  VIADD R3, R0, 0x200 ;  /* 0x0000020000037836 */ /* 0x000fce0000000000 */
.L_x_415:
[----:B------:R-:W-:Y:S05]  /*0550*/  BSYNC.RECONVERGENT B1 ;  /* 0x0000000000017941 */ /* 0x000fea0003800200 */
.L_x_414:
        /* <DEDUP_REMOVED lines=17> */
.L_x_424:
        /* <DEDUP_REMOVED lines=16> */
[----:B------:R-:W-:Y:S01]  /*0770*/  MOV R4, 0xfca213ea ;  /* 0xfca213ea00047802 */ /* 0x000fe20000000f00 */
[----:B------:R-:W-:Y:S01]  /*0780*/  IMAD.MOV.U32 R5, RZ, RZ, 0x3e928af3 ;  /* 0x3e928af3ff057424 */ /* 0x000fe200078e00ff */
        /* <DEDUP_REMOVED lines=43> */
.L_x_423:
[----:B--2---:R-:W-:Y:S05]  /*0a40*/  BSYNC.RECONVERGENT B3 ;  /* 0x0000000000037941 */ /* 0x004fea0003800200 */
.L_x_422:
        /* <DEDUP_REMOVED lines=8> */
.L_x_421:
[----:B--2---:R-:W-:Y:S05]  /*0ad0*/  BSYNC.RECONVERGENT B2 ;  /* 0x0000000000027941 */ /* 0x004fea0003800200 */
.L_x_420:
[----:B------:R-:W-:-:S13]  /*0ae0*/  ISETP.GE.U32.AND P0, PT, R15, 0x600, PT ;  /* 0x000006000f00780c */ /* 0x000fda0003f06070 */
[----:B------:R-:W-:Y:S05]  /*0af0*/  @!P0 BRA `(.L_x_419) ;  /* 0x0000000800dc8947 */ /* 0x000fea0003800000 */
[----:B------:R-:W2:Y:S02]  /*0b00*/  LDC.64 R4, c[0x0][0x380] ;  /* 0x0000e000ff047b82 */ /* 0x000ea40000000a00 */
[----:B--2---:R-:W-:-:S03]  /*0b10*/  IMAD.WIDE.U32 R4, R3, 0x8, R4 ;  /* 0x0000000803047825 */ /* 0x004fc600078e0004 */
[----:B------:R-:W-:-:S04]  /*0b20*/  IADD3 R4, P0, PT, R4, 0x2000, RZ ;  /* 0x0000200004047810 */ /* 0x000fc80007f1e0ff */
[----:B------:R-:W-:-:S09]  /*0b30*/  IADD3.X R5, PT, PT, RZ, R5, RZ, P0, !PT ;  /* 0x00000005ff057210 */ /* 0x000fd200007fe4ff */
.L_x_433:
[----:B------:R-:W2:Y:S04]  /*0b40*/  LDG.E.64 R20, desc[UR6][R4.64+-0x2000] ;  /* 0xffe0000604147981 */ /* 0x000ea8000c1e1b00 */
[----:B------:R-:W3:Y:S04]  /*0b50*/  LDG.E.64 R14, desc[UR6][R4.64+-0x1000] ;  /* 0xfff00006040e7981 */ /* 0x000ee8000c1e1b00 */
[----:B0-----:R-:W4:Y:S04]  /*0b60*/  LDG.E.64 R8, desc[UR6][R4.64] ;  /* 0x0000000604087981 */ /* 0x001f28000c1e1b00 */
[----:B------:R-:W5:Y:S01]  /*0b70*/  LDG.E.64 R6, desc[UR6][R4.64+0x1000] ;  /* 0x0010000604067981 */ /* 0x000f62000c1e1b00 */
        /* <DEDUP_REMOVED lines=10> */
[----:B------:R-:W-:-:S02]  /*0c20*/  IMAD.MOV.U32 R44, RZ, RZ, -0x35dec16 ;  /* 0xfca213eaff2c7424 */ /* 0x000fc400078e00ff */
        /* <DEDUP_REMOVED lines=13> */
[----:B------:R-:W-:Y:S02]  /*0d00*/  DADD R24, R10, -6.75539944105574400000e+15 ;  /* 0xc33800000a187429 */ /* 0x000fe40000000000 */
        /* <DEDUP_REMOVED lines=22> */
[----:B------:R-:W-:Y:S01]  /*0e70*/  MOV R41, 0x3f811111 ;  /* 0x3f81111100297802 */ /* 0x000fe20000000f00 */
        /* <DEDUP_REMOVED lines=47> */
[----:B------:R-:W-:Y:S01]  /*1170*/  @!P1 IMAD.IADD R18, R18, 0x1, -R19 ;  /* 0x0000000112129824 */ /* 0x000fe200078e0a13 */
[----:B------:R-:W-:-:S04]  /*1180*/  @!P1 LEA R19, R19, R31, 0x14 ;  /* 0x0000001f13139211 */ /* 0x000fc800078ea0ff */
[----:B------:R-:W-:Y:S01]  /*1190*/  @!P1 LEA R21, R18, 0x3ff00000, 0x14 ;  /* 0x3ff0000012159811 */ /* 0x000fe200078ea0ff */
[----:B------:R-:W-:-:S06]  /*11a0*/  @!P1 IMAD.MOV.U32 R18, RZ, RZ, R30 ;  /* 0x000000ffff129224 */ /* 0x000fcc00078e001e */
[----:B------:R-:W-:-:S11]  /*11b0*/  @!P1 DMUL R26, R18, R20 ;  /* 0x00000014121a9228 */ /* 0x000fd60000000000 */
.L_x_426:
[----:B------:R-:W-:Y:S05]  /*11c0*/  BSYNC.RECONVERGENT B2 ;  /* 0x0000000000027941 */ /* 0x000fea0003800200 */
.L_x_425:
        /* <DEDUP_REMOVED lines=21> */
.L_x_428:
[----:B------:R-:W-:Y:S05]  /*1320*/  BSYNC.RECONVERGENT B2 ;  /* 0x0000000000027941 */ /* 0x000fea0003800200 */
.L_x_427:
[----:B------:R-:W-:Y:S01]  /*1330*/  FSETP.GEU.AND P0, PT, |R9|, 4.1917929649353027344, PT ;  /* 0x4086232b0900780b */ /* 0x000fe20003f0e200 */
[----:B------:R0:W3:Y:S01]  /*1340*/  F2F.F32.F64 R18, R18 ;  /* 0x0000001200127310 */ /* 0x0000e20000301000 */
[----:B------:R-:W-:Y:S01]  /*1350*/  BSSY.RECONVERGENT B2, `(.L_x_429) ;  /* 0x0000012000027945 */ /* 0x000fe20003800200 */
[----:B------:R-:W-:Y:S01]  /*1360*/  DFMA R36, R22, R36, 1 ;  /* 0x3ff000001624742b */ /* 0x000fe20000000024 */
[----:B------:R-:W-:Y:S01]  /*1370*/  IMAD R15, R10, 0x100000, R35 ;  /* 0x001000000a0f7824 */ /* 0x000fe200078e0223 */
[----:B------:R-:W-:-:S08]  /*1380*/  MOV R14, R34 ;  /* 0x00000022000e7202 */ /* 0x000fd00000000f00 */
        /* <DEDUP_REMOVED lines=14> */
.L_x_430:
[----:B------:R-:W-:Y:S05]  /*1470*/  BSYNC.RECONVERGENT B2 ;  /* 0x0000000000027941 */ /* 0x000fea0003800200 */
.L_x_429:
        /* <DEDUP_REMOVED lines=23> */
.L_x_432:
[----:B------:R-:W-:Y:S05]  /*15f0*/  BSYNC.RECONVERGENT B2 ;  /* 0x0000000000027941 */ /* 0x000fea0003800200 */
.L_x_431:
[----:B------:R-:W-:Y:S01]  /*1600*/  VIADD R3, R3, 0x800 ;  /* 0x0000080003037836 */ /* 0x000fe20000000000 */
[----:B------:R-:W0:Y:S01]  /*1610*/  F2F.F32.F64 R2, R8 ;  /* 0x0000000800027310 */ /* 0x000e220000301000 */
[----:B------:R-:W-:-:S03]  /*1620*/  IADD3 R4, P1, PT, R4, 0x4000, RZ ;  /* 0x0000400004047810 */ /* 0x000fc60007f3e0ff */
[----:B------:R-:W-:Y:S02]  /*1630*/  ISETP.GE.AND P0, PT, R3, UR5, PT ;  /* 0x0000000503007c0c */ /* 0x000fe4000bf06270 */
[----:B------:R-:W-:Y:S02]  /*1640*/  IMAD.X R5, RZ, RZ, R5, P1 ;  /* 0x000000ffff057224 */ /* 0x000fe400008e0605 */
[----:B0-----:R-:W-:-:S09]  /*1650*/  FADD R2, R27, R2 ;  /* 0x000000021b027221 */ /* 0x001fd20000000000 */
[----:B------:R-:W-:Y:S05]  /*1660*/  @!P0 BRA `(.L_x_433) ;  /* 0xfffffff400348947 */ /* 0x000fea000383ffff */
.L_x_419:
[----:B--2---:R-:W-:Y:S05]  /*1670*/  BSYNC.RECONVERGENT B1 ;  /* 0x0000000000017941 */ /* 0x004fea0003800200 */
.L_x_418:
[----:B------:R-:W2:Y:S01]  /*1680*/  LDC R16, c[0x0][0x390] ;  /* 0x0000e400ff107b82 */ /* 0x000ea20000000800 */
[----:B-1----:R-:W-:Y:S01]  /*1690*/  IMAD.MOV.U32 R5, RZ, RZ, R2 ;  /* 0x000000ffff057224 */ /* 0x002fe200078e0002 */
[----:B--2---:R-:W-:-:S13]  /*16a0*/  ISETP.GE.AND P0, PT, R16, 0x200, PT ;  /* 0x000002001000780c */ /* 0x004fda0003f06270 */
[----:B------:R-:W-:Y:S05]  /*16b0*/  @!P0 BRA `(.L_x_434) ;  /* 0x0000000000d08947 */ /* 0x000fea0003800000 */
[----:B------:R-:W1:Y:S01]  /*16c0*/  S2R R7, SR_LANEID ;  /* 0x0000000000077919 */ /* 0x000e620000000000 */
[----:B------:R-:W2:Y:S02]  /*16d0*/  SHFL.DOWN PT, R2, R5, 0x1, 0x1f ;  /* 0x08201f0005027f89 */ /* 0x000ea400000e0000 */
[----:B--2---:R-:W-:Y:S01]  /*16e0*/  FADD R2, R2, R5 ;  /* 0x0000000502027221 */ /* 0x004fe20000000000 */
[C---:B-1----:R-:W-:Y:S02]  /*16f0*/  ISETP.GT.AND P0, PT, R7.reuse, 0x1e, PT ;  /* 0x0000001e0700780c */ /* 0x042fe40003f04270 */
        /* <DEDUP_REMOVED lines=25> */
[----:B------:R-:W2:Y:S01]  /*1890*/  S2UR UR5, SR_CgaCtaId ;  /* 0x00000000000579c3 */ /* 0x000ea20000008800 */
[----:B------:R-:W-:Y:S02]  /*18a0*/  UMOV UR4, 0x400 ;  /* 0x0000040000047882 */ /* 0x000fe40000000000 */
[----:B--2---:R-:W-:-:S09]  /*18b0*/  ULEA UR4, UR5, UR4, 0x18 ;  /* 0x0000000405047291 */ /* 0x004fd2000f8ec0ff */
[----:B------:R-:W2:Y:S04]  /*18c0*/  LDS.128 R16, [UR4+0x10] ;  /* 0x00001004ff107984 */ /* 0x000ea80008000c00 */
[----:B-1----:R-:W1:Y:S04]  /*18d0*/  LDS.128 R4, [UR4+0x20] ;  /* 0x00002004ff047984 */ /* 0x002e680008000c00 */
[----:B0-----:R-:W0:Y:S04]  /*18e0*/  LDS.128 R8, [UR4+0x30] ;  /* 0x00003004ff087984 */ /* 0x001e280008000c00 */
[----:B------:R-:W3:Y:S01]  /*18f0*/  LDS.128 R12, [UR4+0x40] ;  /* 0x00004004ff0c7984 */ /* 0x000ee20008000c00 */
[----:B--2---:R-:W-:-:S04]  /*1900*/  FADD R3, R2, R17 ;  /* 0x0000001102037221 */ /* 0x004fc80000000000 */
        /* <DEDUP_REMOVED lines=15> */
.L_x_434:
[----:B------:R-:W1:Y:S01]  /*1a00*/  S2R R6, SR_LANEID ;  /* 0x0000000000067919 */ /* 0x000e620000000000 */
[----:B------:R-:W-:-:S05]  /*1a10*/  LOP3.LUT R2, R0, 0x3e0, RZ, 0xc0, !PT ;  /* 0x000003e000027812 */ /* 0x000fca00078ec0ff */
[----:B------:R-:W-:Y:S01]  /*1a20*/  VIADD R3, R2, 0x20 ;  /* 0x0000002002037836 */ /* 0x000fe20000000000 */
[----:B------:R-:W-:-:S04]  /*1a30*/  LOP3.LUT R2, RZ, R2, RZ, 0x33, !PT ;  /* 0x00000002ff027212 */ /* 0x000fc800078e33ff */
[----:B------:R-:W-:Y:S01]  /*1a40*/  ISETP.GT.AND P0, PT, R3, R16, PT ;  /* 0x000000100300720c */ /* 0x000fe20003f04270 */
[----:B------:R-:W-:-:S05]  /*1a50*/  IMAD.IADD R2, R2, 0x1, R16 ;  /* 0x0000000102027824 */ /* 0x000fca00078e0210 */
[----:B------:R-:W-:-:S05]  /*1a60*/  SEL R3, R2, 0x1f, P0 ;  /* 0x0000001f02037807 */ /* 0x000fca0000000000 */
[----:B------:R-:W2:Y:S01]  /*1a70*/  SHFL.DOWN PT, R2, R5, 0x1, R3 ;  /* 0x0820000005027989 */ /* 0x000ea200000e0003 */
[C---:B-1----:R-:W-:Y:S01]  /*1a80*/  ISETP.GE.AND P0, PT, R6.reuse, R3, PT ;  /* 0x000000030600720c */ /* 0x042fe20003f06270 */
[C---:B------:R-:W-:Y:S01]  /*1a90*/  VIADD R4, R6.reuse, 0x2 ;  /* 0x0000000206047836 */ /* 0x040fe20000000000 */
[----:B------:R-:W-:-:S11]  /*1aa0*/  ISETP.NE.AND P1, PT, R6, RZ, PT ;  /* 0x000000ff0600720c */ /* 0x000fd60003f25270 */
[----:B--2---:R-:W-:Y:S01]  /*1ab0*/  @!P0 FADD R5, R2, R5 ;  /* 0x0000000502058221 */ /* 0x004fe20000000000 */
[-C--:B------:R-:W-:Y:S01]  /*1ac0*/  ISETP.GT.AND P0, PT, R4, R3.reuse, PT ;  /* 0x000000030400720c */ /* 0x080fe20003f04270 */
[----:B------:R-:W-:Y:S01]  /*1ad0*/  VIADD R4, R6, 0x4 ;  /* 0x0000000406047836 */ /* 0x000fe20000000000 */
[----:B------:R-:W1:Y:S02]  /*1ae0*/  @!P1 S2R R7, SR_CgaCtaId ;  /* 0x0000000000079919 */ /* 0x000e640000008800 */
[----:B------:R-:W2:Y:S09]  /*1af0*/  SHFL.DOWN PT, R2, R5, 0x2, R3 ;  /* 0x0840000005027989 */ /* 0x000eb200000e0003 */
[----:B--2---:R-:W-:Y:S01]  /*1b00*/  @!P0 FADD R5, R5, R2 ;  /* 0x0000000205058221 */ /* 0x004fe20000000000 */
[----:B------:R-:W-:Y:S01]  /*1b10*/  ISETP.GT.AND P0, PT, R4, R3, PT ;  /* 0x000000030400720c */ /* 0x000fe20003f04270 */
[----:B------:R-:W-:-:S03]  /*1b20*/  VIADD R4, R6, 0x8 ;  /* 0x0000000806047836 */ /* 0x000fc60000000000 */
[----:B------:R-:W2:Y:S09]  /*1b30*/  SHFL.DOWN PT, R2, R5, 0x4, R3 ;  /* 0x0880000005027989 */ /* 0x000eb200000e0003 */
[----:B--2---:R-:W-:Y:S01]  /*1b40*/  @!P0 FADD R5, R5, R2 ;  /* 0x0000000205058221 */ /* 0x004fe20000000000 */
[----:B------:R-:W-:-:S02]  /*1b50*/  ISETP.GT.AND P0, PT, R4, R3, PT ;  /* 0x000000030400720c */ /* 0x000fc40003f04270 */
[----:B------:R-:W-:Y:S02]  /*1b60*/  IADD3 R4, PT, PT, R6, 0x10, RZ ;  /* 0x0000001006047810 */ /* 0x000fe40007ffe0ff */
[----:B------:R-:W2:Y:S01]  /*1b70*/  SHFL.DOWN PT, R2, R5, 0x8, R3 ;  /* 0x0900000005027989 */ /* 0x000ea200000e0003 */
[----:B------:R-:W-:-:S04]  /*1b80*/  @!P1 MOV R6, 0x400 ;  /* 0x0000040000069802 */ /* 0x000fc80000000f00 */
[----:B-1----:R-:W-:-:S04]  /*1b90*/  @!P1 LEA R7, R7, R6, 0x18 ;  /* 0x0000000607079211 */ /* 0x002fc800078ec0ff */
[----:B--2---:R-:W-:Y:S01]  /*1ba0*/  @!P0 FADD R5, R5, R2 ;  /* 0x0000000205058221 */ /* 0x004fe20000000000 */
[----:B------:R-:W-:Y:S02]  /*1bb0*/  ISETP.GT.AND P0, PT, R4, R3, PT ;  /* 0x000000030400720c */ /* 0x000fe40003f04270 */
[----:B------:R-:W-:Y:S02]  /*1bc0*/  @!P1 SHF.R.U32.HI R4, RZ, 0x3, R0 ;  /* 0x00000003ff049819 */ /* 0x000fe40000011600 */
[----:B------:R-:W1:Y:S02]  /*1bd0*/  SHFL.DOWN PT, R2, R5, 0x10, R3 ;  /* 0x0a00000005027989 */ /* 0x000e6400000e0003 */
[----:B------:R-:W-:-:S05]  /*1be0*/  @!P1 LOP3.LUT R4, R4, 0x7c, RZ, 0xc0, !PT ;  /* 0x0000007c04049812 */ /* 0x000fca00078ec0ff */
[----:B------:R-:W-:Y:S02]  /*1bf0*/  @!P1 IMAD.IADD R7, R4, 0x1, R7 ;  /* 0x0000000104079824 */ /* 0x000fe400078e0207 */
[----:B-1----:R-:W-:Y:S01]  /*1c00*/  @!P0 FADD R5, R5, R2 ;  /* 0x0000000205058221 */ /* 0x002fe20000000000 */
[----:B------:R-:W-:-:S03]  /*1c10*/  ISETP.NE.AND P0, PT, R0, RZ, PT ;  /* 0x000000ff0000720c */ /* 0x000fc60003f05270 */
[----:B------:R-:W-:-:S05]  /*1c20*/  IMAD.MOV.U32 R2, RZ, RZ, R5 ;  /* 0x000000ffff027224 */ /* 0x000fca00078e0005 */
[----:B------:R2:W-:Y:S01]  /*1c30*/  @!P1 STS [R7+0x10], R2 ;  /* 0x0000100207009388 */ /* 0x0005e20000000800 */
[----:B------:R-:W-:Y:S06]  /*1c40*/  BAR.SYNC.DEFER_BLOCKING 0x0 ;  /* 0x0000000000007b1d */ /* 0x000fec0000010000 */
[----:B------:R-:W-:Y:S05]  /*1c50*/  @P0 BRA `(.L_x_435) ;  /* 0x0000005800c00947 */ /* 0x000fea0003800000 */
[----:B------:R-:W1:Y:S01]  /*1c60*/  S2UR UR5, SR_CgaCtaId ;  /* 0x00000000000579c3 */ /* 0x000e620000008800 */
[----:B------:R-:W-:Y:S01]  /*1c70*/  UMOV UR4, 0x400 ;  /* 0x0000040000047882 */ /* 0x000fe20000000000 */
[C---:B------:R-:W-:Y:S02]  /*1c80*/  ISETP.GT.AND P2, PT, R16.reuse, 0x20, PT ;  /* 0x000000201000780c */ /* 0x040fe40003f44270 */
[C---:B------:R-:W-:Y:S02]  /*1c90*/  ISETP.GT.AND P3, PT, R16.reuse, 0x40, PT ;  /* 0x000000401000780c */ /* 0x040fe40003f64270 */
[C---:B------:R-:W-:Y:S02]  /*1ca0*/  ISETP.GT.AND P1, PT, R16.reuse, 0x60, PT ;  /* 0x000000601000780c */ /* 0x040fe40003f24270 */
[----:B------:R-:W-:Y:S01]  /*1cb0*/  ISETP.GT.AND P4, PT, R16, 0xc0, PT ;  /* 0x000000c01000780c */ /* 0x000fe20003f84270 */
[----:B-1----:R-:W-:-:S09]  /*1cc0*/  ULEA UR4, UR5, UR4, 0x18 ;  /* 0x0000000405047291 */ /* 0x002fd2000f8ec0ff */
[----:B------:R-:W1:Y:S04]  /*1cd0*/  LDS.128 R20, [UR4+0x10] ;  /* 0x00001004ff147984 */ /* 0x000e680008000c00 */
[----:B--2---:R-:W2:Y:S04]  /*1ce0*/  LDS.128 R4, [UR4+0x20] ;  /* 0x00002004ff047984 */ /* 0x004ea80008000c00 */
[----:B0-----:R-:W0:Y:S04]  /*1cf0*/  LDS.128 R8, [UR4+0x30] ;  /* 0x00003004ff087984 */ /* 0x001e280008000c00 */
[----:B------:R-:W3:Y:S01]  /*1d00*/  LDS.128 R12, [UR4+0x40] ;  /* 0x00004004ff0c7984 */ /* 0x000ee20008000c00 */
[----:B-1----:R-:W-:Y:S01]  /*1d10*/  @P2 FADD R2, R2, R21 ;  /* 0x0000001502022221 */ /* 0x002fe20000000000 */
[----:B------:R-:W-:-:S03]  /*1d20*/  ISETP.GT.AND P2, PT, R16, 0x80, PT ;  /* 0x000000801000780c */ /* 0x000fc60003f44270 */
[----:B------:R-:W-:Y:S01]  /*1d30*/  @P3 FADD R2, R2, R22 ;  /* 0x0000001602023221 */ /* 0x000fe20000000000 */
[----:B------:R-:W-:-:S03]  /*1d40*/  ISETP.GT.AND P3, PT, R16, 0xa0, PT ;  /* 0x000000a01000780c */ /* 0x000fc60003f64270 */
[----:B------:R-:W-:Y:S01]  /*1d50*/  @P1 FADD R2, R2, R23 ;  /* 0x0000001702021221 */ /* 0x000fe20000000000 */
[----:B------:R-:W-:-:S05]  /*1d60*/  ISETP.GT.AND P1, PT, R16, 0xe0, PT ;  /* 0x000000e01000780c */ /* 0x000fca0003f24270 */
        /* <DEDUP_REMOVED lines=21> */
.L_x_413:
[----:B------:R-:W0:Y:S01]  /*1ec0*/  S2R R9, SR_TID.X ;  /* 0x0000000000097919 */ /* 0x000e220000002100 */
[----:B------:R-:W1:Y:S02]  /*1ed0*/  LDCU.64 UR8, c[0x0][0x380] ;  /* 0x00007000ff0877ac */ /* 0x000e640008000a00 */
[----:B-1----:R-:W-:Y:S02]  /*1ee0*/  IMAD.U32 R6, RZ, RZ, UR8 ;  /* 0x00000008ff067e24 */ /* 0x002fe4000f8e00ff */
[----:B------:R-:W-:Y:S02]  /*1ef0*/  IMAD.U32 R7, RZ, RZ, UR9 ;  /* 0x00000009ff077e24 */ /* 0x000fe4000f8e00ff */
        /* <DEDUP_REMOVED lines=49> */
[----:B------:R0:W2:Y:S06]  /*2210*/  LDG.E.64 R34, desc[UR6][R38.64+0xf000] ;  /* 0x00f0000626227981 */ /* 0x0000ac000c1e1b00 */
[----:B------:R-:W-:-:S08]  /*2220*/  DFMA R36, R98, R36, UR18 ;  /* 0x0000001262247e2b */ /* 0x000fd00008000024 */
[----:B------:R-:W-:-:S08]  /*2230*/  DFMA R36, R98, R36, UR20 ;  /* 0x0000001462247e2b */ /* 0x000fd00008000024 */
[----:B------:R-:W-:-:S08]  /*2240*/  DFMA R36, R98, R36, UR22 ;  /* 0x0000001662247e2b */ /* 0x000fd00008000024 */
[----:B------:R-:W-:Y:S02]  /*2250*/  DFMA R36, R98, R36, UR24 ;  /* 0x0000001862247e2b */ /* 0x000fe40008000024 */
[----:B---3--:R-:W-:-:S06]  /*2260*/  DFMA R76, R78, R4, 6.75539944105574400000e+15 ;  /* 0x433800004e4c742b */ /* 0x008fcc0000000004 */
[----:B0-----:R-:W-:Y:S02]  /*2270*/  DFMA R38, R98, R36, UR26 ;  /* 0x0000001a62267e2b */ /* 0x001fe40008000024 */
        /* <DEDUP_REMOVED lines=179> */
[----:B------:R-:W-:Y:S01]  /*2db0*/  IMAD R105, R96, 0x100000, R99 ;  /* 0x0010000060697824 */ /* 0x000fe200078e0263 */
[----:B------:R-:W-:Y:S01]  /*2dc0*/  MOV R104, R98 ;  /* 0x0000006200687202 */ /* 0x000fe20000000f00 */
[----:B------:R-:W-:Y:S08]  /*2dd0*/  @!P0 BRA `(.L_x_437) ;  /* 0x0000000000308947 */ /* 0x000ff00003800000 */
        /* <DEDUP_REMOVED lines=12> */
.L_x_437:
[----:B------:R-:W-:Y:S05]  /*2ea0*/  BSYNC.RECONVERGENT B1 ;  /* 0x0000000000017941 */ /* 0x000fea0003800200 */
.L_x_436:
        /* <DEDUP_REMOVED lines=22> */
.L_x_439:
[----:B------:R-:W-:Y:S05]  /*3010*/  BSYNC.RECONVERGENT B1 ;  /* 0x0000000000017941 */ /* 0x000fea0003800200 */
.L_x_438:
[----:B------:R-:W-:Y:S01]  /*3020*/  FSETP.GEU.AND P0, PT, |R43|, 4.1917929649353027344, PT ;  /* 0x4086232b2b00780b */ /* 0x000fe20003f0e200 */
[----:B------:R0:W2:Y:S01]  /*3030*/  F2F.F32.F64 R79, R102 ;  /* 0x00000066004f7310 */ /* 0x0000a20000301000 */
[----:B------:R-:W-:Y:S01]  /*3040*/  DFMA R76, R100, -UR10, R106 ;  /* 0x8000000a644c7c2b */ /* 0x000fe2000800006a */
[----:B------:R-:W-:Y:S01]  /*3050*/  BSSY.RECONVERGENT B1, `(.L_x_440) ;  /* 0x0000013000017945 */ /* 0x000fe20003800200 */
[----:B------:R-:W-:Y:S01]  /*3060*/  DFMA R104, R96, -UR8, R34 ;  /* 0x8000000860687c2b */ /* 0x000fe20008000022 */
[----:B------:R-:W-:Y:S01]  /*3070*/  IMAD R93, R44, 0x100000, R75 ;  /* 0x001000002c5d7824 */ /* 0x000fe200078e024b */
[----:B------:R-:W-:Y:S01]  /*3080*/  DFMA R100, R94, UR12, R2 ;  /* 0x0000000c5e647c2b */ /* 0x000fe20008000002 */
[----:B------:R-:W-:Y:S01]  /*3090*/  MOV R92, R74 ;  /* 0x0000004a005c7202 */ /* 0x000fe20000000f00 */
        /* <DEDUP_REMOVED lines=14> */
.L_x_441:
[----:B------:R-:W-:Y:S05]  /*3180*/  BSYNC.RECONVERGENT B1 ;  /* 0x0000000000017941 */ /* 0x000fea0003800200 */
.L_x_440:
        /* <DEDUP_REMOVED lines=22> */
.L_x_443:
[----:B------:R-:W-:Y:S05]  /*32f0*/  BSYNC.RECONVERGENT B1 ;  /* 0x0000000000017941 */ /* 0x000fea0003800200 */
.L_x_442:
[----:B------:R-:W-:Y:S01]  /*3300*/  FSETP.GEU.AND P0, PT, |R13|, 4.1917929649353027344, PT ;  /* 0x4086232b0d00780b */ /* 0x000fe20003f0e200 */
[----:B------:R0:W4:Y:S01]  /*3310*/  F2F.F32.F64 R11, R44 ;  /* 0x0000002c000b7310 */ /* 0x0001220000301000 */
[----:B------:R-:W-:Y:S01]  /*3320*/  BSSY.RECONVERGENT B1, `(.L_x_444) ;  /* 0x0000014000017945 */ /* 0x000fe20003800200 */
[----:B------:R-:W-:Y:S01]  /*3330*/  DFMA R54, R42, UR12, R2 ;  /* 0x0000000c2a367c2b */ /* 0x000fe20008000002 */
[----:B------:R-:W-:Y:S01]  /*3340*/  IMAD R37, R38, 0x100000, R57 ;  /* 0x0010000026257824 */ /* 0x000fe200078e0239 */
[----:B------:R-:W-:Y:S01]  /*3350*/  DFMA R74, R76, R74, UR14 ;  /* 0x0000000e4c4a7e2b */ /* 0x000fe2000800004a */
[----:B------:R-:W-:Y:S01]  /*3360*/  MOV R36, R56 ;  /* 0x0000003800247202 */ /* 0x000fe20000000f00 */
        /* <DEDUP_REMOVED lines=15> */
.L_x_445:
[----:B------:R-:W-:Y:S05]  /*3460*/  BSYNC.RECONVERGENT B1 ;  /* 0x0000000000017941 */ /* 0x000fea0003800200 */
.L_x_444:
        /* <DEDUP_REMOVED lines=22> */
.L_x_447:
[----:B------:R-:W-:Y:S05]  /*35d0*/  BSYNC.RECONVERGENT B1 ;  /* 0x0000000000017941 */ /* 0x000fea0003800200 */
.L_x_446:
[----:B------:R-:W-:Y:S01]  /*35e0*/  FSETP.GEU.AND P0, PT, |R17|, 4.1917929649353027344, PT ;  /* 0x4086232b1100780b */ /* 0x000fe20003f0e200 */
[----:B------:R0:W0:Y:S01]  /*35f0*/  F2F.F32.F64 R13, R12 ;  /* 0x0000000c000d7310 */ /* 0x0000220000301000 */
[----:B------:R-:W-:Y:S01]  /*3600*/  BSSY.RECONVERGENT B1, `(.L_x_448) ;  /* 0x0000014000017945 */ /* 0x000fe20003800200 */
[----:B------:R-:W-:Y:S01]  /*3610*/  DFMA R54, R42, R54, UR16 ;  /* 0x000000102a367e2b */ /* 0x000fe20008000036 */
[----:B------:R-:W-:Y:S01]  /*3620*/  IMAD R15, R52, 0x100000, R67 ;  /* 0x00100000340f7824 */ /* 0x000fe200078e0243 */
[----:B------:R-:W-:Y:S01]  /*3630*/  DFMA R74, R76, R74, UR18 ;  /* 0x000000124c4a7e2b */ /* 0x000fe2000800004a */
[----:B------:R-:W-:Y:S01]  /*3640*/  MOV R14, R66 ;  /* 0x00000042000e7202 */ /* 0x000fe20000000f00 */
        /* <DEDUP_REMOVED lines=15> */
.L_x_449:
[----:B------:R-:W-:Y:S05]  /*3740*/  BSYNC.RECONVERGENT B1 ;  /* 0x0000000000017941 */ /* 0x000fea0003800200 */
.L_x_448:
        /* <DEDUP_REMOVED lines=22> */
.L_x_451:
[----:B------:R-:W-:Y:S05]  /*38b0*/  BSYNC.RECONVERGENT B1 ;  /* 0x0000000000017941 */ /* 0x000fea0003800200 */
.L_x_450:
[----:B------:R-:W-:Y:S01]  /*38c0*/  FSETP.GEU.AND P0, PT, |R21|, 4.1917929649353027344, PT ;  /* 0x4086232b1500780b */ /* 0x000fe20003f0e200 */
[----:B0-----:R0:W0:Y:S01]  /*38d0*/  F2F.F32.F64 R15, R16 ;  /* 0x00000010000f7310 */ /* 0x0010220000301000 */
        /* <DEDUP_REMOVED lines=20> */
.L_x_453:
[----:B------:R-:W-:Y:S05]  /*3a20*/  BSYNC.RECONVERGENT B1 ;  /* 0x0000000000017941 */ /* 0x000fea0003800200 */
.L_x_452:
        /* <DEDUP_REMOVED lines=22> */
.L_x_455:
[----:B------:R-:W-:Y:S05]  /*3b90*/  BSYNC.RECONVERGENT B1 ;  /* 0x0000000000017941 */ /* 0x000fea0003800200 */
.L_x_454:
[----:B------:R-:W-:Y:S01]  /*3ba0*/  FSETP.GEU.AND P0, PT, |R25|, 4.1917929649353027344, PT ;  /* 0x4086232b1900780b */ /* 0x000fe20003f0e200 */
[----:B------:R0:W0:Y:S01]  /*3bb0*/  F2F.F32.F64 R17, R16 ;  /* 0x0000001000117310 */ /* 0x0000220000301000 */
[----:B------:R-:W-:Y:S01]  /*3bc0*/  BSSY.RECONVERGENT B1, `(.L_x_456) ;  /* 0x0000014000017945 */ /* 0x000fe20003800200 */
[----:B------:R-:W-:Y:S01]  /*3bd0*/  DFMA R54, R42, R54, UR24 ;  /* 0x000000182a367e2b */ /* 0x000fe20008000036 */
[----:B-1----:R-:W-:Y:S01]  /*3be0*/  IMAD R19, R60, 0x100000, R85 ;  /* 0x001000003c137824 */ /* 0x002fe200078e0255 */
[----:B------:R-:W-:Y:S01]  /*3bf0*/  DFMA R74, R76, R74, UR26 ;  /* 0x0000001a4c4a7e2b */ /* 0x000fe2000800004a */
[----:B------:R-:W-:Y:S01]  /*3c00*/  MOV R18, R84 ;  /* 0x0000005400127202 */ /* 0x000fe20000000f00 */
        /* <DEDUP_REMOVED lines=15> */
.L_x_457:
[----:B------:R-:W-:Y:S05]  /*3d00*/  BSYNC.RECONVERGENT B1 ;  /* 0x0000000000017941 */ /* 0x000fea0003800200 */
.L_x_456:
        /* <DEDUP_REMOVED lines=22> */
.L_x_459:
[----:B------:R-:W-:Y:S05]  /*3e70*/  BSYNC.RECONVERGENT B1 ;  /* 0x0000000000017941 */ /* 0x000fea0003800200 */
.L_x_458:
[----:B------:R-:W-:Y:S01]  /*3e80*/  FSETP.GEU.AND P0, PT, |R29|, 4.1917929649353027344, PT ;  /* 0x4086232b1d00780b */ /* 0x000fe20003f0e200 */
[----:B------:R0:W0:Y:S01]  /*3e90*/  F2F.F32.F64 R23, R20 ;  /* 0x0000001400177310 */ /* 0x0000220000301000 */
[----:B------:R-:W-:Y:S01]  /*3ea0*/  BSSY.RECONVERGENT B1, `(.L_x_460) ;  /* 0x0000013000017945 */ /* 0x000fe20003800200 */
[----:B------:R-:W-:Y:S01]  /*3eb0*/  DFMA R100, R94, R100, 1 ;  /* 0x3ff000005e64742b */ /* 0x000fe20000000064 */
[----:B------:R-:W-:Y:S01]  /*3ec0*/  IMAD R19, R64, 0x100000, R99 ;  /* 0x0010000040137824 */ /* 0x000fe200078e0263 */
[----:B------:R-:W-:Y:S01]  /*3ed0*/  DFMA R54, R42, R54, UR28 ;  /* 0x0000001c2a367e2b */ /* 0x000fe20008000036 */
[----:B------:R-:W-:Y:S01]  /*3ee0*/  MOV R18, R98 ;  /* 0x0000006200127202 */ /* 0x000fe20000000f00 */
        /* <DEDUP_REMOVED lines=14> */
.L_x_461:
[----:B------:R-:W-:Y:S05]  /*3fd0*/  BSYNC.RECONVERGENT B1 ;  /* 0x0000000000017941 */ /* 0x000fea0003800200 */
.L_x_460:
        /* <DEDUP_REMOVED lines=20> */
.L_x_463:
[----:B------:R-:W-:Y:S05]  /*4120*/  BSYNC.RECONVERGENT B1 ;  /* 0x0000000000017941 */ /* 0x000fea0003800200 */
.L_x_462:
[----:B------:R-:W-:Y:S01]  /*4130*/  FSETP.GEU.AND P0, PT, |R33|, 4.1917929649353027344, PT ;  /* 0x4086232b2100780b */ /* 0x000fe20003f0e200 */
[----:B------:R0:W0:Y:S01]  /*4140*/  F2F.F32.F64 R25, R20 ;  /* 0x0000001400197310 */ /* 0x0000220000301000 */
[----:B------:R-:W-:Y:S01]  /*4150*/  BSSY.RECONVERGENT B1, `(.L_x_464) ;  /* 0x0000011000017945 */ /* 0x000fe20003800200 */
[----:B------:R-:W-:Y:S01]  /*4160*/  DFMA R54, R42, R54, 1 ;  /* 0x3ff000002a36742b */ /* 0x000fe20000000036 */
[----:B-1----:R-:W-:Y:S01]  /*4170*/  IMAD R19, R80, 0x100000, R75 ;  /* 0x0010000050137824 */ /* 0x002fe200078e024b */
[----:B------:R-:W-:-:S08]  /*4180*/  MOV R18, R74 ;  /* 0x0000004a00127202 */ /* 0x000fd00000000f00 */
        /* <DEDUP_REMOVED lines=13> */
.L_x_465:
[----:B------:R-:W-:Y:S05]  /*4260*/  BSYNC.RECONVERGENT B1 ;  /* 0x0000000000017941 */ /* 0x000fea0003800200 */
.L_x_464:
        /* <DEDUP_REMOVED lines=18> */
.L_x_467:
[----:B------:R-:W-:Y:S05]  /*4390*/  BSYNC.RECONVERGENT B1 ;  /* 0x0000000000017941 */ /* 0x000fea0003800200 */
.L_x_466:
[----:B------:R-:W1:Y:S01]  /*43a0*/  F2F.F32.F64 R20, R20 ;  /* 0x0000001400147310 */ /* 0x000e620000301000 */
[----:B--2---:R-:W-:Y:S01]  /*43b0*/  FADD R0, R0, R79 ;  /* 0x0000004f00007221 */ /* 0x004fe20000000000 */
[----:B---34-:R-:W-:Y:S01]  /*43c0*/  FADD R11, R8, R11 ;  /* 0x0000000b080b7221 */ /* 0x018fe20000000000 */
[----:B------:R-:W-:Y:S01]  /*43d0*/  UIADD3 UR5, UPT, UPT, UR4, -0x2000, URZ ;  /* 0xffffe00004057890 */ /* 0x000fe2000fffe0ff */
[----:B------:R-:W-:Y:S01]  /*43e0*/  FADD R10, R10, R13 ;  /* 0x0000000d0a0a7221 */ /* 0x000fe20000000000 */
[----:B------:R-:W-:Y:S01]  /*43f0*/  FADD R15, R12, R15 ;  /* 0x0000000f0c0f7221 */ /* 0x000fe20000000000 */
[----:B------:R-:W-:Y:S01]  /*4400*/  FADD R8, R0, R11 ;  /* 0x0000000b00087221 */ /* 0x000fe20000000000 */
[----:B------:R-:W-:Y:S01]  /*4410*/  FADD R14, R14, R17 ;  /* 0x000000110e0e7221 */ /* 0x000fe20000000000 */
[----:B------:R-:W-:Y:S01]  /*4420*/  FADD R11, R16, R23 ;  /* 0x00000017100b7221 */ /* 0x000fe20000000000 */
[----:B------:R-:W-:Y:S01]  /*4430*/  FADD R0, R22, R25 ;  /* 0x0000001916007221 */ /* 0x000fe20000000000 */
[----:B------:R-:W-:Y:S01]  /*4440*/  UISETP.GE.U32.AND UP0, UPT, UR5, 0x2000, UPT ;  /* 0x000020000500788c */ /* 0x000fe2000bf06070 */
[----:B------:R-:W-:Y:S01]  /*4450*/  FADD R15, R10, R15 ;  /* 0x0000000f0a0f7221 */ /* 0x000fe20000000000 */
[----:B------:R-:W-:Y:S01]  /*4460*/  FADD R11, R14, R11 ;  /* 0x0000000b0e0b7221 */ /* 0x000fe20000000000 */
[----:B-1----:R-:W-:-:S02]  /*4470*/  FADD R13, R27, R20 ;  /* 0x000000141b0d7221 */ /* 0x002fc40000000000 */
[----:B------:R-:W-:Y:S01]  /*4480*/  FADD R15, R8, R15 ;  /* 0x0000000f080f7221 */ /* 0x000fe20000000000 */
[----:B------:R-:W-:Y:S02]  /*4490*/  IMAD.MOV.U32 R8, RZ, RZ, 0x2000 ;  /* 0x00002000ff087424 */ /* 0x000fe400078e00ff */
[----:B------:R-:W-:-:S04]  /*44a0*/  FADD R0, R0, R13 ;  /* 0x0000000d00007221 */ /* 0x000fc80000000000 */
[----:B------:R-:W-:-:S04]  /*44b0*/  FADD R0, R11, R0 ;  /* 0x000000000b007221 */ /* 0x000fc80000000000 */
[----:B------:R-:W-:Y:S01]  /*44c0*/  FADD R0, R15, R0 ;  /* 0x000000000f007221 */ /* 0x000fe20000000000 */
[----:B------:R-:W-:Y:S06]  /*44d0*/  BRA.U !UP0, `(.L_x_468) ;  /* 0x00000025083c7547 */ /* 0x000fec000b800000 */
[----:B------:R-:W0:Y:S01]  /*44e0*/  LDC.64 R6, c[0x0][0x380] ;  /* 0x0000e000ff067b82 */ /* 0x000e220000000a00 */
[----:B------:R-:W-:Y:S01]  /*44f0*/  MOV R8, 0x2000 ;  /* 0x0000200000087802 */ /* 0x000fe20000000f00 */
[----:B------:R-:W1:Y:S06]  /*4500*/  LDCU UR4, c[0x0][0x390] ;  /* 0x00007200ff0477ac */ /* 0x000e6c0008000800 */
.L_x_502:
[----:B------:R-:W-:-:S04]  /*4510*/  IMAD.IADD R47, R9, 0x1, R8 ;  /* 0x00000001092f7824 */ /* 0x000fc800078e0208 */
[----:B0-----:R-:W-:-:S05]  /*4520*/  IMAD.WIDE.U32 R46, R47, 0x8, R6 ;  /* 0x000000082f2e7825 */ /* 0x001fca00078e0006 */
        /* <DEDUP_REMOVED lines=40> */
[----:B0-----:R-:W-:Y:S02]  /*47b0*/  DFMA R46, R18, R4, 6.75539944105574400000e+15 ;  /* 0x43380000122e742b */ /* 0x001fe40000000004 */
        /* <DEDUP_REMOVED lines=181> */
.L_x_470:
[----:B-1----:R-:W-:Y:S05]  /*5310*/  BSYNC.RECONVERGENT B1 ;  /* 0x0000000000017941 */ /* 0x002fea0003800200 */
.L_x_469:
        /* <DEDUP_REMOVED lines=22> */
.L_x_472:
[----:B------:R-:W-:Y:S05]  /*5480*/  BSYNC.RECONVERGENT B1 ;  /* 0x0000000000017941 */ /* 0x000fea0003800200 */
.L_x_471:
        /* <DEDUP_REMOVED lines=22> */
.L_x_474:
[----:B------:R-:W-:Y:S05]  /*55f0*/  BSYNC.RECONVERGENT B1 ;  /* 0x0000000000017941 */ /* 0x000fea0003800200 */
.L_x_473:
        /* <DEDUP_REMOVED lines=22> */
.L_x_476:
[----:B------:R-:W-:Y:S05]  /*5760*/  BSYNC.RECONVERGENT B1 ;  /* 0x0000000000017941 */ /* 0x000fea0003800200 */
.L_x_475:
        /* <DEDUP_REMOVED lines=22> */
.L_x_478:
[----:B------:R-:W-:Y:S05]  /*58d0*/  BSYNC.RECONVERGENT B1 ;  /* 0x0000000000017941 */ /* 0x000fea0003800200 */
.L_x_477:
        /* <DEDUP_REMOVED lines=22> */
.L_x_480:
[----:B------:R-:W-:Y:S05]  /*5a40*/  BSYNC.RECONVERGENT B1 ;  /* 0x0000000000017941 */ /* 0x000fea0003800200 */
.L_x_479:
        /* <DEDUP_REMOVED lines=22> */
.L_x_482:
[----:B------:R-:W-:Y:S05]  /*5bb0*/  BSYNC.RECONVERGENT B1 ;  /* 0x0000000000017941 */ /* 0x000fea0003800200 */
.L_x_481:
        /* <DEDUP_REMOVED lines=16> */
[----:B0-----:R-:W-:-:S04]  /*5cc0*/  @!P1 SHF.R.S32.HI R17, RZ, 0x1, R14 ;  /* 0x00000001ff119819 */ /* 0x001fc8000001140e */
[----:B------:R-:W-:Y:S01]  /*5cd0*/  @!P1 LEA R71, R17, R71, 0x14 ;  /* 0x0000004711479211 */ /* 0x000fe200078ea0ff */
[----:B------:R-:W-:-:S05]  /*5ce0*/  @!P1 IMAD.IADD R16, R50, 0x1, -R17 ;  /* 0x0000000132109824 */ /* 0x000fca00078e0a11 */
[----:B------:R-:W-:Y:S01]  /*5cf0*/  @!P1 LEA R17, R16, 0x3ff00000, 0x14 ;  /* 0x3ff0000010119811 */ /* 0x000fe200078ea0ff */
[----:B------:R-:W-:-:S06]  /*5d00*/  @!P1 IMAD.MOV.U32 R16, RZ, RZ, RZ ;  /* 0x000000ffff109224 */ /* 0x000fcc00078e00ff */
[----:B------:R-:W-:-:S11]  /*5d10*/  @!P1 DMUL R18, R70, R16 ;  /* 0x0000001046129228 */ /* 0x000fd60000000000 */
.L_x_484:
[----:B------:R-:W-:Y:S05]  /*5d20*/  BSYNC.RECONVERGENT B1 ;  /* 0x0000000000017941 */ /* 0x000fea0003800200 */
.L_x_483:
        /* <DEDUP_REMOVED lines=22> */
.L_x_486:
[----:B------:R-:W-:Y:S05]  /*5e90*/  BSYNC.RECONVERGENT B1 ;  /* 0x0000000000017941 */ /* 0x000fea0003800200 */
.L_x_485:
        /* <DEDUP_REMOVED lines=22> */
.L_x_488:
[----:B------:R-:W-:Y:S05]  /*6000*/  BSYNC.RECONVERGENT B1 ;  /* 0x0000000000017941 */ /* 0x000fea0003800200 */
.L_x_487:
        /* <DEDUP_REMOVED lines=22> */
.L_x_490:
[----:B------:R-:W-:Y:S05]  /*6170*/  BSYNC.RECONVERGENT B1 ;  /* 0x0000000000017941 */ /* 0x000fea0003800200 */
.L_x_489:
        /* <DEDUP_REMOVED lines=22> */
.L_x_492:
[----:B------:R-:W-:Y:S05]  /*62e0*/  BSYNC.RECONVERGENT B1 ;  /* 0x0000000000017941 */ /* 0x000fea0003800200 */
.L_x_491:
        /* <DEDUP_REMOVED lines=22> */
.L_x_494:
[----:B------:R-:W-:Y:S05]  /*6450*/  BSYNC.RECONVERGENT B1 ;  /* 0x0000000000017941 */ /* 0x000fea0003800200 */
.L_x_493:
[----:B------:R-:W-:Y:S01]  /*6460*/  FSETP.GEU.AND P0, PT, |R33|, 4.1917929649353027344, PT ;  /* 0x4086232b2100780b */ /* 0x000fe20003f0e200 */
[----:B------:R0:W0:Y:S01]  /*6470*/  F2F.F32.F64 R27, R20 ;  /* 0x00000014001b7310 */ /* 0x0000220000301000 */
[----:B------:R-:W-:Y:S01]  /*6480*/  BSSY.RECONVERGENT B1, `(.L_x_495) ;  /* 0x0000013000017945 */ /* 0x000fe20003800200 */
[----:B------:R-:W-:Y:S01]  /*6490*/  DFMA R38, R58, R38, 1 ;  /* 0x3ff000003a26742b */ /* 0x000fe20000000026 */
[----:B-1----:R-:W-:Y:S01]  /*64a0*/  IMAD R23, R66, 0x100000, R99 ;  /* 0x0010000042177824 */ /* 0x002fe200078e0263 */
[----:B------:R-:W-:Y:S01]  /*64b0*/  DFMA R40, R74, R40, UR28 ;  /* 0x0000001c4a287e2b */ /* 0x000fe20008000028 */
[----:B------:R-:W-:-:S07]  /*64c0*/  IMAD.MOV.U32 R22, RZ, RZ, R98 ;  /* 0x000000ffff167224 */ /* 0x000fce00078e0062 */
        /* <DEDUP_REMOVED lines=8> */
[----:B------:R-:W-:-:S04]  /*6550*/  @!P1 SHF.R.S32.HI R21, RZ, 0x1, R18 ;  /* 0x00000001ff159819 */ /* 0x000fc80000011412 */
[----:B------:R-:W-:Y:S01]  /*6560*/  @!P1 IADD3 R24, PT, PT, R66, -R21, RZ ;  /* 0x8000001542189210 */ /* 0x000fe20007ffe0ff */
[----:B------:R-:W-:-:S03]  /*6570*/  @!P1 IMAD R21, R21, 0x100000, R99 ;  /* 0x0010000015159824 */ /* 0x000fc600078e0263 */
[----:B------:R-:W-:Y:S01]  /*6580*/  @!P1 LEA R25, R24, 0x3ff00000, 0x14 ;  /* 0x3ff0000018199811 */ /* 0x000fe200078ea0ff */
[----:B------:R-:W-:-:S06]  /*6590*/  @!P1 IMAD.MOV.U32 R24, RZ, RZ, RZ ;  /* 0x000000ffff189224 */ /* 0x000fcc00078e00ff */
[----:B------:R-:W-:-:S11]  /*65a0*/  @!P1 DMUL R22, R20, R24 ;  /* 0x0000001814169228 */ /* 0x000fd60000000000 */
.L_x_496:
[----:B------:R-:W-:Y:S05]  /*65b0*/  BSYNC.RECONVERGENT B1 ;  /* 0x0000000000017941 */ /* 0x000fea0003800200 */
.L_x_495:
        /* <DEDUP_REMOVED lines=17> */
[----:B------:R-:W-:Y:S02]  /*66d0*/  @!P1 LEA R25, R24, 0x3ff00000, 0x14 ;  /* 0x3ff0000018199811 */ /* 0x000fe400078ea0ff */
[----:B------:R-:W-:-:S06]  /*66e0*/  @!P1 MOV R24, RZ ;  /* 0x000000ff00189202 */ /* 0x000fcc0000000f00 */
[----:B------:R-:W-:-:S11]  /*66f0*/  @!P1 DMUL R20, R22, R24 ;  /* 0x0000001816149228 */ /* 0x000fd60000000000 */
.L_x_498:
[----:B------:R-:W-:Y:S05]  /*6700*/  BSYNC.RECONVERGENT B1 ;  /* 0x0000000000017941 */ /* 0x000fea0003800200 */
.L_x_497:
        /* <DEDUP_REMOVED lines=30> */
.L_x_500:
[----:B------:R-:W-:Y:S05]  /*68f0*/  BSYNC.RECONVERGENT B1 ;  /* 0x0000000000017941 */ /* 0x000fea0003800200 */
.L_x_499:
[----:B------:R-:W-:Y:S01]  /*6900*/  IADD3 R12, PT, PT, -R8, UR4, RZ ;  /* 0x00000004080c7c10 */ /* 0x000fe2000fffe1ff */
[----:B------:R-:W0:Y:S01]  /*6910*/  F2F.F32.F64 R0, R10 ;  /* 0x0000000a00007310 */ /* 0x000e220000301000 */
[----:B------:R-:W-:Y:S01]  /*6920*/  FADD R16, R17, R16 ;  /* 0x0000001011107221 */ /* 0x000fe20000000000 */
[----:B------:R-:W-:Y:S01]  /*6930*/  FADD R19, R18, R19 ;  /* 0x0000001312137221 */ /* 0x000fe20000000000 */
[----:B------:R-:W-:Y:S01]  /*6940*/  ISETP.GE.U32.AND P0, PT, R12, 0x2000, PT ;  /* 0x000020000c00780c */ /* 0x000fe20003f06070 */
[----:B------:R-:W-:Y:S02]  /*6950*/  FADD R23, R60, R23 ;  /* 0x000000173c177221 */ /* 0x000fe40000000000 */
[----:B------:R-:W-:-:S04]  /*6960*/  FADD R16, R16, R19 ;  /* 0x0000001310107221 */ /* 0x000fc80000000000 */
[----:B------:R-:W-:-:S04]  /*6970*/  FADD R23, R23, R16 ;  /* 0x0000001017177221 */ /* 0x000fc80000000000 */
[----:B0-----:R-:W-:Y:S02]  /*6980*/  FADD R0, R0, R23 ;  /* 0x0000001700007221 */ /* 0x001fe40000000000 */
[----:B------:R-:W-:Y:S05]  /*6990*/  @!P0 BRA `(.L_x_501) ;  /* 0x0000000800a48947 */ /* 0x000fea0003800000 */
[----:B------:R-:W-:-:S05]  /*69a0*/  VIADD R8, R8, 0x2000 ;  /* 0x0000200008087836 */ /* 0x000fca0000000000 */
[----:B------:R-:W-:-:S13]  /*69b0*/  ISETP.GT.U32.AND P0, PT, R8, UR5, PT ;  /* 0x0000000508007c0c */ /* 0x000fda000bf04070 */
[----:B------:R-:W-:Y:S05]  /*69c0*/  @!P0 BRA `(.L_x_502) ;  /* 0xffffffd800d08947 */ /* 0x000fea000383ffff */
.L_x_468:
[----:B------:R-:W-:-:S13]  /*69d0*/  ISETP.GE.U32.AND P0, PT, R8, UR4, PT ;  /* 0x0000000408007c0c */ /* 0x000fda000bf06070 */
        /* <DEDUP_REMOVED lines=11> */
[----:B------:R-:W-:-:S05]  /*6a90*/  IADD3 R11, PT, PT, R9, R8, RZ ;  /* 0x00000008090b7210 */ /* 0x000fca0007ffe0ff */
[----:B------:R-:W-:-:S06]  /*6aa0*/  IMAD.WIDE.U32 R6, R11, 0x8, R6 ;  /* 0x000000080b067825 */ /* 0x000fcc00078e0006 */
        /* <DEDUP_REMOVED lines=33> */
.L_x_507:
[----:B------:R-:W-:Y:S05]  /*6cc0*/  BSYNC.RECONVERGENT B3 ;  /* 0x0000000000037941 */ /* 0x000fea0003800200 */
.L_x_506:
[----:B------:R-:W0:Y:S01]  /*6cd0*/  F2F.F32.F64 R3, R2 ;  /* 0x0000000200037310 */ /* 0x000e220000301000 */
[----:B------:R-:W-:Y:S02]  /*6ce0*/  VIADD R11, R9, 0x200 ;  /* 0x00000200090b7836 */ /* 0x000fe40000000000 */
[----:B0-----:R-:W-:-:S07]  /*6cf0*/  FADD R0, R0, R3 ;  /* 0x0000000300007221 */ /* 0x001fce0000000000 */
.L_x_505:
[----:B------:R-:W-:Y:S05]  /*6d00*/  BSYNC.RECONVERGENT B2 ;  /* 0x0000000000027941 */ /* 0x000fea0003800200 */
.L_x_504:
[----:B------:R-:W-:-:S13]  /*6d10*/  ISETP.GE.U32.AND P0, PT, R16, 0x200, PT ;  /* 0x000002001000780c */ /* 0x000fda0003f06070 */
[----:B------:R-:W-:Y:S05]  /*6d20*/  @!P0 BRA `(.L_x_503) ;  /* 0x0000000400bc8947 */ /* 0x000fea0003800000 */
[----:B------:R-:W0:Y:S01]  /*6d30*/  LDC.64 R2, c[0x0][0x380] ;  /* 0x0000e000ff027b82 */ /* 0x000e220000000a00 */
[C---:B------:R-:W-:Y:S02]  /*6d40*/  IMAD.IADD R5, R11.reuse, 0x1, R8 ;  /* 0x000000010b057824 */ /* 0x040fe400078e0208 */
[----:B------:R-:W-:-:S07]  /*6d50*/  VIADD R4, R11, 0x200 ;  /* 0x000002000b047836 */ /* 0x000fce0000000000 */
.L_x_512:
[----:B0-----:R-:W-:-:S05]  /*6d60*/  IMAD.WIDE.U32 R14, R5, 0x8, R2 ;  /* 0x00000008050e7825 */ /* 0x001fca00078e0002 */
[----:B------:R-:W2:Y:S01]  /*6d70*/  LDG.E.64 R24, desc[UR6][R14.64] ;  /* 0x000000060e187981 */ /* 0x000ea2000c1e1b00 */
[----:B------:R-:W-:-:S05]  /*6d80*/  IADD3 R13, PT, PT, R5, 0x200, RZ ;  /* 0x00000200050d7810 */ /* 0x000fca0007ffe0ff */
[----:B------:R-:W-:-:S06]  /*6d90*/  IMAD.WIDE.U32 R12, R13, 0x8, R2 ;  /* 0x000000080d0c7825 */ /* 0x000fcc00078e0002 */
[----:B------:R-:W3:Y:S01]  /*6da0*/  LDG.E.64 R12, desc[UR6][R12.64] ;  /* 0x000000060c0c7981 */ /* 0x000ee2000c1e1b00 */
[----:B------:R-:W-:Y:S01]  /*6db0*/  IMAD.MOV.U32 R6, RZ, RZ, 0x652b82fe ;  /* 0x652b82feff067424 */ /* 0x000fe200078e00ff */
[----:B------:R-:W-:Y:S01]  /*6dc0*/  MOV R30, 0xfca213ea ;  /* 0xfca213ea001e7802 */ /* 0x000fe20000000f00 */
[----:B------:R-:W-:Y:S01]  /*6dd0*/  IMAD.MOV.U32 R7, RZ, RZ, 0x3ff71547 ;  /* 0x3ff71547ff077424 */ /* 0x000fe200078e00ff */
[----:B------:R-:W-:Y:S01]  /*6de0*/  BSSY.RECONVERGENT B2, `(.L_x_508) ;  /* 0x0000046000027945 */ /* 0x000fe20003800200 */
[----:B------:R-:W-:Y:S02]  /*6df0*/  IMAD.MOV.U32 R20, RZ, RZ, -0x105c611 ;  /* 0xfefa39efff147424 */ /* 0x000fe400078e00ff */
[----:B------:R-:W-:Y:S02]  /*6e00*/  IMAD.MOV.U32 R21, RZ, RZ, 0x3fe62e42 ;  /* 0x3fe62e42ff157424 */ /* 0x000fe400078e00ff */
[----:B------:R-:W-:Y:S02]  /*6e10*/  IMAD.MOV.U32 R22, RZ, RZ, 0x3b39803f ;  /* 0x3b39803fff167424 */ /* 0x000fe400078e00ff */
[----:B------:R-:W-:-:S02]  /*6e20*/  IMAD.MOV.U32 R23, RZ, RZ, 0x3c7abc9e ;  /* 0x3c7abc9eff177424 */ /* 0x000fc400078e00ff */
[----:B------:R-:W-:Y:S02]  /*6e30*/  IMAD.MOV.U32 R28, RZ, RZ, 0x69ce2bdf ;  /* 0x69ce2bdfff1c7424 */ /* 0x000fe400078e00ff */
[----:B------:R-:W-:Y:S02]  /*6e40*/  IMAD.MOV.U32 R29, RZ, RZ, 0x3e5ade15 ;  /* 0x3e5ade15ff1d7424 */ /* 0x000fe400078e00ff */
        /* <DEDUP_REMOVED lines=8> */
[----:B------:R-:W-:Y:S02]  /*6ed0*/  DFMA R18, R16, -R22, R18 ;  /* 0x800000161012722b */ /* 0x000fe40000000012 */
[----:B------:R-:W-:-:S06]  /*6ee0*/  DADD R16, R6, -6.75539944105574400000e+15 ;  /* 0xc338000006107429 */ /* 0x000fcc0000000000 */
[----:B------:R-:W-:Y:S02]  /*6ef0*/  DFMA R14, R18, R28, R30 ;  /* 0x0000001c120e722b */ /* 0x000fe4000000001e */
[----:B------:R-:W-:-:S06]  /*6f00*/  DFMA R20, R16, -R20, R12 ;  /* 0x800000141014722b */ /* 0x000fcc000000000c */
[----:B------:R-:W-:Y:S02]  /*6f10*/  DFMA R14, R18, R14, R32 ;  /* 0x0000000e120e722b */ /* 0x000fe40000000020 */
[----:B------:R-:W-:Y:S01]  /*6f20*/  DFMA R20, R16, -R22, R20 ;  /* 0x800000161014722b */ /* 0x000fe20000000014 */
[----:B------:R-:W-:Y:S02]  /*6f30*/  IMAD.MOV.U32 R22, RZ, RZ, 0x7c89eb71 ;  /* 0x7c89eb71ff167424 */ /* 0x000fe400078e00ff */
[----:B------:R-:W-:-:S05]  /*6f40*/  IMAD.MOV.U32 R23, RZ, RZ, 0x3efa0199 ;  /* 0x3efa0199ff177424 */ /* 0x000fca00078e00ff */
[----:B------:R-:W-:Y:S02]  /*6f50*/  DFMA R16, R20, R28, R30 ;  /* 0x0000001c1410722b */ /* 0x000fe4000000001e */
[----:B------:R-:W-:Y:S01]  /*6f60*/  DFMA R14, R18, R14, R22 ;  /* 0x0000000e120e722b */ /* 0x000fe20000000016 */
[----:B------:R-:W-:Y:S01]  /*6f70*/  IMAD.MOV.U32 R28, RZ, RZ, 0x14761f65 ;  /* 0x14761f65ff1c7424 */ /* 0x000fe200078e00ff */
[----:B------:R-:W-:Y:S01]  /*6f80*/  MOV R31, 0x3f56c16c ;  /* 0x3f56c16c001f7802 */ /* 0x000fe20000000f00 */
[----:B------:R-:W-:Y:S02]  /*6f90*/  IMAD.MOV.U32 R29, RZ, RZ, 0x3f2a01a0 ;  /* 0x3f2a01a0ff1d7424 */ /* 0x000fe400078e00ff */
[----:B------:R-:W-:Y:S01]  /*6fa0*/  IMAD.MOV.U32 R30, RZ, RZ, 0x1852b7af ;  /* 0x1852b7afff1e7424 */ /* 0x000fe200078e00ff */
[----:B------:R-:W-:-:S03]  /*6fb0*/  DFMA R16, R20, R16, R32 ;  /* 0x000000101410722b */ /* 0x000fc60000000020 */
[----:B------:R-:W-:-:S05]  /*6fc0*/  DFMA R14, R18, R14, R28 ;  /* 0x0000000e120e722b */ /* 0x000fca000000001c */
[----:B------:R-:W-:Y:S01]  /*6fd0*/  DFMA R16, R20, R16, R22 ;  /* 0x000000101410722b */ /* 0x000fe20000000016 */
[----:B------:R-:W-:Y:S02]  /*6fe0*/  IMAD.MOV.U32 R22, RZ, RZ, 0x11122322 ;  /* 0x11122322ff167424 */ /* 0x000fe400078e00ff */
[----:B------:R-:W-:Y:S01]  /*6ff0*/  DFMA R14, R18, R14, R30 ;  /* 0x0000000e120e722b */ /* 0x000fe2000000001e */
[----:B------:R-:W-:-:S04]  /*7000*/  IMAD.MOV.U32 R23, RZ, RZ, 0x3f811111 ;  /* 0x3f811111ff177424 */ /* 0x000fc800078e00ff */
        /* <DEDUP_REMOVED lines=12> */
[----:B------:R-:W-:-:S03]  /*70d0*/  DFMA R16, R20, R16, R28 ;  /* 0x000000101410722b */ /* 0x000fc6000000001c */
[----:B------:R-:W-:-:S05]  /*70e0*/  DFMA R14, R18, R14, R22 ;  /* 0x0000000e120e722b */ /* 0x000fca0000000016 */
[----:B------:R-:W-:-:S03]  /*70f0*/  DFMA R16, R20, R16, R30 ;  /* 0x000000101410722b */ /* 0x000fc6000000001e */
[----:B------:R-:W-:-:S05]  /*7100*/  DFMA R14, R18, R14, 1 ;  /* 0x3ff00000120e742b */ /* 0x000fca000000000e */
[----:B------:R-:W-:-:S03]  /*7110*/  DFMA R16, R20, R16, R22 ;  /* 0x000000101410722b */ /* 0x000fc60000000016 */
[----:B------:R-:W-:-:S05]  /*7120*/  DFMA R18, R18, R14, 1 ;  /* 0x3ff000001212742b */ /* 0x000fca000000000e */
[----:B------:R-:W-:-:S05]  /*7130*/  DFMA R22, R20, R16, 1 ;  /* 0x3ff000001416742b */ /* 0x000fca0000000010 */
        /* <DEDUP_REMOVED lines=9> */
[----:B------:R-:W-:Y:S01]  /*71d0*/  FSEL R15, R15, RZ, P0 ;  /* 0x000000ff0f0f7208 */ /* 0x000fe20000000000 */
[----:B------:R-:W-:Y:S01]  /*71e0*/  @!P1 IMAD.MOV.U32 R18, RZ, RZ, RZ ;  /* 0x000000ffff129224 */ /* 0x000fe200078e00ff */
[----:B------:R-:W-:-:S05]  /*71f0*/  @!P1 SHF.R.S32.HI R17, RZ, 0x1, R8 ;  /* 0x00000001ff119819 */ /* 0x000fca0000011408 */
[----:B------:R-:W-:Y:S02]  /*7200*/  @!P1 IMAD.IADD R26, R26, 0x1, -R17 ;  /* 0x000000011a1a9824 */ /* 0x000fe400078e0a11 */
[----:B------:R-:W-:-:S03]  /*7210*/  @!P1 IMAD R17, R17, 0x100000, R19 ;  /* 0x0010000011119824 */ /* 0x000fc600078e0213 */
[----:B------:R-:W-:-:S06]  /*7220*/  @!P1 LEA R19, R26, 0x3ff00000, 0x14 ;  /* 0x3ff000001a139811 */ /* 0x000fcc00078ea0ff */
[----:B------:R-:W-:-:S11]  /*7230*/  @!P1 DMUL R14, R16, R18 ;  /* 0x00000012100e9228 */ /* 0x000fd60000000000 */
.L_x_509:
[----:B------:R-:W-:Y:S05]  /*7240*/  BSYNC.RECONVERGENT B2 ;  /* 0x0000000000027941 */ /* 0x000fea0003800200 */
.L_x_508:
[----:B------:R-:W0:Y:S01]  /*7250*/  F2F.F32.F64 R15, R14 ;  /* 0x0000000e000f7310 */ /* 0x000e220000301000 */
[----:B------:R-:W-:Y:S01]  /*7260*/  FSETP.GEU.AND P0, PT, |R13|, 4.1917929649353027344, PT ;  /* 0x4086232b0d00780b */ /* 0x000fe20003f0e200 */
[----:B------:R-:W-:Y:S01]  /*7270*/  DFMA R22, R20, R22, 1 ;  /* 0x3ff000001416742b */ /* 0x000fe20000000016 */
[----:B------:R-:W-:Y:S09]  /*7280*/  BSSY.RECONVERGENT B2, `(.L_x_510) ;  /* 0x0000012000027945 */ /* 0x000ff20003800200 */
[----:B------:R-:W-:-:S02]  /*7290*/  IMAD R17, R6, 0x100000, R23 ;  /* 0x0010000006117824 */ /* 0x000fc400078e0217 */
        /* <DEDUP_REMOVED lines=16> */
.L_x_511:
[----:B------:R-:W-:Y:S05]  /*73a0*/  BSYNC.RECONVERGENT B2 ;  /* 0x0000000000027941 */ /* 0x000fea0003800200 */
.L_x_510:
[C---:B------:R-:W-:Y:S01]  /*73b0*/  VIADD R7, R4.reuse, 0x200 ;  /* 0x0000020004077836 */ /* 0x040fe20000000000 */
[----:B------:R-:W0:Y:S01]  /*73c0*/  F2F.F32.F64 R0, R16 ;  /* 0x0000001000007310 */ /* 0x000e220000301000 */
[----:B------:R-:W-:Y:S02]  /*73d0*/  VIADD R4, R4, 0x400 ;  /* 0x0000040004047836 */ /* 0x000fe40000000000 */
[----:B------:R-:W-:Y:S01]  /*73e0*/  VIADD R5, R5, 0x400 ;  /* 0x0000040005057836 */ /* 0x000fe20000000000 */
[----:B------:R-:W-:Y:S01]  /*73f0*/  ISETP.GE.AND P0, PT, R7, R10, PT ;  /* 0x0000000a0700720c */ /* 0x000fe20003f06270 */
[----:B0-----:R-:W-:-:S12]  /*7400*/  FADD R0, R11, R0 ;  /* 0x000000000b007221 */ /* 0x001fd80000000000 */
[----:B------:R-:W-:Y:S05]  /*7410*/  @!P0 BRA `(.L_x_512) ;  /* 0xfffffff800508947 */ /* 0x000fea000383ffff */
.L_x_503:
[----:B------:R-:W-:Y:S05]  /*7420*/  BSYNC.RECONVERGENT B1 ;  /* 0x0000000000017941 */ /* 0x000fea0003800200 */
.L_x_501:
        /* <DEDUP_REMOVED lines=32> */
[----:B------:R-:W1:Y:S04]  /*7630*/  LDS.128 R16, [UR4+0x10] ;  /* 0x00001004ff107984 */ /* 0x000e680008000c00 */
[----:B0-----:R-:W0:Y:S04]  /*7640*/  LDS.128 R4, [UR4+0x20] ;  /* 0x00002004ff047984 */ /* 0x001e280008000c00 */
[----:B------:R-:W2:Y:S04]  /*7650*/  LDS.128 R8, [UR4+0x30] ;  /* 0x00003004ff087984 */ /* 0x000ea80008000c00 */
[----:B------:R-:W3:Y:S01]  /*7660*/  LDS.128 R12, [UR4+0x40] ;  /* 0x00004004ff0c7984 */ /* 0x000ee20008000c00 */
[----:B-1----:R-:W-:-:S04]  /*7670*/  FADD R3, R2, R17 ;  /* 0x0000001102037221 */ /* 0x002fc80000000000 */
        /* <DEDUP_REMOVED lines=14> */
.L_x_435:
[----:B------:R-:W-:Y:S05]  /*7760*/  BSYNC.RECONVERGENT B0 ;  /* 0x0000000000007941 */ /* 0x000fea0003800200 */
.L_x_412:
[----:B------:R-:W-:Y:S05]  /*7770*/  @P0 EXIT ;  /* 0x000000000000094d */ /* 0x000fea0003800000 */
[----:B------:R-:W3:Y:S01]  /*7780*/  LDCU.64 UR4, c[0x0][0x398] ;  /* 0x00007300ff0477ac */ /* 0x000ee20008000a00 */
[----:B01----:R-:W0:Y:S01]  /*7790*/  LDC.64 R4, c[0x0][0x388] ;  /* 0x0000e200ff047b82 */ /* 0x003e220000000a00 */
[----:B---3--:R-:W1:Y:S02]  /*77a0*/  F2F.F32.F64 R3, UR4 ;  /* 0x0000000400037d10 */ /* 0x008e640008301000 */
[----:B-1----:R-:W-:-:S06]  /*77b0*/  FADD R3, R3, R2 ;  /* 0x0000000203037221 */ /* 0x002fcc0000000000 */
[----:B--2---:R-:W0:Y:S02]  /*77c0*/  F2F.F64.F32 R2, R3 ;  /* 0x0000000300027310 */ /* 0x004e240000201800 */
[----:B0-----:R-:W-:Y:S01]  /*77d0*/  STG.E.64 desc[UR6][R4.64], R2 ;  /* 0x0000000204007986 */ /* 0x001fe2000c101b06 */
[----:B------:R-:W-:Y:S05]  /*77e0*/  EXIT ;  /* 0x000000000000794d */ /* 0x000fea0003800000 */
.L_x_513:
        /* <DEDUP_REMOVED lines=9> */
.L_x_2145:


//--------------------- .text._ZN3cub18CUB_300001_SM_10006detail9transform16transform_kernelINS2_10policy_hubILb0EN4cuda3std3__45tupleIJN6thrust24THRUST_300001_SM_1000_NS6detail15normal_iteratorINSA_10device_ptrIdEEEESF_EEEE10policy1000ElNS7_10multipliesIdEESF_JPdSL_EEEvT0_iT1_T2_DpNS2_10kernel_argIT3_EE --------------------------
	.section	.text._ZN3cub18CUB_300001_SM_10006detail9transform16transform_kernelINS2_10policy_hubILb0EN4cuda3std3__45tupleIJN6thrust24THRUST_300001_SM_1000_NS6detail15normal_iteratorINSA_10device_ptrIdEEEESF_EEEE10policy1000ElNS7_10multipliesIdEESF_JPdSL_EEEvT0_iT1_T2_DpNS2_10kernel_argIT3_EE,"ax",@progbits
	.align	128
        .global         _ZN3cub18CUB_300001_SM_10006detail9transform16transform_kernelINS2_10policy_hubILb0EN4cuda3std3__45tupleIJN6thrust24THRUST_300001_SM_1000_NS6detail15normal_iteratorINSA_10device_ptrIdEEEESF_EEEE10policy1000ElNS7_10multipliesIdEESF_JPdSL_EEEvT0_iT1_T2_DpNS2_10kernel_argIT3_EE
        .type           _ZN3cub18CUB_300001_SM_10006detail9transform16transform_kernelINS2_10policy_hubILb0EN4cuda3std3__45tupleIJN6thrust24THRUST_300001_SM_1000_NS6detail15normal_iteratorINSA_10device_ptrIdEEEESF_EEEE10policy1000ElNS7_10multipliesIdEESF_JPdSL_EEEvT0_iT1_T2_DpNS2_10kernel_argIT3_EE,@function
        .size           _ZN3cub18CUB_300001_SM_10006detail9transform16transform_kernelINS2_10policy_hubILb0EN4cuda3std3__45tupleIJN6thrust24THRUST_300001_SM_1000_NS6detail15normal_iteratorINSA_10device_ptrIdEEEESF_EEEE10policy1000ElNS7_10multipliesIdEESF_JPdSL_EEEvT0_iT1_T2_DpNS2_10kernel_argIT3_EE,(.L_x_2124 - _ZN3cub18CUB_300001_SM_10006detail9transform16transform_kernelINS2_10policy_hubILb0EN4cuda3std3__45tupleIJN6thrust24THRUST_300001_SM_1000_NS6detail15normal_iteratorINSA_10device_ptrIdEEEESF_EEEE10policy1000ElNS7_10multipliesIdEESF_JPdSL_EEEvT0_iT1_T2_DpNS2_10kernel_argIT3_EE)
        .other          _ZN3cub18CUB_300001_SM_10006detail9transform16transform_kernelINS2_10policy_hubILb0EN4cuda3std3__45tupleIJN6thrust24THRUST_300001_SM_1000_NS6detail15normal_iteratorINSA_10device_ptrIdEEEESF_EEEE10policy1000ElNS7_10multipliesIdEESF_JPdSL_EEEvT0_iT1_T2_DpNS2_10kernel_argIT3_EE,@"STO_CUDA_ENTRY STV_DEFAULT"
_ZN3cub18CUB_300001_SM_10006detail9transform16transform_kernelINS2_10policy_hubILb0EN4cuda3std3__45tupleIJN6thrust24THRUST_300001_SM_1000_NS6detail15normal_iteratorINSA_10device_ptrIdEEEESF_EEEE10policy1000ElNS7_10multipliesIdEESF_JPdSL_EEEvT0_iT1_T2_DpNS2_10kernel_argIT3_EE:
.text._ZN3cub18CUB_300001_SM_10006detail9transform16transform_kernelINS2_10policy_hubILb0EN4cuda3std3__45tupleIJN6thrust24THRUST_300001_SM_1000_NS6detail15normal_iteratorINSA_10device_ptrIdEEEESF_EEEE10policy1000ElNS7_10multipliesIdEESF_JPdSL_EEEvT0_iT1_T2_DpNS2_10kernel_argIT3_EE:
[----:B------:R-:W-:Y:S01]  /*0000*/  LDC R1, c[0x0][0x37c] ;  /* 0x0000df00ff017b82 */ /* 0x000fe20000000800 */
[----:B------:R-:W1:Y:S07]  /*0010*/  LDCU UR24, c[0x0][0x388] ;  /* 0x00007100ff1877ac */ /* 0x000e6e0008000800 */
[----:B------:R-:W2:Y:S01]  /*0020*/  S2UR UR5, SR_CTAID.X ;  /* 0x00000000000579c3 */ /* 0x000ea20000002500 */
[----:B------:R-:W3:Y:S01]  /*0030*/  LDCU UR7, c[0x0][0x370] ;  /* 0x00006e00ff0777ac */ /* 0x000ee20008000800 */
[----:B------:R-:W4:Y:S06]  /*0040*/  LDCU.64 UR22, c[0x0][0x358] ;  /* 0x00006b00ff1677ac */ /* 0x000f2c0008000a00 */
[----:B------:R-:W5:Y:S01]  /*0050*/  LDC.64 R2, c[0x0][0x380] ;  /* 0x0000e000ff027b82 */ /* 0x000f620000000a00 */
[----:B-1----:R-:W-:-:S04]  /*0060*/  USHF.L.U32 UR19, UR24, 0x7, URZ ;  /* 0x0000000718137899 */ /* 0x002fc800080006ff */
[----:B------:R-:W-:Y:S02]  /*0070*/  USHF.R.S32.HI UR8, URZ, 0x1f, UR19 ;  /* 0x0000001fff087899 */ /* 0x000fe40008011413 */
[----:B--2---:R-:W-:Y:S02]  /*0080*/  UIMAD.WIDE.U32 UR20, UR19, UR5, URZ ;  /* 0x00000005131472a5 */ /* 0x004fe4000f8e00ff */
[----:B------:R-:W-:Y:S02]  /*0090*/  UIMAD UR6, UR8, UR5, URZ ;  /* 0x00000005080672a4 */ /* 0x000fe4000f8e02ff */
[----:B------:R-:W-:Y:S02]  /*00a0*/  UIADD3 UR4, UPT, UPT, UR5, 0x2, URZ ;  /* 0x0000000205047890 */ /* 0x000fe4000fffe0ff */
[----:B------:R-:W-:Y:S02]  /*00b0*/  UIADD3 UR6, UPT, UPT, UR21, UR6, URZ ;  /* 0x0000000615067290 */ /* 0x000fe4000fffe0ff */
[----:B---3--:R-:W-:Y:S01]  /*00c0*/  UISETP.GE.U32.AND UP0, UPT, UR4, UR7, UPT ;  /* 0x000000070400728c */ /* 0x008fe2000bf06070 */
[----:B-----5:R-:W-:-:S03]  /*00d0*/  IADD3 R0, P0, PT, R2, -UR20, RZ ;  /* 0x8000001402007c10 */ /* 0x020fc6000ff1e0ff */
[----:B------:R-:W-:Y:S01]  /*00e0*/  UISETP.EQ.OR UP0, UPT, UR5, URZ, UP0 ;  /* 0x000000ff0500728c */ /* 0x000fe20008702670 */
[----:B------:R-:W-:Y:S02]  /*00f0*/  IADD3.X R2, PT, PT, R3, ~UR6, RZ, P0, !PT ;  /* 0x8000000603027c10 */ /* 0x000fe400087fe4ff */
[----:B------:R-:W-:-:S04]  /*0100*/  ISETP.LT.U32.AND P0, PT, R0, UR19, PT ;  /* 0x0000001300007c0c */ /* 0x000fc8000bf01070 */
[----:B------:R-:W-:-:S04]  /*0110*/  ISETP.LT.AND.EX P0, PT, R2, UR8, PT, P0 ;  /* 0x0000000802007c0c */ /* 0x000fc8000bf01300 */
[----:B------:R-:W-:Y:S01]  /*0120*/  SEL R0, R0, UR19, P0 ;  /* 0x0000001300007c07 */ /* 0x000fe20008000000 */
[----:B----4-:R-:W-:Y:S08]  /*0130*/  BRA.U UP0, `(.L_x_514) ;  /* 0x0000000100e47547 */ /* 0x010ff0000b800000 */
[----:B------:R-:W1:Y:S01]  /*0140*/  S2R R2, SR_TID.X ;  /* 0x0000000000027919 */ /* 0x000e620000002100 */
[----:B------:R-:W-:Y:S01]  /*0150*/  ELECT P0, URZ, PT ;  /* 0x0000000000ff782f */ /* 0x000fe20003800000 */
[----:B------:R-:W-:Y:S03]  /*0160*/  BSSY.RECONVERGENT B0, `(.L_x_515) ;  /* 0x000002e000007945 */ /* 0x000fe60003800200 */
[----:B-1----:R-:W-:-:S13]  /*0170*/  ISETP.GT.U32.OR P0, PT, R2, 0x1f, !P0 ;  /* 0x0000001f0200780c */ /* 0x002fda0004704470 */
[----:B------:R-:W-:Y:S05]  /*0180*/  @P0 BRA `(.L_x_516) ;  /* 0x0000000000ac0947 */ /* 0x000fea0003800000 */
[----:B------:R-:W1:Y:S01]  /*0190*/  S2UR UR18, SR_CgaCtaId ;  /* 0x00000000001279c3 */ /* 0x000e620000008800 */
[----:B------:R-:W2:Y:S01]  /*01a0*/  LDCU UR15, c[0x0][0x3a0] ;  /* 0x00007400ff0f77ac */ /* 0x000ea20008000800 */
[----:B------:R-:W3:Y:S01]  /*01b0*/  LDCU UR17, c[0x0][0x3b0] ;  /* 0x00007600ff1177ac */ /* 0x000ee20008000800 */
[----:B------:R-:W-:Y:S01]  /*01c0*/  ULEA UR14, UR24, 0xf, 0xa ;  /* 0x0000000f180e7891 */ /* 0x000fe2000f8e50ff */
[----:B------:R-:W-:Y:S01]  /*01d0*/  UMOV UR7, 0x400 ;  /* 0x0000040000077882 */ /* 0x000fe20000000000 */
[----:B------:R-:W-:Y:S01]  /*01e0*/  UMOV UR10, 0x1 ;  /* 0x00000001000a7882 */ /* 0x000fe20000000000 */
[----:B------:R-:W4:Y:S01]  /*01f0*/  LDCU.64 UR4, c[0x0][0x398] ;  /* 0x00007300ff0477ac */ /* 0x000f220008000a00 */
[----:B------:R-:W-:-:S04]  /*0200*/  UIADD3 UR10, UPT, UPT, -UR10, 0x100000, URZ ;  /* 0x001000000a0a7890 */ /* 0x000fc8000fffe1ff */
[----:B------:R-:W-:Y:S02]  /*0210*/  USHF.L.U32 UR11, UR10, 0xb, URZ ;  /* 0x0000000b0a0b7899 */ /* 0x000fe400080006ff */
[----:B------:R-:W-:Y:S02]  /*0220*/  USHF.L.U32 UR10, UR10, 0x1, URZ ;  /* 0x000000010a0a7899 */ /* 0x000fe400080006ff */
[----:B--2---:R-:W-:Y:S01]  /*0230*/  UIADD3 UR15, UPT, UPT, UR14, UR15, URZ ;  /* 0x0000000f0e0f7290 */ /* 0x004fe2000fffe0ff */
[----:B------:R-:W2:Y:S01]  /*0240*/  LDCU.64 UR12, c[0x0][0x3a8] ;  /* 0x00007500ff0c77ac */ /* 0x000ea20008000a00 */
[----:B---3--:R-:W-:Y:S02]  /*0250*/  UIADD3 UR14, UPT, UPT, UR14, UR17, URZ ;  /* 0x000000110e0e7290 */ /* 0x008fe4000fffe0ff */
[----:B-1----:R-:W-:Y:S02]  /*0260*/  ULEA UR17, UR18, UR7, 0x18 ;  /* 0x0000000712117291 */ /* 0x002fe4000f8ec0ff */
[----:B------:R-:W-:-:S02]  /*0270*/  UIADD3 UR16, UPT, UPT, UR7, 0x80, URZ ;  /* 0x0000008007107890 */ /* 0x000fc4000fffe0ff */
[----:B------:R-:W-:Y:S02]  /*0280*/  USHF.L.U64.HI UR9, UR20, 0x3, UR6 ;  /* 0x0000000314097899 */ /* 0x000fe40008010206 */
[----:B------:R-:W-:Y:S02]  /*0290*/  USHF.L.U32 UR8, UR20, 0x3, URZ ;  /* 0x0000000314087899 */ /* 0x000fe400080006ff */
[----:B------:R-:W-:Y:S02]  /*02a0*/  ULOP3.LUT UR15, UR15, 0xfffffff0, URZ, 0xc0, !UPT ;  /* 0xfffffff00f0f7892 */ /* 0x000fe4000f8ec0ff */
[----:B------:R-:W-:Y:S01]  /*02b0*/  ULOP3.LUT UR14, UR14, 0xfffffff0, URZ, 0xc0, !UPT ;  /* 0xfffffff00e0e7892 */ /* 0x000fe2000f8ec0ff */
[----:B------:R-:W1:Y:S02]  /*02c0*/  FENCE.VIEW.ASYNC.S ;  /* 0x00000000000073c6 */ /* 0x000e640000000000 */
[----:B-1----:R1:W3:Y:S02]  /*02d0*/  SYNCS.EXCH.64 URZ, [UR17], UR10 ;  /* 0x0000000a11ff75b2 */ /* 0x0022e40008000100 */
[----:B------:R-:W-:Y:S01]  /*02e0*/  @!PT LDS RZ, [RZ] ;  /* 0x00000000fffff984 */ /* 0x000fe20000000800 */
[----:B------:R-:W-:Y:S01]  /*02f0*/  @!PT LDS RZ, [RZ] ;  /* 0x00000000fffff984 */ /* 0x000fe20000000800 */
[----:B------:R-:W-:Y:S01]  /*0300*/  @!PT LDS RZ, [RZ] ;  /* 0x00000000fffff984 */ /* 0x000fe20000000800 */
[----:B------:R-:W-:Y:S01]  /*0310*/  @!PT LDS RZ, [RZ] ;  /* 0x00000000fffff984 */ /* 0x000fe20000000800 */
[----:B---3--:R3:W-:Y:S06]  /*0320*/  MEMBAR.ALL.CTA ;  /* 0x0000000000007992 */ /* 0x0087ec0000008000 */
[----:B---3--:R-:W3:Y:S01]  /*0330*/  FENCE.VIEW.ASYNC.S ;  /* 0x00000000000073c6 */ /* 0x008ee20000000000 */
[----:B------:R-:W-:-:S02]  /*0340*/  ULEA UR16, UR18, UR16, 0x18 ;  /* 0x0000001012107291 */ /* 0x000fc4000f8ec0ff */
[----:B----4-:R-:W-:Y:S02]  /*0350*/  UIADD3.64 UR4, UPT, UPT, UR8, UR4, URZ ;  /* 0x0000000408047297 */ /* 0x010fe4000fffe0ff */
[----:B------:R-:W-:Y:S02]  /*0360*/  USHF.R.U32.HI UR7, URZ, 0x4, UR15 ;  /* 0x00000004ff077899 */ /* 0x000fe4000801160f */
[----:B--2---:R-:W-:Y:S02]  /*0370*/  UIADD3.64 UR8, UPT, UPT, UR8, UR12, URZ ;  /* 0x0000000c08087297 */ /* 0x004fe4000fffe0ff */
[----:B------:R-:W-:Y:S02]  /*0380*/  UIADD3 UR15, UPT, UPT, UR15, UR14, URZ ;  /* 0x0000000e0f0f7290 */ /* 0x000fe4000fffe0ff */
[----:B------:R-:W-:Y:S02]  /*0390*/  ULEA UR12, UR24, UR16, 0xa ;  /* 0x00000010180c7291 */ /* 0x000fe4000f8e50ff */
[----:B------:R-:W-:-:S02]  /*03a0*/  USHF.R.U32.HI UR14, URZ, 0x4, UR14 ;  /* 0x00000004ff0e7899 */ /* 0x000fc4000801160e */
[----:B------:R-:W-:Y:S01]  /*03b0*/  UPRMT UR7, UR7, 0x5410, URZ ;  /* 0x0000541007077896 */ /* 0x000fe200080000ff */
[----:B------:R-:W-:Y:S01]  /*03c0*/  IMAD.U32 R2, RZ, RZ, UR15 ;  /* 0x0000000fff027e24 */ /* 0x000fe2000f8e00ff */
[----:B------:R-:W-:Y:S02]  /*03d0*/  UIADD3 UR12, UPT, UPT, UR12, 0x80, URZ ;  /* 0x000000800c0c7890 */ /* 0x000fe4000fffe0ff */
[----:B------:R-:W-:Y:S01]  /*03e0*/  UPRMT UR14, UR14, 0x5410, URZ ;  /* 0x000054100e0e7896 */ /* 0x000fe200080000ff */
[----:B------:R-:W-:-:S04]  /*03f0*/  UMOV UR13, UR17 ;  /* 0x00000011000d7c82 */ /* 0x000fc80008000000 */
[----:B---3--:R1:W-:Y:S04]  /*0400*/  UBLKCP.S.G [UR16], [UR4], UR7 ;  /* 0x00000010040073ba */ /* 0x0083e80008000207 */
[----:B------:R1:W-:Y:S01]  /*0410*/  UBLKCP.S.G [UR12], [UR8], UR14 ;  /* 0x0000000c080073ba */ /* 0x0003e2000800020e */
[----:B------:R1:W-:Y:S01]  /*0420*/  SYNCS.ARRIVE.TRANS64 RZ, [UR17], R2 ;  /* 0x00000002ffff79a7 */ /* 0x0003e20008000011 */
[----:B------:R-:W-:Y:S01]  /*0430*/  NOP ;  /* 0x0000000000007918 */ /* 0x000fe20000000000 */
.L_x_516:
[----:B-1----:R-:W-:Y:S05]  /*0440*/  BSYNC.RECONVERGENT B0 ;  /* 0x0000000000007941 */ /* 0x002fea0003800200 */
.L_x_515:
[----:B------:R-:W1:Y:S08]  /*0450*/  S2UR UR5, SR_CgaCtaId ;  /* 0x00000000000579c3 */ /* 0x000e700000008800 */
[----:B------:R-:W-:Y:S01]  /*0460*/  BAR.SYNC.DEFER_BLOCKING 0x0 ;  /* 0x0000000000007b1d */ /* 0x000fe20000010000 */
[----:B------:R-:W-:-:S05]  /*0470*/  SHF.L.U32 R2, RZ, 0x1f, RZ ;  /* 0x0000001fff027819 */ /* 0x000fca00000006ff */
[----:B------:R-:W-:Y:S02]  /*0480*/  UMOV UR4, 0x400 ;  /* 0x0000040000047882 */ /* 0x000fe40000000000 */
[----:B-1----:R-:W-:-:S12]  /*0490*/  ULEA UR4, UR5, UR4, 0x18 ;  /* 0x0000000405047291 */ /* 0x002fd8000f8ec0ff */
.L_x_517:
[----:B------:R-:W1:Y:S02]  /*04a0*/  SYNCS.PHASECHK.TRANS64.TRYWAIT P0, [UR4], R2 ;  /* 0x00000002ff0075a7 */ /* 0x000e640008001104 */
[----:B-1----:R-:W-:Y:S05]  /*04b0*/  @!P0 BRA `(.L_x_517) ;  /* 0xfffffffc00f88947 */ /* 0x002fea000383ffff */
[----:B------:R-:W-:Y:S05]  /*04c0*/  BRA `(.L_x_518) ;  /* 0x00000014003c7947 */ /* 0x000fea0003800000 */
.L_x_514:
[----:B------:R-:W1:Y:S01]  /*04d0*/  S2R R3, SR_TID.Y ;  /* 0x0000000000037919 */ /* 0x000e620000002200 */
[----:B------:R-:W2:Y:S01]  /*04e0*/  LDCU UR9, c[0x0][0x360] ;  /* 0x00006c00ff0977ac */ /* 0x000ea20008000800 */
[----:B------:R-:W-:Y:S01]  /*04f0*/  IMAD.SHL.U32 R4, R0, 0x8, RZ ;  /* 0x0000000800047824 */ /* 0x000fe200078e00ff */
[----:B------:R-:W-:Y:S01]  /*0500*/  BSSY.RECONVERGENT B0, `(.L_x_519) ;  /* 0x00000ab000007945 */ /* 0x000fe20003800200 */
[----:B------:R-:W1:Y:S01]  /*0510*/  S2R R6, SR_TID.Z ;  /* 0x0000000000067919 */ /* 0x000e620000002300 */
[----:B------:R-:W2:Y:S01]  /*0520*/  LDCU UR10, c[0x0][0x364] ;  /* 0x00006c80ff0a77ac */ /* 0x000ea20008000800 */
[----:B------:R-:W3:Y:S01]  /*0530*/  LDC R2, c[0x0][0x368] ;  /* 0x0000da00ff027b82 */ /* 0x000ee20000000800 */
[----:B------:R-:W-:Y:S01]  /*0540*/  SHF.R.S32.HI R5, RZ, 0x1f, R4 ;  /* 0x0000001fff057819 */ /* 0x000fe20000011404 */
[----:B------:R-:W4:Y:S03]  /*0550*/  S2R R8, SR_TID.X ;  /* 0x0000000000087919 */ /* 0x000f260000002100 */
[----:B------:R-:W-:-:S02]  /*0560*/  SHF.R.U64 R4, R4, 0x3, R5 ;  /* 0x0000000304047819 */ /* 0x000fc40000001205 */
[----:B------:R-:W-:Y:S01]  /*0570*/  SHF.R.U32.HI R5, RZ, 0x3, R5 ;  /* 0x00000003ff057819 */ /* 0x000fe20000011605 */
[----:B--2---:R-:W-:Y:S02]  /*0580*/  UIMAD UR4, UR9, UR10, URZ ;  /* 0x0000000a090472a4 */ /* 0x004fe4000f8e02ff */
[----:B-1----:R-:W-:Y:S02]  /*0590*/  IMAD R3, R6, UR10, R3 ;  /* 0x0000000a06037c24 */ /* 0x002fe4000f8e0203 */
[----:B------:R-:W-:Y:S02]  /*05a0*/  IMAD.MOV.U32 R6, RZ, RZ, RZ ;  /* 0x000000ffff067224 */ /* 0x000fe400078e00ff */
[----:B----4-:R-:W-:Y:S02]  /*05b0*/  IMAD R3, R3, UR9, R8 ;  /* 0x0000000903037c24 */ /* 0x010fe4000f8e0208 */
[----:B---3--:R-:W-:Y:S01]  /*05c0*/  IMAD R8, R2, UR4, RZ ;  /* 0x0000000402087c24 */ /* 0x008fe2000f8e02ff */
[----:B------:R-:W-:-:S02]  /*05d0*/  UMOV UR4, URZ ;  /* 0x000000ff00047c82 */ /* 0x000fc40008000000 */
[----:B------:R-:W-:-:S04]  /*05e0*/  ISETP.GT.U32.AND P0, PT, R4, R3, PT ;  /* 0x000000030400720c */ /* 0x000fc80003f04070 */
[----:B------:R-:W-:-:S13]  /*05f0*/  ISETP.GT.U32.AND.EX P0, PT, R5, RZ, PT, P0 ;  /* 0x000000ff0500720c */ /* 0x000fda0003f04100 */
[----:B------:R-:W-:Y:S05]  /*0600*/  @!P0 BRA `(.L_x_520) ;  /* 0x0000000800688947 */ /* 0x000fea0003800000 */
[----:B------:R-:W-:Y:S01]  /*0610*/  IMAD.IADD R9, R8, 0x1, R3 ;  /* 0x0000000108097824 */ /* 0x000fe200078e0203 */
[----:B------:R-:W-:Y:S01]  /*0620*/  BSSY.RECONVERGENT B1, `(.L_x_521) ;  /* 0x0000024000017945 */ /* 0x000fe20003800200 */
[----:B------:R-:W-:-:S03]  /*0630*/  IMAD.MOV.U32 R12, RZ, RZ, -0x1 ;  /* 0xffffffffff0c7424 */ /* 0x000fc600078e00ff */
[CC--:B------:R-:W-:Y:S02]  /*0640*/  ISETP.GT.U32.AND P1, PT, R4.reuse, R9.reuse, PT ;  /* 0x000000090400720c */ /* 0x0c0fe40003f24070 */
[CC--:B------:R-:W-:Y:S02]  /*0650*/  ISETP.GT.U32.AND P0, PT, R4.reuse, R9.reuse, PT ;  /* 0x000000090400720c */ /* 0x0c0fe40003f04070 */
[C---:B------:R-:W-:Y:S02]  /*0660*/  ISETP.GT.U32.AND.EX P1, PT, R5.reuse, RZ, PT, P1 ;  /* 0x000000ff0500720c */ /* 0x040fe40003f24110 */
[----:B------:R-:W-:Y:S02]  /*0670*/  ISETP.GT.U32.AND.EX P0, PT, R5, RZ, PT, P0 ;  /* 0x000000ff0500720c */ /* 0x000fe40003f04100 */
[----:B------:R-:W-:Y:S02]  /*0680*/  SEL R10, R4, R9, P1 ;  /* 0x00000009040a7207 */ /* 0x000fe40000800000 */
[----:B------:R-:W-:-:S02]  /*0690*/  SEL R7, RZ, 0x1, !P0 ;  /* 0x00000001ff077807 */ /* 0x000fc40004000000 */
[----:B------:R-:W-:Y:S02]  /*06a0*/  SEL R11, R5, RZ, P1 ;  /* 0x000000ff050b7207 */ /* 0x000fe40000800000 */
[----:B------:R-:W-:-:S04]  /*06b0*/  IADD3 R14, P0, P1, R10, -R7, -R9 ;  /* 0x800000070a0e7210 */ /* 0x000fc8000791e809 */
[----:B------:R-:W-:-:S04]  /*06c0*/  IADD3.X R15, PT, PT, R11, -0x1, R12, P0, P1 ;  /* 0xffffffff0b0f7810 */ /* 0x000fc800007e240c */
[----:B------:R-:W-:-:S13]  /*06d0*/  ISETP.NE.U32.AND P0, PT, R15, RZ, PT ;  /* 0x000000ff0f00720c */ /* 0x000fda0003f05070 */
[----:B------:R-:W-:Y:S05]  /*06e0*/  @P0 BRA `(.L_x_522) ;  /* 0x0000000000500947 */ /* 0x000fea0003800000 */
[----:B------:R-:W1:Y:S01]  /*06f0*/  I2F.U32.RP R9, R8 ;  /* 0x0000000800097306 */ /* 0x000e620000209000 */
[----:B------:R-:W-:Y:S01]  /*0700*/  IMAD.MOV R13, RZ, RZ, -R8 ;  /* 0x000000ffff0d7224 */ /* 0x000fe200078e0a08 */
[----:B------:R-:W-:-:S06]  /*0710*/  ISETP.NE.U32.AND P2, PT, R8, RZ, PT ;  /* 0x000000ff0800720c */ /* 0x000fcc0003f45070 */
[----:B-1----:R-:W1:Y:S02]  /*0720*/  MUFU.RCP R9, R9 ;  /* 0x0000000900097308 */ /* 0x002e640000001000 */
[----:B-1----:R-:W-:-:S06]  /*0730*/  VIADD R10, R9, 0xffffffe ;  /* 0x0ffffffe090a7836 */ /* 0x002fcc0000000000 */
[----:B------:R1:W2:Y:S02]  /*0740*/  F2I.FTZ.U32.TRUNC.NTZ R11, R10 ;  /* 0x0000000a000b7305 */ /* 0x0002a4000021f000 */
[----:B-1----:R-:W-:Y:S02]  /*0750*/  IMAD.MOV.U32 R10, RZ, RZ, RZ ;  /* 0x000000ffff0a7224 */ /* 0x002fe400078e00ff */
[----:B--2---:R-:W-:-:S04]  /*0760*/  IMAD R13, R13, R11, RZ ;  /* 0x0000000b0d0d7224 */ /* 0x004fc800078e02ff */
[----:B------:R-:W-:-:S06]  /*0770*/  IMAD.HI.U32 R11, R11, R13, R10 ;  /* 0x0000000d0b0b7227 */ /* 0x000fcc00078e000a */
[----:B------:R-:W-:-:S04]  /*0780*/  IMAD.HI.U32 R10, R11, R14, RZ ;  /* 0x0000000e0b0a7227 */ /* 0x000fc800078e00ff */
[----:B------:R-:W-:-:S04]  /*0790*/  IMAD.MOV R11, RZ, RZ, -R10 ;  /* 0x000000ffff0b7224 */ /* 0x000fc800078e0a0a */
[----:B------:R-:W-:-:S05]  /*07a0*/  IMAD R11, R8, R11, R14 ;  /* 0x0000000b080b7224 */ /* 0x000fca00078e020e */
[----:B------:R-:W-:-:S13]  /*07b0*/  ISETP.GE.U32.AND P0, PT, R11, R8, PT ;  /* 0x000000080b00720c */ /* 0x000fda0003f06070 */
[----:B------:R-:W-:Y:S02]  /*07c0*/  @P0 IMAD.IADD R11, R11, 0x1, -R8 ;  /* 0x000000010b0b0824 */ /* 0x000fe400078e0a08 */
[----:B------:R-:W-:-:S03]  /*07d0*/  @P0 VIADD R10, R10, 0x1 ;  /* 0x000000010a0a0836 */ /* 0x000fc60000000000 */
[----:B------:R-:W-:Y:S01]  /*07e0*/  ISETP.GE.U32.AND P1, PT, R11, R8, PT ;  /* 0x000000080b00720c */ /* 0x000fe20003f26070 */
[----:B------:R-:W-:-:S12]  /*07f0*/  HFMA2 R11, -RZ, RZ, 0, 0 ;  /* 0x00000000ff0b7431 */ /* 0x000fd800000001ff */
[----:B------:R-:W-:Y:S01]  /*0800*/  @P1 VIADD R10, R10, 0x1 ;  /* 0x000000010a0a1836 */ /* 0x000fe20000000000 */
[----:B------:R-:W-:Y:S01]  /*0810*/  @!P2 LOP3.LUT R10, RZ, R8, RZ, 0x33, !PT ;  /* 0x00000008ff0aa212 */ /* 0x000fe200078e33ff */
[----:B------:R-:W-:Y:S06]  /*0820*/  BRA `(.L_x_523) ;  /* 0x00000000000c7947 */ /* 0x000fec0003800000 */
.L_x_522:
[----:B------:R-:W-:Y:S01]  /*0830*/  IMAD.MOV.U32 R9, RZ, RZ, R14 ;  /* 0x000000ffff097224 */ /* 0x000fe200078e000e */
[----:B------:R-:W-:-:S07]  /*0840*/  MOV R14, 0x860 ;  /* 0x00000860000e7802 */ /* 0x000fce0000000f00 */
[----:B------:R-:W-:Y:S05]  /*0850*/  CALL.REL.NOINC `($__internal_0_$__cuda_sm20_div_u64) ;  /* 0x00000014006c7944 */ /* 0x000fea0003c00000 */
.L_x_523:
[----:B------:R-:W-:Y:S05]  /*0860*/  BSYNC.RECONVERGENT B1 ;  /* 0x0000000000017941 */ /* 0x000fea0003800200 */
.L_x_521:
[----:B------:R-:W-:Y:S01]  /*0870*/  IADD3 R15, P0, PT, R10, R7, RZ ;  /* 0x000000070a0f7210 */ /* 0x000fe20007f1e0ff */
[----:B------:R-:W1:Y:S01]  /*0880*/  LDC R9, c[0x0][0x3a0] ;  /* 0x0000e800ff097b82 */ /* 0x000e620000000800 */
[----:B------:R-:W-:Y:S01]  /*0890*/  BSSY.RECONVERGENT B1, `(.L_x_524) ;  /* 0x0000033000017945 */ /* 0x000fe20003800200 */
[----:B------:R-:W-:Y:S01]  /*08a0*/  IMAD.MOV.U32 R29, RZ, RZ, R3 ;  /* 0x000000ffff1d7224 */ /* 0x000fe200078e0003 */
[C---:B------:R-:W-:Y:S01]  /*08b0*/  LOP3.LUT R7, R15.reuse, 0x3, RZ, 0xc0, !PT ;  /* 0x000000030f077812 */ /* 0x040fe200078ec0ff */
[----:B------:R-:W-:Y:S01]  /*08c0*/  IMAD.X R10, RZ, RZ, R11, P0 ;  /* 0x000000ffff0a7224 */ /* 0x000fe200000e060b */
[----:B------:R-:W-:Y:S02]  /*08d0*/  ISETP.GE.U32.AND P0, PT, R15, 0x3, PT ;  /* 0x000000030f00780c */ /* 0x000fe40003f06070 */
[----:B------:R-:W-:Y:S02]  /*08e0*/  ISETP.NE.U32.AND P1, PT, R7, 0x3, PT ;  /* 0x000000030700780c */ /* 0x000fe40003f25070 */
[----:B------:R-:W-:Y:S01]  /*08f0*/  ISETP.GE.U32.AND.EX P0, PT, R10, RZ, PT, P0 ;  /* 0x000000ff0a00720c */ /* 0x000fe20003f06100 */
[----:B------:R-:W-:Y:S01]  /*0900*/  IMAD.MOV.U32 R10, RZ, RZ, R6 ;  /* 0x000000ffff0a7224 */ /* 0x000fe200078e0006 */
[----:B------:R-:W-:-:S02]  /*0910*/  ISETP.NE.AND.EX P1, PT, RZ, RZ, PT, P1 ;  /* 0x000000ffff00720c */ /* 0x000fc40003f25310 */
[----:B-1----:R-:W-:-:S11]  /*0920*/  SHF.R.S32.HI R7, RZ, 0x1f, R9 ;  /* 0x0000001fff077819 */ /* 0x002fd60000011409 */
[----:B------:R-:W-:Y:S05]  /*0930*/  @!P1 BRA `(.L_x_525) ;  /* 0x0000000000a09947 */ /* 0x000fea0003800000 */
[----:B------:R-:W1:Y:S01]  /*0940*/  S2UR UR7, SR_CgaCtaId ;  /* 0x00000000000779c3 */ /* 0x000e620000008800 */
[----:B------:R-:W2:Y:S01]  /*0950*/  LDCU.64 UR12, c[0x0][0x398] ;  /* 0x00007300ff0c77ac */ /* 0x000ea20008000a00 */
[C---:B------:R-:W-:Y:S02]  /*0960*/  IMAD.SHL.U32 R13, R3.reuse, 0x8, RZ ;  /* 0x00000008030d7824 */ /* 0x040fe400078e00ff */
[----:B------:R-:W-:Y:S01]  /*0970*/  IMAD.U32 R10, RZ, RZ, UR20 ;  /* 0x00000014ff0a7e24 */ /* 0x000fe2000f8e00ff */
[----:B------:R-:W-:Y:S01]  /*0980*/  UMOV UR5, 0x400 ;  /* 0x0000040000057882 */ /* 0x000fe20000000000 */
[----:B------:R-:W-:Y:S01]  /*0990*/  IMAD.U32 R11, RZ, RZ, UR21 ;  /* 0x00000015ff0b7e24 */ /* 0x000fe2000f8e00ff */
[----:B------:R-:W-:Y:S01]  /*09a0*/  SHF.L.U64.HI R11, R3, 0x3, R6 ;  /* 0x00000003030b7819 */ /* 0x000fe20000010206 */
[----:B------:R-:W-:Y:S01]  /*09b0*/  IMAD.U32 R14, RZ, RZ, UR6 ;  /* 0x00000006ff0e7e24 */ /* 0x000fe2000f8e00ff */
[C---:B------:R-:W-:Y:S01]  /*09c0*/  LEA R12, P1, R10.reuse, R13, 0x3 ;  /* 0x0000000d0a0c7211 */ /* 0x040fe200078218ff */
[----:B------:R-:W-:Y:S01]  /*09d0*/  VIADD R15, R15, 0x1 ;  /* 0x000000010f0f7836 */ /* 0x000fe20000000000 */
[----:B------:R-:W-:Y:S01]  /*09e0*/  UIADD3 UR5, UPT, UPT, UR5, 0x80, URZ ;  /* 0x0000008005057890 */ /* 0x000fe2000fffe0ff */
[----:B------:R-:W-:Y:S01]  /*09f0*/  IMAD.MOV.U32 R29, RZ, RZ, R3 ;  /* 0x000000ffff1d7224 */ /* 0x000fe200078e0003 */
[----:B------:R-:W-:Y:S01]  /*0a00*/  LEA.HI.X R10, R10, R11, R14, 0x3, P1 ;  /* 0x0000000b0a0a7211 */ /* 0x000fe200008f1c0e */
[----:B------:R-:W-:Y:S01]  /*0a10*/  IMAD R11, R2, UR10, RZ ;  /* 0x0000000a020b7c24 */ /* 0x000fe2000f8e02ff */
[----:B------:R-:W-:-:S03]  /*0a20*/  LOP3.LUT R15, R15, 0x3, RZ, 0xc0, !PT ;  /* 0x000000030f0f7812 */ /* 0x000fc600078ec0ff */
[----:B------:R-:W-:Y:S01]  /*0a30*/  IMAD R11, R11, UR9, RZ ;  /* 0x000000090b0b7c24 */ /* 0x000fe2000f8e02ff */
[----:B--2---:R-:W-:-:S04]  /*0a40*/  IADD3 R17, P1, P2, R12, UR12, R9 ;  /* 0x0000000c0c117c10 */ /* 0x004fc8000fa3e009 */
[----:B------:R-:W-:Y:S01]  /*0a50*/  IADD3.X R18, PT, PT, R10, UR13, R7, P1, P2 ;  /* 0x0000000d0a127c10 */ /* 0x000fe20008fe4407 */
[----:B-1----:R-:W-:Y:S01]  /*0a60*/  ULEA UR5, UR7, UR5, 0x18 ;  /* 0x0000000507057291 */ /* 0x002fe2000f8ec0ff */
[----:B------:R-:W-:Y:S02]  /*0a70*/  IADD3 R15, P1, PT, RZ, -R15, RZ ;  /* 0x8000000fff0f7210 */ /* 0x000fe40007f3e0ff */
[----:B------:R-:W-:-:S03]  /*0a80*/  MOV R10, R6 ;  /* 0x00000006000a7202 */ /* 0x000fc60000000f00 */
[----:B------:R-:W-:Y:S02]  /*0a90*/  VIADD R12, R9, UR5 ;  /* 0x00000005090c7c36 */ /* 0x000fe40008000000 */
[----:B------:R-:W-:Y:S02]  /*0aa0*/  IMAD.X R16, RZ, RZ, -0x1, P1 ;  /* 0xffffffffff107424 */ /* 0x000fe400008e06ff */
[----:B------:R-:W-:-:S07]  /*0ab0*/  IMAD R14, R3, 0x8, R12 ;  /* 0x00000008030e7824 */ /* 0x000fce00078e020c */
.L_x_526:
[----:B------:R-:W-:Y:S01]  /*0ac0*/  IADD3 R15, P1, PT, R15, 0x1, RZ ;  /* 0x000000010f0f7810 */ /* 0x000fe20007f3e0ff */
[----:B------:R-:W-:Y:S01]  /*0ad0*/  IMAD.MOV.U32 R12, RZ, RZ, R17 ;  /* 0x000000ffff0c7224 */ /* 0x000fe200078e0011 */
[C---:B------:R-:W-:Y:S01]  /*0ae0*/  IADD3 R29, P2, PT, R8.reuse, R29, RZ ;  /* 0x0000001d081d7210 */ /* 0x040fe20007f5e0ff */
[----:B------:R-:W-:Y:S01]  /*0af0*/  IMAD.MOV.U32 R13, RZ, RZ, R18 ;  /* 0x000000ffff0d7224 */ /* 0x000fe200078e0012 */
[C---:B------:R-:W-:Y:S01]  /*0b00*/  LEA R17, P3, R8.reuse, R17, 0x3 ;  /* 0x0000001108117211 */ /* 0x040fe200078618ff */
[----:B------:R-:W-:Y:S01]  /*0b10*/  IMAD.X R16, RZ, RZ, R16, P1 ;  /* 0x000000ffff107224 */ /* 0x000fe200008e0610 */
[----:B------:R-:W-:Y:S01]  /*0b20*/  ISETP.NE.U32.AND P1, PT, R15, RZ, PT ;  /* 0x000000ff0f00720c */ /* 0x000fe20003f25070 */
[----:B------:R-:W-:Y:S01]  /*0b30*/  IMAD.X R10, RZ, RZ, R10, P2 ;  /* 0x000000ffff0a7224 */ /* 0x000fe200010e060a */
[----:B------:R-:W-:Y:S01]  /*0b40*/  @!PT LDS RZ, [RZ] ;  /* 0x00000000fffff984 */ /* 0x000fe20000000800 */
[----:B------:R-:W-:Y:S01]  /*0b50*/  @!PT LDS RZ, [RZ] ;  /* 0x00000000fffff984 */ /* 0x000fe20000000800 */
[----:B------:R-:W-:Y:S01]  /*0b60*/  @!PT LDS RZ, [RZ] ;  /* 0x00000000fffff984 */ /* 0x000fe20000000800 */
[----:B------:R1:W-:Y:S01]  /*0b70*/  LDGSTS.E.64 [R14], desc[UR22][R12.64] ;  /* 0x000000000c0e7fae */ /* 0x0003e2000b9a1416 */
[----:B------:R-:W-:Y:S02]  /*0b80*/  LEA.HI.X R18, R8, R18, RZ, 0x3, P3 ;  /* 0x0000001208127211 */ /* 0x000fe400018f1cff */
[----:B------:R-:W-:Y:S01]  /*0b90*/  ISETP.NE.AND.EX P1, PT, R16, RZ, PT, P1 ;  /* 0x000000ff1000720c */ /* 0x000fe20003f25310 */
[----:B-1----:R-:W-:-:S12]  /*0ba0*/  IMAD R14, R11, 0x8, R14 ;  /* 0x000000080b0e7824 */ /* 0x002fd800078e020e */
[----:B------:R-:W-:Y:S05]  /*0bb0*/  @P1 BRA `(.L_x_526) ;  /* 0xfffffffc00c01947 */ /* 0x000fea000383ffff */
.L_x_525:
[----:B------:R-:W-:Y:S05]  /*0bc0*/  BSYNC.RECONVERGENT B1 ;  /* 0x0000000000017941 */ /* 0x000fea0003800200 */
.L_x_524:
        /* <DEDUP_REMOVED lines=9> */
[----:B------:R-:W-:Y:S01]  /*0c60*/  LEA R11, P0, R12, R11, 0x3 ;  /* 0x0000000b0c0b7211 */ /* 0x000fe200078018ff */
[----:B------:R-:W-:Y:S01]  /*0c70*/  UIADD3 UR7, UPT, UPT, UR5, 0x80, URZ ;  /* 0x0000008005077890 */ /* 0x000fe2000fffe0ff */
[----:B------:R-:W-:-:S02]  /*0c80*/  IMAD R23, R2, UR10, RZ ;  /* 0x0000000a02177c24 */ /* 0x000fc4000f8e02ff */
[----:B------:R-:W-:Y:S01]  /*0c90*/  LEA.HI.X R13, R12, R13, R14, 0x3, P0 ;  /* 0x0000000d0c0d7211 */ /* 0x000fe200000f1c0e */
[----:B------:R-:W-:Y:S01]  /*0ca0*/  UMOV UR5, URZ ;  /* 0x000000ff00057c82 */ /* 0x000fe20008000000 */
[----:B------:R-:W-:Y:S01]  /*0cb0*/  IADD3 R12, P0, PT, R29, UR20, RZ ;  /* 0x000000141d0c7c10 */ /* 0x000fe2000ff1e0ff */
[----:B------:R-:W-:-:S03]  /*0cc0*/  IMAD R23, R23, UR9, RZ ;  /* 0x0000000917177c24 */ /* 0x000fc6000f8e02ff */
[----:B------:R-:W-:Y:S02]  /*0cd0*/  IADD3.X R15, PT, PT, R10, UR6, RZ, P0, !PT ;  /* 0x000000060a0f7c10 */ /* 0x000fe400087fe4ff */
[----:B--2---:R-:W-:Y:S02]  /*0ce0*/  IADD3 R27, P1, PT, R9, UR12, RZ ;  /* 0x0000000c091b7c10 */ /* 0x004fe4000ff3e0ff */
[C---:B------:R-:W-:Y:S01]  /*0cf0*/  SHF.L.U64.HI R15, R12.reuse, 0x3, R15 ;  /* 0x000000030c0f7819 */ /* 0x040fe2000001020f */
[----:B-1----:R-:W-:Y:S01]  /*0d00*/  ULEA UR7, UR8, UR7, 0x18 ;  /* 0x0000000708077291 */ /* 0x002fe2000f8ec0ff */
[----:B------:R-:W-:Y:S02]  /*0d10*/  SHF.L.U32 R14, R12, 0x3, RZ ;  /* 0x000000030c0e7819 */ /* 0x000fe400000006ff */
[----:B------:R-:W-:Y:S02]  /*0d20*/  IADD3.X R7, PT, PT, R7, UR13, RZ, P1, !PT ;  /* 0x0000000d07077c10 */ /* 0x000fe40008ffe4ff */
[CC--:B------:R-:W-:Y:S01]  /*0d30*/  LEA R20, P0, R8.reuse, R11.reuse, 0x3 ;  /* 0x0000000b08147211 */ /* 0x0c0fe200078018ff */
[----:B------:R-:W-:Y:S01]  /*0d40*/  VIADD R12, R9, UR7 ;  /* 0x00000007090c7c36 */ /* 0x000fe20008000000 */
[C---:B------:R-:W-:Y:S01]  /*0d50*/  LEA R21, P1, R8.reuse, R11, 0x4 ;  /* 0x0000000b08157211 */ /* 0x040fe200078220ff */
[C---:B------:R-:W-:Y:S01]  /*0d60*/  IMAD.WIDE.U32 R14, R8.reuse, 0x18, R14 ;  /* 0x00000018080e7825 */ /* 0x040fe200078e000e */
[----:B------:R-:W-:-:S02]  /*0d70*/  LEA.HI.X R24, R8, R13, RZ, 0x3, P0 ;  /* 0x0000000d08187211 */ /* 0x000fc400000f1cff */
[----:B------:R-:W-:Y:S01]  /*0d80*/  LEA.HI.X R26, R8, R13, RZ, 0x4, P1 ;  /* 0x0000000d081a7211 */ /* 0x000fe200008f24ff */
[----:B------:R-:W-:Y:S02]  /*0d90*/  IMAD R12, R29, 0x8, R12 ;  /* 0x000000081d0c7824 */ /* 0x000fe400078e020c */
[----:B------:R-:W-:Y:S02]  /*0da0*/  VIADD R28, R15, UR5 ;  /* 0x000000050f1c7c36 */ /* 0x000fe40008000000 */
[C-C-:B------:R-:W-:Y:S02]  /*0db0*/  IMAD R22, R23.reuse, 0x8, R12.reuse ;  /* 0x0000000817167824 */ /* 0x140fe400078e020c */
[C-C-:B------:R-:W-:Y:S02]  /*0dc0*/  IMAD R25, R23.reuse, 0x10, R12.reuse ;  /* 0x0000001017197824 */ /* 0x140fe400078e020c */
[----:B------:R-:W-:-:S07]  /*0dd0*/  IMAD R9, R23, 0x18, R12 ;  /* 0x0000001817097824 */ /* 0x000fce00078e020c */
.L_x_527:
[----:B------:R-:W-:-:S05]  /*0de0*/  IADD3 R18, P0, PT, R27, R11, RZ ;  /* 0x0000000b1b127210 */ /* 0x000fca0007f1e0ff */
[----:B------:R-:W-:Y:S01]  /*0df0*/  IMAD.X R19, R7, 0x1, R13, P0 ;  /* 0x0000000107137824 */ /* 0x000fe200000e060d */
[----:B------:R-:W-:-:S04]  /*0e00*/  IADD3 R16, P0, PT, R27, R20, RZ ;  /* 0x000000141b107210 */ /* 0x000fc80007f1e0ff */
[----:B------:R-:W-:Y:S01]  /*0e10*/  @!PT LDS RZ, [RZ] ;  /* 0x00000000fffff984 */ /* 0x000fe20000000800 */
[----:B------:R-:W-:Y:S01]  /*0e20*/  @!PT LDS RZ, [RZ] ;  /* 0x00000000fffff984 */ /* 0x000fe20000000800 */
[----:B------:R-:W-:Y:S01]  /*0e30*/  @!PT LDS RZ, [RZ] ;  /* 0x00000000fffff984 */ /* 0x000fe20000000800 */
[----:B------:R1:W-:Y:S01]  /*0e40*/  LDGSTS.E.64 [R12], desc[UR22][R18.64] ;  /* 0x00000000120c7fae */ /* 0x0003e2000b9a1416 */
[----:B------:R-:W-:-:S05]  /*0e50*/  IMAD.X R17, R7, 0x1, R24, P0 ;  /* 0x0000000107117824 */ /* 0x000fca00000e0618 */
[----:B------:R2:W-:Y:S01]  /*0e60*/  LDGSTS.E.64 [R22], desc[UR22][R16.64] ;  /* 0x0000000010167fae */ /* 0x0005e2000b9a1416 */
[----:B-1----:R-:W-:Y:S01]  /*0e70*/  IMAD R12, R23, 0x20, R12 ;  /* 0x00000020170c7824 */ /* 0x002fe200078e020c */
[----:B--2---:R-:W-:Y:S01]  /*0e80*/  IADD3 R16, P0, PT, R27, R21, RZ ;  /* 0x000000151b107210 */ /* 0x004fe20007f1e0ff */
[----:B------:R-:W-:-:S04]  /*0e90*/  IMAD R22, R23, 0x20, R22 ;  /* 0x0000002017167824 */ /* 0x000fc800078e0216 */
[----:B------:R-:W-:Y:S01]  /*0ea0*/  IMAD.X R17, R7, 0x1, R26, P0 ;  /* 0x0000000107117824 */ /* 0x000fe200000e061a */
[----:B------:R-:W-:-:S04]  /*0eb0*/  IADD3 R18, P0, PT, R27, R14, RZ ;  /* 0x0000000e1b127210 */ /* 0x000fc80007f1e0ff */
[----:B------:R1:W-:Y:S01]  /*0ec0*/  LDGSTS.E.64 [R25], desc[UR22][R16.64] ;  /* 0x0000000010197fae */ /* 0x0003e2000b9a1416 */
[----:B------:R-:W-:Y:S01]  /*0ed0*/  IMAD.X R19, R7, 0x1, R28, P0 ;  /* 0x0000000107137824 */ /* 0x000fe200000e061c */
[----:B------:R-:W-:-:S04]  /*0ee0*/  LEA R29, P0, R8, R29, 0x2 ;  /* 0x0000001d081d7211 */ /* 0x000fc800078010ff */
[----:B------:R-:W-:Y:S01]  /*0ef0*/  LEA.HI.X R10, R8, R10, RZ, 0x2, P0 ;  /* 0x0000000a080a7211 */ /* 0x000fe200000f14ff */
[----:B------:R2:W-:Y:S01]  /*0f00*/  LDGSTS.E.64 [R9], desc[UR22][R18.64] ;  /* 0x0000000012097fae */ /* 0x0005e2000b9a1416 */
[----:B------:R-:W-:-:S04]  /*0f10*/  ISETP.GE.U32.AND P0, PT, R29, R4, PT ;  /* 0x000000041d00720c */ /* 0x000fc80003f06070 */
[----:B------:R-:W-:Y:S01]  /*0f20*/  ISETP.GE.U32.AND.EX P0, PT, R10, R5, PT, P0 ;  /* 0x000000050a00720c */ /* 0x000fe20003f06100 */
[C---:B-1----:R-:W-:Y:S02]  /*0f30*/  IMAD R25, R23.reuse, 0x20, R25 ;  /* 0x0000002017197824 */ /* 0x042fe400078e0219 */
[----:B--2---:R-:W-:Y:S02]  /*0f40*/  IMAD.MOV.U32 R18, RZ, RZ, R27 ;  /* 0x000000ffff127224 */ /* 0x004fe400078e001b */
[----:B------:R-:W-:Y:S02]  /*0f50*/  IMAD.MOV.U32 R19, RZ, RZ, R7 ;  /* 0x000000ffff137224 */ /* 0x000fe400078e0007 */
[----:B------:R-:W-:Y:S02]  /*0f60*/  IMAD R9, R23, 0x20, R9 ;  /* 0x0000002017097824 */ /* 0x000fe400078e0209 */
[----:B------:R-:W-:-:S04]  /*0f70*/  IMAD.WIDE.U32 R18, R8, 0x20, R18 ;  /* 0x0000002008127825 */ /* 0x000fc800078e0012 */
[----:B------:R-:W-:Y:S01]  /*0f80*/  IMAD.MOV.U32 R7, RZ, RZ, R19 ;  /* 0x000000ffff077224 */ /* 0x000fe200078e0013 */
[----:B------:R-:W-:Y:S01]  /*0f90*/  MOV R27, R18 ;  /* 0x00000012001b7202 */ /* 0x000fe20000000f00 */
[----:B------:R-:W-:Y:S06]  /*0fa0*/  @!P0 BRA `(.L_x_527) ;  /* 0xfffffffc008c8947 */ /* 0x000fec000383ffff */
.L_x_520:
[----:B------:R-:W-:Y:S05]  /*0fb0*/  BSYNC.RECONVERGENT B0 ;  /* 0x0000000000007941 */ /* 0x000fea0003800200 */
.L_x_519:
[----:B------:R-:W-:Y:S01]  /*0fc0*/  ISETP.GT.U32.AND P0, PT, R4, R3, PT ;  /* 0x000000030400720c */ /* 0x000fe20003f04070 */
[----:B------:R-:W0:Y:S01]  /*0fd0*/  LDGDEPBAR ;  /* 0x00000000000079af */ /* 0x000e220000000000 */
[----:B------:R-:W-:Y:S02]  /*0fe0*/  BSSY.RECONVERGENT B0, `(.L_x_528) ;  /* 0x000009a000007945 */ /* 0x000fe40003800200 */
[----:B------:R-:W-:-:S13]  /*0ff0*/  ISETP.GT.U32.AND.EX P0, PT, R5, R6, PT, P0 ;  /* 0x000000060500720c */ /* 0x000fda0003f04100 */
        /* <DEDUP_REMOVED lines=17> */
[----:B------:R-:W-:Y:S01]  /*1110*/  ISETP.NE.U32.AND P2, PT, R8, RZ, PT ;  /* 0x000000ff0800720c */ /* 0x000fe20003f45070 */
[----:B------:R-:W-:-:S05]  /*1120*/  IMAD.MOV.U32 R10, RZ, RZ, RZ ;  /* 0x000000ffff0a7224 */ /* 0x000fca00078e00ff */
[----:B-1----:R-:W1:Y:S02]  /*1130*/  MUFU.RCP R13, R13 ;  /* 0x0000000d000d7308 */ /* 0x002e640000001000 */
[----:B-1----:R-:W-:-:S06]  /*1140*/  VIADD R11, R13, 0xffffffe ;  /* 0x0ffffffe0d0b7836 */ /* 0x002fcc0000000000 */
[----:B------:R-:W1:Y:S02]  /*1150*/  F2I.FTZ.U32.TRUNC.NTZ R11, R11 ;  /* 0x0000000b000b7305 */ /* 0x000e64000021f000 */
[----:B-1----:R-:W-:-:S04]  /*1160*/  IMAD R9, R9, R11, RZ ;  /* 0x0000000b09097224 */ /* 0x002fc800078e02ff */
[----:B------:R-:W-:-:S04]  /*1170*/  IMAD.HI.U32 R9, R11, R9, R10 ;  /* 0x000000090b097227 */ /* 0x000fc800078e000a */
[----:B------:R-:W-:Y:S02]  /*1180*/  IMAD.MOV.U32 R11, RZ, RZ, RZ ;  /* 0x000000ffff0b7224 */ /* 0x000fe400078e00ff */
[----:B------:R-:W-:-:S04]  /*1190*/  IMAD.HI.U32 R10, R9, R12, RZ ;  /* 0x0000000c090a7227 */ /* 0x000fc800078e00ff */
[----:B------:R-:W-:-:S04]  /*11a0*/  IMAD.MOV R9, RZ, RZ, -R10 ;  /* 0x000000ffff097224 */ /* 0x000fc800078e0a0a */
[----:B------:R-:W-:-:S05]  /*11b0*/  IMAD R9, R8, R9, R12 ;  /* 0x0000000908097224 */ /* 0x000fca00078e020c */
[----:B------:R-:W-:-:S13]  /*11c0*/  ISETP.GE.U32.AND P0, PT, R9, R8, PT ;  /* 0x000000080900720c */ /* 0x000fda0003f06070 */
[----:B------:R-:W-:Y:S01]  /*11d0*/  @P0 IADD3 R9, PT, PT, -R8, R9, RZ ;  /* 0x0000000908090210 */ /* 0x000fe20007ffe1ff */
[----:B------:R-:W-:-:S03]  /*11e0*/  @P0 VIADD R10, R10, 0x1 ;  /* 0x000000010a0a0836 */ /* 0x000fc60000000000 */
[----:B------:R-:W-:-:S13]  /*11f0*/  ISETP.GE.U32.AND P1, PT, R9, R8, PT ;  /* 0x000000080900720c */ /* 0x000fda0003f26070 */
[----:B------:R-:W-:Y:S01]  /*1200*/  @P1 VIADD R10, R10, 0x1 ;  /* 0x000000010a0a1836 */ /* 0x000fe20000000000 */
[----:B------:R-:W-:Y:S01]  /*1210*/  @!P2 LOP3.LUT R10, RZ, R8, RZ, 0x33, !PT ;  /* 0x00000008ff0aa212 */ /* 0x000fe200078e33ff */
[----:B------:R-:W-:Y:S06]  /*1220*/  BRA `(.L_x_532) ;  /* 0x00000000000c7947 */ /* 0x000fec0003800000 */
.L_x_531:
[----:B------:R-:W-:Y:S01]  /*1230*/  IMAD.MOV.U32 R9, RZ, RZ, R12 ;  /* 0x000000ffff097224 */ /* 0x000fe200078e000c */
[----:B------:R-:W-:-:S07]  /*1240*/  MOV R14, 0x1260 ;  /* 0x00001260000e7802 */ /* 0x000fce0000000f00 */
[----:B------:R-:W-:Y:S05]  /*1250*/  CALL.REL.NOINC `($__internal_0_$__cuda_sm20_div_u64) ;  /* 0x0000000800ec7944 */ /* 0x000fea0003c00000 */
.L_x_532:
[----:B------:R-:W-:Y:S05]  /*1260*/  BSYNC.RECONVERGENT B1 ;  /* 0x0000000000017941 */ /* 0x000fea0003800200 */
.L_x_530:
[----:B------:R-:W-:Y:S01]  /*1270*/  IADD3 R7, P0, PT, R10, R7, RZ ;  /* 0x000000070a077210 */ /* 0x000fe20007f1e0ff */
[----:B------:R-:W1:Y:S01]  /*1280*/  LDC R12, c[0x0][0x3b0] ;  /* 0x0000ec00ff0c7b82 */ /* 0x000e620000000800 */
[----:B------:R-:W-:Y:S02]  /*1290*/  BSSY.RECONVERGENT B1, `(.L_x_533) ;  /* 0x0000031000017945 */ /* 0x000fe40003800200 */
[C---:B------:R-:W-:Y:S01]  /*12a0*/  LOP3.LUT R9, R7.reuse, 0x3, RZ, 0xc0, !PT ;  /* 0x0000000307097812 */ /* 0x040fe200078ec0ff */
[----:B------:R-:W-:Y:S01]  /*12b0*/  IMAD.X R10, RZ, RZ, R11, P0 ;  /* 0x000000ffff0a7224 */ /* 0x000fe200000e060b */
[----:B------:R-:W-:Y:S02]  /*12c0*/  ISETP.GE.U32.AND P0, PT, R7, 0x3, PT ;  /* 0x000000030700780c */ /* 0x000fe40003f06070 */
[----:B------:R-:W-:Y:S02]  /*12d0*/  ISETP.NE.U32.AND P1, PT, R9, 0x3, PT ;  /* 0x000000030900780c */ /* 0x000fe40003f25070 */
[----:B------:R-:W-:-:S02]  /*12e0*/  ISETP.GE.U32.AND.EX P0, PT, R10, RZ, PT, P0 ;  /* 0x000000ff0a00720c */ /* 0x000fc40003f06100 */
[----:B------:R-:W-:Y:S02]  /*12f0*/  ISETP.NE.AND.EX P1, PT, RZ, RZ, PT, P1 ;  /* 0x000000ffff00720c */ /* 0x000fe40003f25310 */
[----:B-1----:R-:W-:-:S11]  /*1300*/  SHF.R.S32.HI R14, RZ, 0x1f, R12 ;  /* 0x0000001fff0e7819 */ /* 0x002fd6000001140c */
[----:B------:R-:W-:Y:S05]  /*1310*/  @!P1 BRA `(.L_x_534) ;  /* 0x0000000000a09947 */ /* 0x000fea0003800000 */
[----:B------:R-:W1:Y:S01]  /*1320*/  S2UR UR7, SR_CgaCtaId ;  /* 0x00000000000779c3 */ /* 0x000e620000008800 */
[----:B------:R-:W2:Y:S01]  /*1330*/  LDCU.64 UR12, c[0x0][0x3a8] ;  /* 0x00007500ff0c77ac */ /* 0x000ea20008000a00 */
[----:B------:R-:W-:Y:S02]  /*1340*/  IMAD.SHL.U32 R13, R3, 0x8, RZ ;  /* 0x00000008030d7824 */ /* 0x000fe400078e00ff */
[----:B------:R-:W-:Y:S01]  /*1350*/  IMAD.U32 R10, RZ, RZ, UR20 ;  /* 0x00000014ff0a7e24 */ /* 0x000fe2000f8e00ff */
[----:B------:R-:W-:Y:S01]  /*1360*/  UMOV UR5, 0x400 ;  /* 0x0000040000057882 */ /* 0x000fe20000000000 */
[----:B------:R-:W-:Y:S01]  /*1370*/  IMAD.U32 R11, RZ, RZ, UR21 ;  /* 0x00000015ff0b7e24 */ /* 0x000fe2000f8e00ff */
[----:B------:R-:W-:Y:S01]  /*1380*/  UIADD3 UR5, UPT, UPT, UR5, 0x80, URZ ;  /* 0x0000008005057890 */ /* 0x000fe2000fffe0ff */
[----:B------:R-:W3:Y:S01]  /*1390*/  LDC R16, c[0x0][0x388] ;  /* 0x0000e200ff107b82 */ /* 0x000ee20000000800 */
[----:B------:R-:W-:Y:S01]  /*13a0*/  VIADD R9, R7, 0x1 ;  /* 0x0000000107097836 */ /* 0x000fe20000000000 */
[----:B------:R-:W-:Y:S01]  /*13b0*/  SHF.L.U64.HI R7, R3, 0x3, R6 ;  /* 0x0000000303077819 */ /* 0x000fe20000010206 */
[----:B------:R-:W-:Y:S01]  /*13c0*/  IMAD.U32 R11, RZ, RZ, UR6 ;  /* 0x00000006ff0b7e24 */ /* 0x000fe2000f8e00ff */
[----:B------:R-:W-:Y:S01]  /*13d0*/  LEA R13, P1, R10, R13, 0x3 ;  /* 0x0000000d0a0d7211 */ /* 0x000fe200078218ff */
[----:B------:R-:W-:Y:S01]  /*13e0*/  IMAD R17, R2, UR10, RZ ;  /* 0x0000000a02117c24 */ /* 0x000fe2000f8e02ff */
[----:B------:R-:W-:-:S02]  /*13f0*/  LOP3.LUT R9, R9, 0x3, RZ, 0xc0, !PT ;  /* 0x0000000309097812 */ /* 0x000fc400078ec0ff */
[----:B------:R-:W-:Y:S01]  /*1400*/  LEA.HI.X R11, R10, R7, R11, 0x3, P1 ;  /* 0x000000070a0b7211 */ /* 0x000fe200008f1c0b */
[----:B------:R-:W-:Y:S01]  /*1410*/  IMAD R18, R17, UR9, RZ ;  /* 0x0000000911127c24 */ /* 0x000fe2000f8e02ff */
[----:B------:R-:W-:Y:S02]  /*1420*/  IADD3 R9, P3, PT, RZ, -R9, RZ ;  /* 0x80000009ff097210 */ /* 0x000fe40007f7e0ff */
[----:B--2---:R-:W-:-:S03]  /*1430*/  IADD3 R15, P1, P2, R13, UR12, R12 ;  /* 0x0000000c0d0f7c10 */ /* 0x004fc6000fa3e00c */
[----:B------:R-:W-:Y:S01]  /*1440*/  IMAD.X R13, RZ, RZ, -0x1, P3 ;  /* 0xffffffffff0d7424 */ /* 0x000fe200018e06ff */
[----:B-1----:R-:W-:-:S06]  /*1450*/  ULEA UR5, UR7, UR5, 0x18 ;  /* 0x0000000507057291 */ /* 0x002fcc000f8ec0ff */
[----:B------:R-:W-:-:S05]  /*1460*/  IADD3 R7, PT, PT, R12, UR5, RZ ;  /* 0x000000050c077c10 */ /* 0x000fca000fffe0ff */
[----:B---3--:R-:W-:Y:S01]  /*1470*/  IMAD R10, R16, 0x400, R7 ;  /* 0x00000400100a7824 */ /* 0x008fe200078e0207 */
[----:B------:R-:W-:-:S03]  /*1480*/  IADD3.X R16, PT, PT, R11, UR13, R14, P1, P2 ;  /* 0x0000000d0b107c10 */ /* 0x000fc60008fe440e */
[----:B------:R-:W-:-:S07]  /*1490*/  IMAD R7, R3, 0x8, R10 ;  /* 0x0000000803077824 */ /* 0x000fce00078e020a */
.L_x_535:
        /* <DEDUP_REMOVED lines=11> */
[----:B------:R1:W-:Y:S01]  /*1550*/  LDGSTS.E.64 [R7+0x80], desc[UR22][R10.64] ;  /* 0x000800000a077fae */ /* 0x0003e2000b9a1416 */
[----:B------:R-:W-:Y:S02]  /*1560*/  LEA.HI.X R16, R8, R16, RZ, 0x3, P3 ;  /* 0x0000001008107211 */ /* 0x000fe400018f1cff */
[----:B------:R-:W-:Y:S01]  /*1570*/  ISETP.NE.AND.EX P1, PT, R13, RZ, PT, P1 ;  /* 0x000000ff0d00720c */ /* 0x000fe20003f25310 */
[----:B-1----:R-:W-:-:S12]  /*1580*/  IMAD R7, R18, 0x8, R7 ;  /* 0x0000000812077824 */ /* 0x002fd800078e0207 */
[----:B------:R-:W-:Y:S05]  /*1590*/  @P1 BRA `(.L_x_535) ;  /* 0xfffffffc00c01947 */ /* 0x000fea000383ffff */
.L_x_534:
[----:B------:R-:W-:Y:S05]  /*15a0*/  BSYNC.RECONVERGENT B1 ;  /* 0x0000000000017941 */ /* 0x000fea0003800200 */
.L_x_533:
[----:B------:R-:W-:Y:S05]  /*15b0*/  @!P0 BRA `(.L_x_529) ;  /* 0x0000000000f08947 */ /* 0x000fea0003800000 */
[----:B------:R-:W1:Y:S01]  /*15c0*/  S2UR UR7, SR_CgaCtaId ;  /* 0x00000000000779c3 */ /* 0x000e620000008800 */
[----:B------:R-:W2:Y:S01]  /*15d0*/  LDCU.64 UR12, c[0x0][0x3a8] ;  /* 0x00007500ff0c77ac */ /* 0x000ea20008000a00 */
[C---:B------:R-:W-:Y:S01]  /*15e0*/  IADD3 R16, P0, PT, R3.reuse, UR20, RZ ;  /* 0x0000001403107c10 */ /* 0x040fe2000ff1e0ff */
[C---:B------:R-:W-:Y:S01]  /*15f0*/  IMAD.SHL.U32 R9, R3.reuse, 0x8, RZ ;  /* 0x0000000803097824 */ /* 0x040fe200078e00ff */
[----:B------:R-:W-:Y:S01]  /*1600*/  MOV R11, UR21 ;  /* 0x00000015000b7c02 */ /* 0x000fe20008000f00 */
[----:B------:R-:W-:Y:S01]  /*1610*/  UMOV UR5, 0x400 ;  /* 0x0000040000057882 */ /* 0x000fe20000000000 */
[----:B------:R-:W-:Y:S01]  /*1620*/  IMAD.U32 R10, RZ, RZ, UR20 ;  /* 0x00000014ff0a7e24 */ /* 0x000fe2000f8e00ff */
[----:B------:R-:W-:Y:S01]  /*1630*/  UIADD3 UR5, UPT, UPT, UR5, 0x80, URZ ;  /* 0x0000008005057890 */ /* 0x000fe2000fffe0ff */
[----:B------:R-:W3:Y:S01]  /*1640*/  LDC R18, c[0x0][0x388] ;  /* 0x0000e200ff127b82 */ /* 0x000ee20000000800 */
[----:B------:R-:W-:Y:S01]  /*1650*/  IADD3.X R15, PT, PT, R6, UR6, RZ, P0, !PT ;  /* 0x00000006060f7c10 */ /* 0x000fe200087fe4ff */
[----:B------:R-:W-:Y:S01]  /*1660*/  IMAD.U32 R17, RZ, RZ, UR6 ;  /* 0x00000006ff117e24 */ /* 0x000fe2000f8e00ff */
[----:B------:R-:W-:Y:S01]  /*1670*/  SHF.L.U64.HI R13, R3, 0x3, R6 ;  /* 0x00000003030d7819 */ /* 0x000fe20000010206 */
[----:B------:R-:W-:Y:S01]  /*1680*/  IMAD R23, R2, UR10, RZ ;  /* 0x0000000a02177c24 */ /* 0x000fe2000f8e02ff */
[----:B------:R-:W-:-:S02]  /*1690*/  LEA R9, P2, R10, R9, 0x3 ;  /* 0x000000090a097211 */ /* 0x000fc400078418ff */
[----:B------:R-:W-:Y:S01]  /*16a0*/  SHF.L.U64.HI R15, R16, 0x3, R15 ;  /* 0x00000003100f7819 */ /* 0x000fe2000001020f */
[----:B------:R-:W-:Y:S01]  /*16b0*/  IMAD R23, R23, UR9, RZ ;  /* 0x0000000917177c24 */ /* 0x000fe2000f8e02ff */
[----:B------:R-:W-:Y:S02]  /*16c0*/  LEA.HI.X R13, R10, R13, R17, 0x3, P2 ;  /* 0x0000000d0a0d7211 */ /* 0x000fe400010f1c11 */
[----:B--2---:R-:W-:Y:S02]  /*16d0*/  IADD3 R7, P1, PT, R12, UR12, RZ ;  /* 0x0000000c0c077c10 */ /* 0x004fe4000ff3e0ff */
[----:B------:R-:W-:Y:S01]  /*16e0*/  LEA R10, P0, R8, R9, 0x3 ;  /* 0x00000009080a7211 */ /* 0x000fe200078018ff */
[----:B-1----:R-:W-:-:S03]  /*16f0*/  ULEA UR5, UR7, UR5, 0x18 ;  /* 0x0000000507057291 */ /* 0x002fc6000f8ec0ff */
[----:B------:R-:W-:-:S03]  /*1700*/  LEA.HI.X R24, R8, R13, RZ, 0x3, P0 ;  /* 0x0000000d08187211 */ /* 0x000fc600000f1cff */
[----:B------:R-:W-:Y:S01]  /*1710*/  VIADD R11, R12, UR5 ;  /* 0x000000050c0b7c36 */ /* 0x000fe20008000000 */
[----:B------:R-:W-:-:S03]  /*1720*/  UMOV UR5, URZ ;  /* 0x000000ff00057c82 */ /* 0x000fc60008000000 */
[----:B---3--:R-:W-:Y:S01]  /*1730*/  IMAD R18, R18, 0x400, R11 ;  /* 0x0000040012127824 */ /* 0x008fe200078e020b */
[----:B------:R-:W-:Y:S01]  /*1740*/  IADD3.X R11, PT, PT, R14, UR13, RZ, P1, !PT ;  /* 0x0000000d0e0b7c10 */ /* 0x000fe20008ffe4ff */
[----:B------:R-:W-:Y:S01]  /*1750*/  IMAD.SHL.U32 R14, R16, 0x8, RZ ;  /* 0x00000008100e7824 */ /* 0x000fe200078e00ff */
[C---:B------:R-:W-:Y:S01]  /*1760*/  LEA R12, P1, R8.reuse, R9, 0x4 ;  /* 0x00000009080c7211 */ /* 0x040fe200078220ff */
[----:B------:R-:W-:Y:S02]  /*1770*/  IMAD R2, R3, 0x8, R18 ;  /* 0x0000000803027824 */ /* 0x000fe400078e0212 */
[C---:B------:R-:W-:Y:S01]  /*1780*/  IMAD.WIDE.U32 R14, R8.reuse, 0x18, R14 ;  /* 0x00000018080e7825 */ /* 0x040fe200078e000e */
[----:B------:R-:W-:-:S03]  /*1790*/  LEA.HI.X R26, R8, R13, RZ, 0x4, P1 ;  /* 0x0000000d081a7211 */ /* 0x000fc600008f24ff */
[----:B------:R-:W-:Y:S02]  /*17a0*/  VIADD R28, R15, UR5 ;  /* 0x000000050f1c7c36 */ /* 0x000fe40008000000 */
[C-C-:B------:R-:W-:Y:S02]  /*17b0*/  IMAD R22, R23.reuse, 0x8, R2.reuse ;  /* 0x0000000817167824 */ /* 0x140fe400078e0202 */
[C-C-:B------:R-:W-:Y:S02]  /*17c0*/  IMAD R25, R23.reuse, 0x10, R2.reuse ;  /* 0x0000001017197824 */ /* 0x140fe400078e0202 */
[----:B------:R-:W-:-:S07]  /*17d0*/  IMAD R27, R23, 0x18, R2 ;  /* 0x00000018171b7824 */ /* 0x000fce00078e0202 */
.L_x_536:
[C---:B------:R-:W-:Y:S02]  /*17e0*/  IADD3 R16, P0, PT, R7.reuse, R9, RZ ;  /* 0x0000000907107210 */ /* 0x040fe40007f1e0ff */
[----:B------:R-:W-:-:S03]  /*17f0*/  IADD3 R20, P1, PT, R7, R10, RZ ;  /* 0x0000000a07147210 */ /* 0x000fc60007f3e0ff */
[C---:B------:R-:W-:Y:S02]  /*1800*/  IMAD.X R17, R11.reuse, 0x1, R13, P0 ;  /* 0x000000010b117824 */ /* 0x040fe400000e060d */
[----:B------:R-:W-:Y:S01]  /*1810*/  IMAD.X R21, R11, 0x1, R24, P1 ;  /* 0x000000010b157824 */ /* 0x000fe200008e0618 */
[----:B------:R-:W-:Y:S02]  /*1820*/  IADD3 R18, P1, PT, R7, R14, RZ ;  /* 0x0000000e07127210 */ /* 0x000fe40007f3e0ff */
[----:B------:R-:W-:Y:S01]  /*1830*/  @!PT LDS RZ, [RZ] ;  /* 0x00000000fffff984 */ /* 0x000fe20000000800 */
[----:B------:R-:W-:Y:S01]  /*1840*/  @!PT LDS RZ, [RZ] ;  /* 0x00000000fffff984 */ /* 0x000fe20000000800 */
[----:B------:R-:W-:Y:S01]  /*1850*/  @!PT LDS RZ, [RZ] ;  /* 0x00000000fffff984 */ /* 0x000fe20000000800 */
[----:B------:R1:W-:Y:S03]  /*1860*/  LDGSTS.E.64 [R2+0x80], desc[UR22][R16.64] ;  /* 0x0008000010027fae */ /* 0x0003e6000b9a1416 */
[----:B------:R-:W-:Y:S01]  /*1870*/  IMAD.X R19, R11, 0x1, R28, P1 ;  /* 0x000000010b137824 */ /* 0x000fe200008e061c */
[----:B------:R2:W-:Y:S01]  /*1880*/  LDGSTS.E.64 [R22+0x80], desc[UR22][R20.64] ;  /* 0x0008000014167fae */ /* 0x0005e2000b9a1416 */
[----:B-1----:R-:W-:Y:S01]  /*1890*/  IADD3 R16, P0, PT, R7, R12, RZ ;  /* 0x0000000c07107210 */ /* 0x002fe20007f1e0ff */
[----:B------:R-:W-:Y:S01]  /*18a0*/  IMAD R2, R23, 0x20, R2 ;  /* 0x0000002017027824 */ /* 0x000fe200078e0202 */
[----:B------:R-:W-:-:S02]  /*18b0*/  LEA R7, P1, R8, R7, 0x5 ;  /* 0x0000000708077211 */ /* 0x000fc400078228ff */
[----:B------:R-:W-:Y:S01]  /*18c0*/  IADD3.X R17, PT, PT, R11, R26, RZ, P0, !PT ;  /* 0x0000001a0b117210 */ /* 0x000fe200007fe4ff */
[----:B--2---:R-:W-:Y:S01]  /*18d0*/  IMAD R22, R23, 0x20, R22 ;  /* 0x0000002017167824 */ /* 0x004fe200078e0216 */
[C---:B------:R-:W-:Y:S02]  /*18e0*/  LEA R3, P0, R8.reuse, R3, 0x2 ;  /* 0x0000000308037211 */ /* 0x040fe400078010ff */
[C---:B------:R-:W-:Y:S01]  /*18f0*/  LEA.HI.X R11, R8.reuse, R11, RZ, 0x5, P1 ;  /* 0x0000000b080b7211 */ /* 0x040fe200008f2cff */
[----:B------:R1:W-:Y:S01]  /*1900*/  LDGSTS.E.64 [R25+0x80], desc[UR22][R16.64] ;  /* 0x0008000010197fae */ /* 0x0003e2000b9a1416 */
[----:B------:R-:W-:Y:S02]  /*1910*/  LEA.HI.X R6, R8, R6, RZ, 0x2, P0 ;  /* 0x0000000608067211 */ /* 0x000fe400000f14ff */
[----:B------:R-:W-:Y:S01]  /*1920*/  ISETP.GE.U32.AND P0, PT, R3, R4, PT ;  /* 0x000000040300720c */ /* 0x000fe20003f06070 */
[----:B------:R2:W-:Y:S03]  /*1930*/  LDGSTS.E.64 [R27+0x80], desc[UR22][R18.64] ;  /* 0x00080000121b7fae */ /* 0x0005e6000b9a1416 */
[----:B------:R-:W-:Y:S01]  /*1940*/  ISETP.GE.U32.AND.EX P0, PT, R6, R5, PT, P0 ;  /* 0x000000050600720c */ /* 0x000fe20003f06100 */
[----:B-1----:R-:W-:-:S02]  /*1950*/  IMAD R25, R23, 0x20, R25 ;  /* 0x0000002017197824 */ /* 0x002fc400078e0219 */
[----:B--2---:R-:W-:-:S10]  /*1960*/  IMAD R27, R23, 0x20, R27 ;  /* 0x00000020171b7824 */ /* 0x004fd400078e021b */
[----:B------:R-:W-:Y:S05]  /*1970*/  @!P0 BRA `(.L_x_536) ;  /* 0xfffffffc00988947 */ /* 0x000fea000383ffff */
.L_x_529:
[----:B------:R-:W-:Y:S05]  /*1980*/  BSYNC.RECONVERGENT B0 ;  /* 0x0000000000007941 */ /* 0x000fea0003800200 */
.L_x_528:
[----:B------:R-:W0:Y:S01]  /*1990*/  LDGDEPBAR ;  /* 0x00000000000079af */ /* 0x000e220000000000 */
[----:B------:R-:W-:-:S04]  /*19a0*/  DEPBAR.LE SB0, 0x0 ;  /* 0x000080000000791a */ /* 0x000fc80000000000 */
[----:B------:R-:W-:Y:S06]  /*19b0*/  BAR.SYNC.DEFER_BLOCKING 0x0 ;  /* 0x0000000000007b1d */ /* 0x000fec0000010000 */
.L_x_518:
[----:B------:R-:W-:-:S13]  /*19c0*/  ISETP.NE.AND P0, PT, R0, UR19, PT ;  /* 0x0000001300007c0c */ /* 0x000fda000bf05270 */
[----:B------:R-:W-:Y:S05]  /*19d0*/  @!P0 BRA `(.L_x_537) ;  /* 0x0000000000888947 */ /* 0x000fea0003800000 */
[----:B------:R-:W1:Y:S02]  /*19e0*/  LDC R8, c[0x0][0x388] ;  /* 0x0000e200ff087b82 */ /* 0x000e640000000800 */
[----:B-1----:R-:W-:-:S13]  /*19f0*/  ISETP.GE.AND P0, PT, R8, 0x1, PT ;  /* 0x000000010800780c */ /* 0x002fda0003f06270 */
[----:B------:R-:W-:Y:S05]  /*1a00*/  @!P0 EXIT ;  /* 0x000000000000894d */ /* 0x000fea0003800000 */
[----:B------:R-:W1:Y:S01]  /*1a10*/  S2R R5, SR_CgaCtaId ;  /* 0x0000000000057919 */ /* 0x000e620000008800 */
[----:B------:R-:W2:Y:S01]  /*1a20*/  LDC R3, c[0x0][0x3b0] ;  /* 0x0000ec00ff037b82 */ /* 0x000ea20000000800 */
[----:B------:R-:W3:Y:S01]  /*1a30*/  LDCU UR7, c[0x0][0x3a0] ;  /* 0x00007400ff0777ac */ /* 0x000ee20008000800 */
[----:B------:R-:W-:Y:S01]  /*1a40*/  MOV R2, 0x400 ;  /* 0x0000040000027802 */ /* 0x000fe20000000f00 */
[----:B------:R-:W3:Y:S01]  /*1a50*/  S2R R9, SR_TID.X ;  /* 0x0000000000097919 */ /* 0x000ee20000002100 */
[----:B------:R-:W4:Y:S03]  /*1a60*/  LDCU.64 UR4, c[0x0][0x390] ;  /* 0x00007200ff0477ac */ /* 0x000f260008000a00 */
[----:B------:R-:W-:Y:S01]  /*1a70*/  VIADD R4, R2, 0x80 ;  /* 0x0000008002047836 */ /* 0x000fe20000000000 */
[----:B----4-:R-:W-:Y:S01]  /*1a80*/  ULEA UR4, UP0, UR20, UR4, 0x3 ;  /* 0x0000000414047291 */ /* 0x010fe2000f8018ff */
[----:B--2---:R-:W-:-:S02]  /*1a90*/  IMAD R2, R8, 0x400, R3 ;  /* 0x0000040008027824 */ /* 0x004fc400078e0203 */
[----:B------:R-:W-:Y:S01]  /*1aa0*/  IMAD.MOV R8, RZ, RZ, -R8 ;  /* 0x000000ffff087224 */ /* 0x000fe200078e0a08 */
[----:B------:R-:W-:Y:S01]  /*1ab0*/  ULEA.HI.X UR5, UR20, UR5, UR6, 0x3, UP0 ;  /* 0x0000000514057291 */ /* 0x000fe200080f1c06 */
[----:B-1----:R-:W-:Y:S02]  /*1ac0*/  LEA R4, R5, R4, 0x18 ;  /* 0x0000000405047211 */ /* 0x002fe400078ec0ff */
[C---:B---3--:R-:W-:Y:S01]  /*1ad0*/  LEA R3, R9.reuse, UR7, 0x3 ;  /* 0x0000000709037c11 */ /* 0x048fe2000f8e18ff */
[----:B------:R-:W-:-:S04]  /*1ae0*/  IMAD R2, R9, 0x8, R2 ;  /* 0x0000000809027824 */ /* 0x000fc800078e0202 */
[----:B------:R-:W-:Y:S01]  /*1af0*/  IMAD.IADD R11, R4, 0x1, R3 ;  /* 0x00000001040b7824 */ /* 0x000fe200078e0203 */
[----:B------:R-:W-:-:S07]  /*1b00*/  IADD3 R10, PT, PT, R2, 0x80, R4 ;  /* 0x00000080020a7810 */ /* 0x000fce0007ffe004 */
.L_x_538:
[----:B------:R-:W-:Y:S01]  /*1b10*/  ISETP.GE.AND P0, PT, R9, R0, PT ;  /* 0x000000000900720c */ /* 0x000fe20003f06270 */
[----:B------:R-:W-:Y:S01]  /*1b20*/  IMAD.U32 R7, RZ, RZ, UR5 ;  /* 0x00000005ff077e24 */ /* 0x000fe2000f8e00ff */
[----:B------:R-:W-:Y:S01]  /*1b30*/  MOV R6, UR4 ;  /* 0x0000000400067c02 */ /* 0x000fe20008000f00 */
[----:B------:R-:W-:-:S10]  /*1b40*/  VIADD R8, R8, 0x1 ;  /* 0x0000000108087836 */ /* 0x000fd40000000000 */
[----:B------:R1:W-:Y:S04]  /*1b50*/  @!P0 LDS.64 R2, [R11] ;  /* 0x000000000b028984 */ /* 0x0003e80000000a00 */
[----:B------:R2:W3:Y:S01]  /*1b60*/  @!P0 LDS.64 R4, [R10] ;  /* 0x000000000a048984 */ /* 0x0004e20000000a00 */
[----:B-1----:R-:W-:Y:S02]  /*1b70*/  VIADD R11, R11, 0x400 ;  /* 0x000004000b0b7836 */ /* 0x002fe40000000000 */
[----:B--2---:R-:W-:Y:S01]  /*1b80*/  VIADD R10, R10, 0x400 ;  /* 0x000004000a0a7836 */ /* 0x004fe20000000000 */
[----:B---3--:R-:W-:Y:S01]  /*1b90*/  @!P0 DMUL R2, R2, R4 ;  /* 0x0000000402028228 */ /* 0x008fe20000000000 */
[----:B------:R-:W-:-:S04]  /*1ba0*/  @!P0 IMAD.WIDE R4, R9, 0x8, R6 ;  /* 0x0000000809048825 */ /* 0x000fc800078e0206 */
[----:B------:R-:W-:Y:S02]  /*1bb0*/  VIADD R9, R9, 0x80 ;  /* 0x0000008009097836 */ /* 0x000fe40000000000 */
[----:B------:R1:W-:Y:S01]  /*1bc0*/  @!P0 STG.E.64 desc[UR22][R4.64], R2 ;  /* 0x0000000204008986 */ /* 0x0003e2000c101b16 */
[----:B------:R-:W-:-:S13]  /*1bd0*/  ISETP.NE.AND P0, PT, R8, RZ, PT ;  /* 0x000000ff0800720c */ /* 0x000fda0003f05270 */
[----:B-1----:R-:W-:Y:S05]  /*1be0*/  @P0 BRA `(.L_x_538) ;  /* 0xfffffffc00c80947 */ /* 0x002fea000383ffff */
[----:B------:R-:W-:Y:S05]  /*1bf0*/  EXIT ;  /* 0x000000000000794d */ /* 0x000fea0003800000 */
.L_x_537:
        /* <DEDUP_REMOVED lines=19> */
.L_x_539:
[----:B-1----:R-:W-:Y:S01]  /*1d30*/  LDS.64 R2, [R10] ;  /* 0x000000000a027984 */ /* 0x002fe20000000a00 */
[----:B------:R-:W-:Y:S01]  /*1d40*/  VIADD R0, R0, 0x1 ;  /* 0x0000000100007836 */ /* 0x000fe20000000000 */
[----:B------:R-:W-:Y:S01]  /*1d50*/  MOV R6, UR4 ;  /* 0x0000000400067c02 */ /* 0x000fe20008000f00 */
[----:B------:R-:W-:Y:S01]  /*1d60*/  IMAD.U32 R7, RZ, RZ, UR5 ;  /* 0x00000005ff077e24 */ /* 0x000fe2000f8e00ff */
[----:B------:R-:W1:Y:S02]  /*1d70*/  LDS.64 R4, [R8] ;  /* 0x0000000008047984 */ /* 0x000e640000000a00 */
[----:B------:R-:W-:Y:S01]  /*1d80*/  ISETP.NE.AND P0, PT, R0, RZ, PT ;  /* 0x000000ff0000720c */ /* 0x000fe20003f05270 */
[----:B-1----:R-:W-:Y:S01]  /*1d90*/  DMUL R4, R2, R4 ;  /* 0x0000000402047228 */ /* 0x002fe20000000000 */
[----:B------:R-:W-:-:S06]  /*1da0*/  IMAD.WIDE R2, R9, 0x8, R6 ;  /* 0x0000000809027825 */ /* 0x000fcc00078e0206 */
[----:B------:R1:W-:Y:S05]  /*1db0*/  STG.E.64 desc[UR22][R2.64], R4 ;  /* 0x0000000402007986 */ /* 0x0003ea000c101b16 */
[----:B------:R-:W-:Y:S05]  /*1dc0*/  @!P0 EXIT ;  /* 0x000000000000894d */ /* 0x000fea0003800000 */
[----:B------:R-:W-:Y:S02]  /*1dd0*/  VIADD R8, R8, 0x400 ;  /* 0x0000040008087836 */ /* 0x000fe40000000000 */
[----:B------:R-:W-:Y:S02]  /*1de0*/  VIADD R10, R10, 0x400 ;  /* 0x000004000a0a7836 */ /* 0x000fe40000000000 */
[----:B------:R-:W-:Y:S01]  /*1df0*/  VIADD R9, R9, 0x80 ;  /* 0x0000008009097836 */ /* 0x000fe20000000000 */
[----:B------:R-:W-:Y:S06]  /*1e00*/  BRA `(.L_x_539) ;  /* 0xfffffffc00c87947 */ /* 0x000fec000383ffff */
        .weak           $__internal_0_$__cuda_sm20_div_u64
        .type           $__internal_0_$__cuda_sm20_div_u64,@function
        .size           $__internal_0_$__cuda_sm20_div_u64,(.L_x_2124 - $__internal_0_$__cuda_sm20_div_u64)
$__internal_0_$__cuda_sm20_div_u64:
[----:B------:R-:W-:Y:S02]  /*1e10*/  IMAD.MOV.U32 R16, RZ, RZ, R8 ;  /* 0x000000ffff107224 */ /* 0x000fe400078e0008 */
[----:B------:R-:W-:-:S04]  /*1e20*/  IMAD.U32 R17, RZ, RZ, UR4 ;  /* 0x00000004ff117e24 */ /* 0x000fc8000f8e00ff */
[----:B------:R-:W1:Y:S08]  /*1e30*/  I2F.U64.RP R16, R16 ;  /* 0x0000001000107312 */ /* 0x000e700000309000 */
[----:B-1----:R-:W1:Y:S02]  /*1e40*/  MUFU.RCP R10, R16 ;  /* 0x00000010000a7308 */ /* 0x002e640000001000 */
[----:B-1----:R-:W-:-:S06]  /*1e50*/  VIADD R10, R10, 0x1ffffffe ;  /* 0x1ffffffe0a0a7836 */ /* 0x002fcc0000000000 */
[----:B------:R-:W1:Y:S02]  /*1e60*/  F2I.U64.TRUNC R10, R10 ;  /* 0x0000000a000a7311 */ /* 0x000e64000020d800 */
[----:B-1----:R-:W-:-:S04]  /*1e70*/  IMAD.WIDE.U32 R12, R10, R8, RZ ;  /* 0x000000080a0c7225 */ /* 0x002fc800078e00ff */
[----:B------:R-:W-:Y:S01]  /*1e80*/  IMAD R13, R10, UR4, R13 ;  /* 0x000000040a0d7c24 */ /* 0x000fe2000f8e020d */
[----:B------:R-:W-:-:S03]  /*1e90*/  IADD3 R19, P0, PT, RZ, -R12, RZ ;  /* 0x8000000cff137210 */ /* 0x000fc60007f1e0ff */
[----:B------:R-:W-:Y:S02]  /*1ea0*/  IMAD R13, R11, R8, R13 ;  /* 0x000000080b0d7224 */ /* 0x000fe400078e020d */
[----:B------:R-:W-:-:S04]  /*1eb0*/  IMAD.HI.U32 R12, R10, R19, RZ ;  /* 0x000000130a0c7227 */ /* 0x000fc800078e00ff */
[----:B------:R-:W-:Y:S02]  /*1ec0*/  IMAD.X R21, RZ, RZ, ~R13, P0 ;  /* 0x000000ffff157224 */ /* 0x000fe400000e0e0d */
[----:B------:R-:W-:Y:S02]  /*1ed0*/  IMAD.MOV.U32 R13, RZ, RZ, R10 ;  /* 0x000000ffff0d7224 */ /* 0x000fe400078e000a */
[-C--:B------:R-:W-:Y:S02]  /*1ee0*/  IMAD R17, R11, R21.reuse, RZ ;  /* 0x000000150b117224 */ /* 0x080fe400078e02ff */
[----:B------:R-:W-:-:S04]  /*1ef0*/  IMAD.WIDE.U32 R12, P0, R10, R21, R12 ;  /* 0x000000150a0c7225 */ /* 0x000fc8000780000c */
[----:B------:R-:W-:-:S04]  /*1f00*/  IMAD.HI.U32 R21, R11, R21, RZ ;  /* 0x000000150b157227 */ /* 0x000fc800078e00ff */
[----:B------:R-:W-:-:S05]  /*1f10*/  IMAD.HI.U32 R12, P1, R11, R19, R12 ;  /* 0x000000130b0c7227 */ /* 0x000fca000782000c */
[----:B------:R-:W-:Y:S02]  /*1f20*/  IADD3 R13, P2, PT, R17, R12, RZ ;  /* 0x0000000c110d7210 */ /* 0x000fe40007f5e0ff */
[----:B------:R-:W-:-:S03]  /*1f30*/  IADD3.X R12, PT, PT, R21, R11, RZ, P0, !PT ;  /* 0x0000000b150c7210 */ /* 0x000fc600007fe4ff */
[----:B------:R-:W-:Y:S01]  /*1f40*/  IMAD.WIDE.U32 R10, R13, R8, RZ ;  /* 0x000000080d0a7225 */ /* 0x000fe200078e00ff */
[----:B------:R-:W-:-:S03]  /*1f50*/  IADD3.X R17, PT, PT, RZ, RZ, R12, P2, P1 ;  /* 0x000000ffff117210 */ /* 0x000fc600017e240c */
[----:B------:R-:W-:Y:S01]  /*1f60*/  IMAD R11, R13, UR4, R11 ;  /* 0x000000040d0b7c24 */ /* 0x000fe2000f8e020b */
[----:B------:R-:W-:-:S03]  /*1f70*/  IADD3 R19, P0, PT, RZ, -R10, RZ ;  /* 0x8000000aff137210 */ /* 0x000fc60007f1e0ff */
[----:B------:R-:W-:Y:S02]  /*1f80*/  IMAD R11, R17, R8, R11 ;  /* 0x00000008110b7224 */ /* 0x000fe400078e020b */
[----:B------:R-:W-:-:S04]  /*1f90*/  IMAD.HI.U32 R12, R13, R19, RZ ;  /* 0x000000130d0c7227 */ /* 0x000fc800078e00ff */
[----:B------:R-:W-:-:S04]  /*1fa0*/  IMAD.X R10, RZ, RZ, ~R11, P0 ;  /* 0x000000ffff0a7224 */ /* 0x000fc800000e0e0b */
[----:B------:R-:W-:-:S04]  /*1fb0*/  IMAD.WIDE.U32 R12, P0, R13, R10, R12 ;  /* 0x0000000a0d0c7225 */ /* 0x000fc8000780000c */
[C---:B------:R-:W-:Y:S02]  /*1fc0*/  IMAD R11, R17.reuse, R10, RZ ;  /* 0x0000000a110b7224 */ /* 0x040fe400078e02ff */
[----:B------:R-:W-:-:S04]  /*1fd0*/  IMAD.HI.U32 R12, P1, R17, R19, R12 ;  /* 0x00000013110c7227 */ /* 0x000fc8000782000c */
[----:B------:R-:W-:Y:S01]  /*1fe0*/  IMAD.HI.U32 R10, R17, R10, RZ ;  /* 0x0000000a110a7227 */ /* 0x000fe200078e00ff */
[----:B------:R-:W-:-:S03]  /*1ff0*/  IADD3 R12, P2, PT, R11, R12, RZ ;  /* 0x0000000c0b0c7210 */ /* 0x000fc60007f5e0ff */
[----:B------:R-:W-:Y:S02]  /*2000*/  IMAD.X R17, R10, 0x1, R17, P0 ;  /* 0x000000010a117824 */ /* 0x000fe400000e0611 */
[----:B------:R-:W-:-:S03]  /*2010*/  IMAD.HI.U32 R10, R12, R9, RZ ;  /* 0x000000090c0a7227 */ /* 0x000fc600078e00ff */
[----:B------:R-:W-:Y:S01]  /*2020*/  IADD3.X R16, PT, PT, RZ, RZ, R17, P2, P1 ;  /* 0x000000ffff107210 */ /* 0x000fe200017e2411 */
[----:B------:R-:W-:Y:S02]  /*2030*/  IMAD.MOV.U32 R11, RZ, RZ, RZ ;  /* 0x000000ffff0b7224 */ /* 0x000fe400078e00ff */
[----:B------:R-:W-:-:S04]  /*2040*/  IMAD.WIDE.U32 R10, R12, R15, R10 ;  /* 0x0000000f0c0a7225 */ /* 0x000fc800078e000a */
[C---:B------:R-:W-:Y:S02]  /*2050*/  IMAD R13, R16.reuse, R15, RZ ;  /* 0x0000000f100d7224 */ /* 0x040fe400078e02ff */
[----:B------:R-:W-:-:S04]  /*2060*/  IMAD.HI.U32 R10, P0, R16, R9, R10 ;  /* 0x00000009100a7227 */ /* 0x000fc8000780000a */
[----:B------:R-:W-:Y:S01]  /*2070*/  IMAD.HI.U32 R12, R16, R15, RZ ;  /* 0x0000000f100c7227 */ /* 0x000fe200078e00ff */
[----:B------:R-:W-:-:S03]  /*2080*/  IADD3 R13, P1, PT, R13, R10, RZ ;  /* 0x0000000a0d0d7210 */ /* 0x000fc60007f3e0ff */
[----:B------:R-:W-:Y:S02]  /*2090*/  IMAD.X R12, RZ, RZ, R12, P0 ;  /* 0x000000ffff0c7224 */ /* 0x000fe400000e060c */
[----:B------:R-:W-:-:S04]  /*20a0*/  IMAD.WIDE.U32 R10, R13, R8, RZ ;  /* 0x000000080d0a7225 */ /* 0x000fc800078e00ff */
[----:B------:R-:W-:Y:S01]  /*20b0*/  IMAD.X R17, RZ, RZ, R12, P1 ;  /* 0x000000ffff117224 */ /* 0x000fe200008e060c */
[----:B------:R-:W-:Y:S01]  /*20c0*/  IADD3 R19, P1, PT, -R10, R9, RZ ;  /* 0x000000090a137210 */ /* 0x000fe20007f3e1ff */
[----:B------:R-:W-:-:S03]  /*20d0*/  IMAD R11, R13, UR4, R11 ;  /* 0x000000040d0b7c24 */ /* 0x000fc6000f8e020b */
[-C--:B------:R-:W-:Y:S01]  /*20e0*/  ISETP.GE.U32.AND P0, PT, R19, R8.reuse, PT ;  /* 0x000000081300720c */ /* 0x080fe20003f06070 */
[----:B------:R-:W-:-:S04]  /*20f0*/  IMAD R10, R17, R8, R11 ;  /* 0x00000008110a7224 */ /* 0x000fc800078e020b */
[----:B------:R-:W-:Y:S01]  /*2100*/  IMAD.X R16, R15, 0x1, ~R10, P1 ;  /* 0x000000010f107824 */ /* 0x000fe200008e0e0a */
[----:B------:R-:W-:Y:S01]  /*2110*/  IADD3 R10, P2, PT, R13, 0x1, RZ ;  /* 0x000000010d0a7810 */ /* 0x000fe20007f5e0ff */
[----:B------:R-:W-:Y:S01]  /*2120*/  IMAD.MOV.U32 R15, RZ, RZ, 0x0 ;  /* 0x00000000ff0f7424 */ /* 0x000fe200078e00ff */
[-C--:B------:R-:W-:Y:S02]  /*2130*/  IADD3 R9, P1, PT, -R8, R19.reuse, RZ ;  /* 0x0000001308097210 */ /* 0x080fe40007f3e1ff */
[C---:B------:R-:W-:Y:S01]  /*2140*/  ISETP.GE.U32.AND.EX P0, PT, R16.reuse, UR4, PT, P0 ;  /* 0x0000000410007c0c */ /* 0x040fe2000bf06100 */
[----:B------:R-:W-:Y:S01]  /*2150*/  IMAD.X R12, RZ, RZ, R17, P2 ;  /* 0x000000ffff0c7224 */ /* 0x000fe200010e0611 */
[----:B------:R-:W-:Y:S02]  /*2160*/  IADD3.X R11, PT, PT, R16, ~UR4, RZ, P1, !PT ;  /* 0x80000004100b7c10 */ /* 0x000fe40008ffe4ff */
[----:B------:R-:W-:Y:S02]  /*2170*/  SEL R9, R9, R19, P0 ;  /* 0x0000001309097207 */ /* 0x000fe40000000000 */
[----:B------:R-:W-:-:S02]  /*2180*/  SEL R13, R10, R13, P0 ;  /* 0x0000000d0a0d7207 */ /* 0x000fc40000000000 */
[----:B------:R-:W-:Y:S02]  /*2190*/  SEL R11, R11, R16, P0 ;  /* 0x000000100b0b7207 */ /* 0x000fe40000000000 */
[----:B------:R-:W-:Y:S02]  /*21a0*/  SEL R12, R12, R17, P0 ;  /* 0x000000110c0c7207 */ /* 0x000fe40000000000 */
[----:B------:R-:W-:Y:S02]  /*21b0*/  ISETP.GE.U32.AND P0, PT, R9, R8, PT ;  /* 0x000000080900720c */ /* 0x000fe40003f06070 */
[----:B------:R-:W-:Y:S02]  /*21c0*/  IADD3 R10, P2, PT, R13, 0x1, RZ ;  /* 0x000000010d0a7810 */ /* 0x000fe40007f5e0ff */
[----:B------:R-:W-:Y:S02]  /*21d0*/  ISETP.GE.U32.AND.EX P0, PT, R11, UR4, PT, P0 ;  /* 0x000000040b007c0c */ /* 0x000fe4000bf06100 */
[----:B------:R-:W-:Y:S01]  /*21e0*/  ISETP.NE.U32.AND P1, PT, R8, RZ, PT ;  /* 0x000000ff0800720c */ /* 0x000fe20003f25070 */
[----:B------:R-:W-:Y:S01]  /*21f0*/  IMAD.X R11, RZ, RZ, R12, P2 ;  /* 0x000000ffff0b7224 */ /* 0x000fe200010e060c */
[----:B------:R-:W-:-:S02]  /*2200*/  SEL R10, R10, R13, P0 ;  /* 0x0000000d0a0a7207 */ /* 0x000fc40000000000 */
[----:B------:R-:W-:Y:S02]  /*2210*/  ISETP.NE.AND.EX P1, PT, RZ, UR4, PT, P1 ;  /* 0x00000004ff007c0c */ /* 0x000fe4000bf25310 */
[----:B------:R-:W-:Y:S02]  /*2220*/  SEL R11, R11, R12, P0 ;  /* 0x0000000c0b0b7207 */ /* 0x000fe40000000000 */
[----:B------:R-:W-:Y:S02]  /*2230*/  SEL R10, R10, 0xffffffff, P1 ;  /* 0xffffffff0a0a7807 */ /* 0x000fe40000800000 */
[----:B------:R-:W-:Y:S01]  /*2240*/  SEL R11, R11, 0xffffffff, P1 ;  /* 0xffffffff0b0b7807 */ /* 0x000fe20000800000 */
[----:B------:R-:W-:Y:S06]  /*2250*/  RET.REL.NODEC R14 `(_ZN3cub18CUB_300001_SM_10006detail9transform16transform_kernelINS2_10policy_hubILb0EN4cuda3std3__45tupleIJN6thrust24THRUST_300001_SM_1000_NS6detail15normal_iteratorINSA_10device_ptrIdEEEESF_EEEE10policy1000ElNS7_10multipliesIdEESF_JPdSL_EEEvT0_iT1_T2_DpNS2_10kernel_argIT3_EE) ;  /* 0xffffffdc0e687950 */ /* 0x000fec0003c3ffff */
.L_x_540:
        /* <DEDUP_REMOVED lines=10> */
.L_x_2124:


//--------------------- .text._ZN3cub18CUB_300001_SM_10006detail9transform16transform_kernelINS2_10policy_hubILb0EN4cuda3std3__45tupleIJN6thrust24THRUST_300001_SM_1000_NS6detail15normal_iteratorINSA_10device_ptrIdEEEESF_EEEE10policy1000EiNS7_10multipliesIdEESF_JPdSL_EEEvT0_iT1_T2_DpNS2_10kernel_argIT3_EE --------------------------
	.section	.text._ZN3cub18CUB_300001_SM_10006detail9transform16transform_kernelINS2_10policy_hubILb0EN4cuda3std3__45tupleIJN6thrust24THRUST_300001_SM_1000_NS6detail15normal_iteratorINSA_10device_ptrIdEEEESF_EEEE10policy1000EiNS7_10multipliesIdEESF_JPdSL_EEEvT0_iT1_T2_DpNS2_10kernel_argIT3_EE,"ax",@progbits
	.align	128
        .global         _ZN3cub18CUB_300001_SM_10006detail9transform16transform_kernelINS2_10policy_hubILb0EN4cuda3std3__45tupleIJN6thrust24THRUST_300001_SM_1000_NS6detail15normal_iteratorINSA_10device_ptrIdEEEESF_EEEE10policy1000EiNS7_10multipliesIdEESF_JPdSL_EEEvT0_iT1_T2_DpNS2_10kernel_argIT3_EE
        .type           _ZN3cub18CUB_300001_SM_10006detail9transform16transform_kernelINS2_10policy_hubILb0EN4cuda3std3__45tupleIJN6thrust24THRUST_300001_SM_1000_NS6detail15normal_iteratorINSA_10device_ptrIdEEEESF_EEEE10policy1000EiNS7_10multipliesIdEESF_JPdSL_EEEvT0_iT1_T2_DpNS2_10kernel_argIT3_EE,@function
        .size           _ZN3cub18CUB_300001_SM_10006detail9transform16transform_kernelINS2_10policy_hubILb0EN4cuda3std3__45tupleIJN6thrust24THRUST_300001_SM_1000_NS6detail15normal_iteratorINSA_10device_ptrIdEEEESF_EEEE10policy1000EiNS7_10multipliesIdEESF_JPdSL_EEEvT0_iT1_T2_DpNS2_10kernel_argIT3_EE,(.L_x_2125 - _ZN3cub18CUB_300001_SM_10006detail9transform16transform_kernelINS2_10policy_hubILb0EN4cuda3std3__45tupleIJN6thrust24THRUST_300001_SM_1000_NS6detail15normal_iteratorINSA_10device_ptrIdEEEESF_EEEE10policy1000EiNS7_10multipliesIdEESF_JPdSL_EEEvT0_iT1_T2_DpNS2_10kernel_argIT3_EE)
        .other          _ZN3cub18CUB_300001_SM_10006detail9transform16transform_kernelINS2_10policy_hubILb0EN4cuda3std3__45tupleIJN6thrust24THRUST_300001_SM_1000_NS6detail15normal_iteratorINSA_10device_ptrIdEEEESF_EEEE10policy1000EiNS7_10multipliesIdEESF_JPdSL_EEEvT0_iT1_T2_DpNS2_10kernel_argIT3_EE,@"STO_CUDA_ENTRY STV_DEFAULT"
_ZN3cub18CUB_300001_SM_10006detail9transform16transform_kernelINS2_10policy_hubILb0EN4cuda3std3__45tupleIJN6thrust24THRUST_300001_SM_1000_NS6detail15normal_iteratorINSA_10device_ptrIdEEEESF_EEEE10policy1000EiNS7_10multipliesIdEESF_JPdSL_EEEvT0_iT1_T2_DpNS2_10kernel_argIT3_EE:
.text._ZN3cub18CUB_300001_SM_10006detail9transform16transform_kernelINS2_10policy_hubILb0EN4cuda3std3__45tupleIJN6thrust24THRUST_300001_SM_1000_NS6detail15normal_iteratorINSA_10device_ptrIdEEEESF_EEEE10policy1000EiNS7_10multipliesIdEESF_JPdSL_EEEvT0_iT1_T2_DpNS2_10kernel_argIT3_EE:
[----:B------:R-:W-:Y:S08]  /*0000*/  LDC R1, c[0x0][0x37c] ;  /* 0x0000df00ff017b82 */ /* 0x000ff00000000800 */
[----:B------:R-:W1:Y:S01]  /*0010*/  S2UR UR5, SR_CTAID.X ;  /* 0x00000000000579c3 */ /* 0x000e620000002500 */
[----:B------:R-:W2:Y:S01]  /*0020*/  LDCU UR7, c[0x0][0x370] ;  /* 0x00006e00ff0777ac */ /* 0x000ea20008000800 */
[----:B------:R-:W3:Y:S01]  /*0030*/  LDCU.64 UR16, c[0x0][0x380] ;  /* 0x00007000ff1077ac */ /* 0x000ee20008000a00 */
[----:B------:R-:W4:Y:S01]  /*0040*/  LDCU.64 UR20, c[0x0][0x358] ;  /* 0x00006b00ff1477ac */ /* 0x000f220008000a00 */
[----:B---3--:R-:W-:-:S02]  /*0050*/  USHF.L.U32 UR24, UR17, 0x7, URZ ;  /* 0x0000000711187899 */ /* 0x008fc400080006ff */
[----:B-1----:R-:W-:Y:S02]  /*0060*/  UIADD3 UR4, UPT, UPT, UR5, 0x2, URZ ;  /* 0x0000000205047890 */ /* 0x002fe4000fffe0ff */
[----:B------:R-:W-:Y:S02]  /*0070*/  UIMAD UR22, UR24, UR5, URZ ;  /* 0x00000005181672a4 */ /* 0x000fe4000f8e02ff */
[----:B--2---:R-:W-:Y:S02]  /*0080*/  UISETP.GE.U32.AND UP0, UPT, UR4, UR7, UPT ;  /* 0x000000070400728c */ /* 0x004fe4000bf06070 */
[----:B------:R-:W-:Y:S02]  /*0090*/  UIADD3 UR6, UPT, UPT, -UR22, UR16, URZ ;  /* 0x0000001016067290 */ /* 0x000fe4000fffe1ff */
[----:B------:R-:W-:Y:S02]  /*00a0*/  UISETP.EQ.OR UP0, UPT, UR5, URZ, UP0 ;  /* 0x000000ff0500728c */ /* 0x000fe40008702670 */
[----:B------:R-:W-:-:S04]  /*00b0*/  UISETP.LT.AND UP1, UPT, UR24, UR6, UPT ;  /* 0x000000061800728c */ /* 0x000fc8000bf21270 */
[----:B------:R-:W-:-:S03]  /*00c0*/  USEL UR23, UR24, UR6, UP1 ;  /* 0x0000000618177287 */ /* 0x000fc60008800000 */
[----:B----4-:R-:W-:Y:S09]  /*00d0*/  BRA.U UP0, `(.L_x_541) ;  /* 0x0000000100dc7547 */ /* 0x010ff2000b800000 */
        /* <DEDUP_REMOVED lines=20> */
[----:B------:R-:W-:Y:S02]  /*0220*/  ULOP3.LUT UR13, UR13, 0xfffffff0, URZ, 0xc0, !UPT ;  /* 0xfffffff00d0d7892 */ /* 0x000fe4000f8ec0ff */
[----:B------:R-:W-:Y:S02]  /*0230*/  ULOP3.LUT UR12, UR12, 0xfffffff0, URZ, 0xc0, !UPT ;  /* 0xfffffff00c0c7892 */ /* 0x000fe4000f8ec0ff */
[----:B------:R-:W-:Y:S02]  /*0240*/  ULEA UR14, UR16, UR14, 0x18 ;  /* 0x0000000e100e7291 */ /* 0x000fe4000f8ec0ff */
[----:B------:R-:W-:Y:S01]  /*0250*/  USHF.R.U32.HI UR7, URZ, 0x4, UR13 ;  /* 0x00000004ff077899 */ /* 0x000fe2000801160d */
        /* <DEDUP_REMOVED lines=8> */
[----:B------:R-:W-:-:S02]  /*02e0*/  UIADD3 UR13, UPT, UPT, UR13, UR12, URZ ;  /* 0x0000000c0d0d7290 */ /* 0x000fc4000fffe0ff */
[----:B------:R-:W-:Y:S02]  /*02f0*/  ULEA UR16, UR17, UR14, 0xa ;  /* 0x0000000e11107291 */ /* 0x000fe4000f8e50ff */
[----:B------:R-:W-:Y:S02]  /*0300*/  USHF.R.U32.HI UR12, URZ, 0x4, UR12 ;  /* 0x00000004ff0c7899 */ /* 0x000fe4000801160c */
[----:B----4-:R-:W-:Y:S01]  /*0310*/  UIMAD.WIDE UR4, UR22, 0x8, UR4 ;  /* 0x00000008160478a5 */ /* 0x010fe2000f8e0204 */
[----:B------:R-:W-:Y:S01]  /*0320*/  IMAD.U32 R0, RZ, RZ, UR13 ;  /* 0x0000000dff007e24 */ /* 0x000fe2000f8e00ff */
[----:B------:R-:W-:Y:S02]  /*0330*/  UPRMT UR7, UR7, 0x5410, URZ ;  /* 0x0000541007077896 */ /* 0x000fe400080000ff */
[----:B--2---:R-:W-:Y:S02]  /*0340*/  UIMAD.WIDE UR8, UR22, 0x8, UR8 ;  /* 0x00000008160878a5 */ /* 0x004fe4000f8e0208 */
[----:B------:R-:W-:-:S02]  /*0350*/  UIADD3 UR18, UPT, UPT, UR16, 0x80, URZ ;  /* 0x0000008010127890 */ /* 0x000fc4000fffe0ff */
[----:B------:R-:W-:Y:S01]  /*0360*/  UPRMT UR12, UR12, 0x5410, URZ ;  /* 0x000054100c0c7896 */ /* 0x000fe200080000ff */
[----:B------:R-:W-:Y:S02]  /*0370*/  UMOV UR19, UR15 ;  /* 0x0000000f00137c82 */ /* 0x000fe40008000000 */
[----:B---3--:R1:W-:Y:S06]  /*0380*/  UBLKCP.S.G [UR14], [UR4], UR7 ;  /* 0x0000000e040073ba */ /* 0x0083ec0008000207 */
[----:B------:R1:W-:Y:S01]  /*0390*/  UBLKCP.S.G [UR18], [UR8], UR12 ;  /* 0x00000012080073ba */ /* 0x0003e2000800020c */
[----:B------:R1:W-:Y:S01]  /*03a0*/  SYNCS.ARRIVE.TRANS64 RZ, [UR15], R0 ;  /* 0x00000000ffff79a7 */ /* 0x0003e2000800000f */
[----:B------:R-:W-:Y:S01]  /*03b0*/  NOP ;  /* 0x0000000000007918 */ /* 0x000fe20000000000 */
.L_x_543:
[----:B-1----:R-:W-:Y:S05]  /*03c0*/  BSYNC.RECONVERGENT B0 ;  /* 0x0000000000007941 */ /* 0x002fea0003800200 */
.L_x_542:
[----:B------:R-:W1:Y:S08]  /*03d0*/  S2UR UR5, SR_CgaCtaId ;  /* 0x00000000000579c3 */ /* 0x000e700000008800 */
[----:B------:R-:W-:Y:S01]  /*03e0*/  BAR.SYNC.DEFER_BLOCKING 0x0 ;  /* 0x0000000000007b1d */ /* 0x000fe20000010000 */
[----:B------:R-:W-:-:S05]  /*03f0*/  SHF.L.U32 R0, RZ, 0x1f, RZ ;  /* 0x0000001fff007819 */ /* 0x000fca00000006ff */
[----:B------:R-:W-:Y:S02]  /*0400*/  UMOV UR4, 0x400 ;  /* 0x0000040000047882 */ /* 0x000fe40000000000 */
[----:B-1----:R-:W-:-:S12]  /*0410*/  ULEA UR4, UR5, UR4, 0x18 ;  /* 0x0000000405047291 */ /* 0x002fd8000f8ec0ff */
.L_x_544:
[----:B------:R-:W1:Y:S02]  /*0420*/  SYNCS.PHASECHK.TRANS64.TRYWAIT P0, [UR4], R0 ;  /* 0x00000000ff0075a7 */ /* 0x000e640008001104 */
[----:B-1----:R-:W-:Y:S05]  /*0430*/  @!P0 BRA `(.L_x_544) ;  /* 0xfffffffc00f88947 */ /* 0x002fea000383ffff */
[----:B------:R-:W-:Y:S05]  /*0440*/  BRA `(.L_x_545) ;  /* 0x00000014004c7947 */ /* 0x000fea0003800000 */
.L_x_541:
[----:B------:R-:W1:Y:S01]  /*0450*/  S2R R2, SR_TID.Y ;  /* 0x0000000000027919 */ /* 0x000e620000002200 */
[----:B------:R-:W2:Y:S01]  /*0460*/  LDCU UR10, c[0x0][0x360] ;  /* 0x00006c00ff0a77ac */ /* 0x000ea20008000800 */
[----:B------:R-:W-:Y:S01]  /*0470*/  BSSY.RECONVERGENT B0, `(.L_x_546) ;  /* 0x00000af000007945 */ /* 0x000fe20003800200 */
[----:B------:R-:W1:Y:S01]  /*0480*/  S2R R3, SR_TID.Z ;  /* 0x0000000000037919 */ /* 0x000e620000002300 */
[----:B------:R-:W2:Y:S01]  /*0490*/  LDCU UR11, c[0x0][0x364] ;  /* 0x00006c80ff0b77ac */ /* 0x000ea20008000800 */
[----:B------:R-:W3:Y:S01]  /*04a0*/  LDC R0, c[0x0][0x368] ;  /* 0x0000da00ff007b82 */ /* 0x000ee20000000800 */
[----:B------:R-:W4:Y:S01]  /*04b0*/  S2R R5, SR_TID.X ;  /* 0x0000000000057919 */ /* 0x000f220000002100 */
[----:B------:R-:W-:Y:S02]  /*04c0*/  USHF.L.U32 UR4, UR23, 0x3, URZ ;  /* 0x0000000317047899 */ /* 0x000fe400080006ff */
[----:B------:R-:W-:Y:S02]  /*04d0*/  USHF.R.S32.HI UR12, URZ, 0x1f, UR22 ;  /* 0x0000001fff0c7899 */ /* 0x000fe40008011416 */
[----:B------:R-:W-:-:S04]  /*04e0*/  USHF.R.S32.HI UR5, URZ, 0x1f, UR4 ;  /* 0x0000001fff057899 */ /* 0x000fc80008011404 */
[----:B------:R-:W-:Y:S02]  /*04f0*/  USHF.R.U32.HI UR13, URZ, 0x3, UR5 ;  /* 0x00000003ff0d7899 */ /* 0x000fe40008011605 */
[----:B------:R-:W-:Y:S02]  /*0500*/  USHF.R.U64 UR7, UR4, 0x3, UR5 ;  /* 0x0000000304077899 */ /* 0x000fe40008001205 */
[----:B--2---:R-:W-:Y:S02]  /*0510*/  UIMAD UR4, UR10, UR11, URZ ;  /* 0x0000000b0a0472a4 */ /* 0x004fe4000f8e02ff */
[----:B-1----:R-:W-:Y:S02]  /*0520*/  IMAD R2, R3, UR11, R2 ;  /* 0x0000000b03027c24 */ /* 0x002fe4000f8e0202 */
[----:B------:R-:W-:Y:S02]  /*0530*/  IMAD.U32 R3, RZ, RZ, UR13 ;  /* 0x0000000dff037e24 */ /* 0x000fe4000f8e00ff */
[----:B----4-:R-:W-:-:S02]  /*0540*/  IMAD R2, R2, UR10, R5 ;  /* 0x0000000a02027c24 */ /* 0x010fc4000f8e0205 */
[----:B---3--:R-:W-:Y:S01]  /*0550*/  IMAD R5, R0, UR4, RZ ;  /* 0x0000000400057c24 */ /* 0x008fe2000f8e02ff */
[----:B------:R-:W-:Y:S02]  /*0560*/  UMOV UR4, URZ ;  /* 0x000000ff00047c82 */ /* 0x000fe40008000000 */
[----:B------:R-:W-:-:S04]  /*0570*/  ISETP.LT.U32.AND P0, PT, R2, UR7, PT ;  /* 0x0000000702007c0c */ /* 0x000fc8000bf01070 */
[----:B------:R-:W-:Y:S01]  /*0580*/  ISETP.GT.U32.AND.EX P0, PT, R3, RZ, PT, P0 ;  /* 0x000000ff0300720c */ /* 0x000fe20003f04100 */
[----:B------:R-:W-:-:S12]  /*0590*/  IMAD.MOV.U32 R3, RZ, RZ, RZ ;  /* 0x000000ffff037224 */ /* 0x000fd800078e00ff */
[----:B------:R-:W-:Y:S05]  /*05a0*/  @!P0 BRA `(.L_x_547) ;  /* 0x00000008006c8947 */ /* 0x000fea0003800000 */
[----:B------:R-:W-:Y:S01]  /*05b0*/  IMAD.IADD R7, R5, 0x1, R2 ;  /* 0x0000000105077824 */ /* 0x000fe200078e0202 */
[----:B------:R-:W-:Y:S01]  /*05c0*/  MOV R6, UR7 ;  /* 0x0000000700067c02 */ /* 0x000fe20008000f00 */
[----:B------:R-:W-:Y:S01]  /*05d0*/  IMAD.U32 R4, RZ, RZ, UR13 ;  /* 0x0000000dff047e24 */ /* 0x000fe2000f8e00ff */
[----:B------:R-:W-:Y:S01]  /*05e0*/  BSSY.RECONVERGENT B1, `(.L_x_548) ;  /* 0x0000029000017945 */ /* 0x000fe20003800200 */
[----:B------:R-:W-:Y:S01]  /*05f0*/  IMAD.U32 R8, RZ, RZ, UR13 ;  /* 0x0000000dff087e24 */ /* 0x000fe2000f8e00ff */
[C---:B------:R-:W-:Y:S01]  /*0600*/  ISETP.LT.U32.AND P2, PT, R7.reuse, UR7, PT ;  /* 0x0000000707007c0c */ /* 0x040fe2000bf41070 */
[----:B------:R-:W-:Y:S01]  /*0610*/  IMAD.MOV.U32 R9, RZ, RZ, -0x1 ;  /* 0xffffffffff097424 */ /* 0x000fe200078e00ff */
[----:B------:R-:W-:Y:S02]  /*0620*/  ISETP.LT.U32.AND P1, PT, R7, UR7, PT ;  /* 0x0000000707007c0c */ /* 0x000fe4000bf21070 */
[----:B------:R-:W-:Y:S02]  /*0630*/  ISETP.GT.U32.AND.EX P2, PT, R4, RZ, PT, P2 ;  /* 0x000000ff0400720c */ /* 0x000fe40003f44120 */
[----:B------:R-:W-:Y:S01]  /*0640*/  ISETP.GT.U32.AND.EX P1, PT, R8, RZ, PT, P1 ;  /* 0x000000ff0800720c */ /* 0x000fe20003f24110 */
[----:B------:R-:W-:Y:S01]  /*0650*/  IMAD.U32 R8, RZ, RZ, UR13 ;  /* 0x0000000dff087e24 */ /* 0x000fe2000f8e00ff */
[----:B------:R-:W-:-:S02]  /*0660*/  SEL R6, R6, R7, P2 ;  /* 0x0000000706067207 */ /* 0x000fc40001000000 */
[----:B------:R-:W-:Y:S02]  /*0670*/  SEL R4, RZ, 0x1, !P1 ;  /* 0x00000001ff047807 */ /* 0x000fe40004800000 */
        /* <DEDUP_REMOVED lines=23> */
[----:B------:R-:W-:-:S05]  /*07f0*/  @!P3 LOP3.LUT R7, RZ, R5, RZ, 0x33, !PT ;  /* 0x00000005ff07b212 */ /* 0x000fca00078e33ff */
[----:B------:R-:W-:Y:S01]  /*0800*/  IMAD.MOV.U32 R8, RZ, RZ, R7 ;  /* 0x000000ffff087224 */ /* 0x000fe200078e0007 */
[----:B------:R-:W-:Y:S06]  /*0810*/  BRA `(.L_x_550) ;  /* 0x0000000000147947 */ /* 0x000fec0003800000 */
.L_x_549:
[----:B------:R-:W-:Y:S01]  /*0820*/  IMAD.MOV.U32 R9, RZ, RZ, R12 ;  /* 0x000000ffff097224 */ /* 0x000fe200078e000c */
[----:B------:R-:W-:-:S07]  /*0830*/  MOV R8, 0x850 ;  /* 0x0000085000087802 */ /* 0x000fce0000000f00 */
[----:B------:R-:W-:Y:S05]  /*0840*/  CALL.REL.NOINC `($__internal_1_$__cuda_sm20_div_u64) ;  /* 0x0000001400587944 */ /* 0x000fea0003c00000 */
[----:B------:R-:W-:Y:S01]  /*0850*/  IMAD.MOV.U32 R8, RZ, RZ, R6 ;  /* 0x000000ffff087224 */ /* 0x000fe200078e0006 */
[----:B------:R-:W-:-:S07]  /*0860*/  MOV R9, R7 ;  /* 0x0000000700097202 */ /* 0x000fce0000000f00 */
.L_x_550:
[----:B------:R-:W-:Y:S05]  /*0870*/  BSYNC.RECONVERGENT B1 ;  /* 0x0000000000017941 */ /* 0x000fea0003800200 */
.L_x_548:
[----:B------:R-:W-:Y:S01]  /*0880*/  IADD3 R4, P1, PT, R8, R4, RZ ;  /* 0x0000000408047210 */ /* 0x000fe20007f3e0ff */
[----:B------:R-:W1:Y:S01]  /*0890*/  LDC R6, c[0x0][0x3a0] ;  /* 0x0000e800ff067b82 */ /* 0x000e620000000800 */
[----:B------:R-:W-:Y:S01]  /*08a0*/  BSSY.RECONVERGENT B1, `(.L_x_551) ;  /* 0x0000030000017945 */ /* 0x000fe20003800200 */
[----:B------:R-:W-:Y:S01]  /*08b0*/  IMAD.MOV.U32 R28, RZ, RZ, R2 ;  /* 0x000000ffff1c7224 */ /* 0x000fe200078e0002 */
[C---:B------:R-:W-:Y:S01]  /*08c0*/  LOP3.LUT R7, R4.reuse, 0x3, RZ, 0xc0, !PT ;  /* 0x0000000304077812 */ /* 0x040fe200078ec0ff */
[----:B------:R-:W-:Y:S01]  /*08d0*/  IMAD.X R8, RZ, RZ, R9, P1 ;  /* 0x000000ffff087224 */ /* 0x000fe200008e0609 */
[----:B------:R-:W-:Y:S01]  /*08e0*/  ISETP.GE.U32.AND P1, PT, R4, 0x3, PT ;  /* 0x000000030400780c */ /* 0x000fe20003f26070 */
[----:B------:R-:W-:Y:S01]  /*08f0*/  IMAD.MOV.U32 R29, RZ, RZ, R3 ;  /* 0x000000ffff1d7224 */ /* 0x000fe200078e0003 */
[----:B------:R-:W-:Y:S02]  /*0900*/  ISETP.NE.U32.AND P2, PT, R7, 0x3, PT ;  /* 0x000000030700780c */ /* 0x000fe40003f45070 */
[----:B------:R-:W-:-:S02]  /*0910*/  ISETP.GE.U32.AND.EX P1, PT, R8, RZ, PT, P1 ;  /* 0x000000ff0800720c */ /* 0x000fc40003f26110 */
[----:B------:R-:W-:Y:S02]  /*0920*/  ISETP.NE.AND.EX P2, PT, RZ, RZ, PT, P2 ;  /* 0x000000ffff00720c */ /* 0x000fe40003f45320 */
[----:B-1----:R-:W-:-:S11]  /*0930*/  SHF.R.S32.HI R10, RZ, 0x1f, R6 ;  /* 0x0000001fff0a7819 */ /* 0x002fd60000011406 */
[----:B------:R-:W-:Y:S05]  /*0940*/  @!P2 BRA `(.L_x_552) ;  /* 0x000000000094a947 */ /* 0x000fea0003800000 */
[----:B------:R-:W1:Y:S01]  /*0950*/  S2UR UR8, SR_CgaCtaId ;  /* 0x00000000000879c3 */ /* 0x000e620000008800 */
[----:B------:R-:W2:Y:S01]  /*0960*/  LDCU.64 UR14, c[0x0][0x398] ;  /* 0x00007300ff0e77ac */ /* 0x000ea20008000a00 */
[----:B------:R-:W-:Y:S01]  /*0970*/  VIADD R11, R4, 0x1 ;  /* 0x00000001040b7836 */ /* 0x000fe20000000000 */
[----:B------:R-:W-:Y:S01]  /*0980*/  MOV R29, R3 ;  /* 0x00000003001d7202 */ /* 0x000fe20000000f00 */
[----:B------:R-:W-:Y:S01]  /*0990*/  IMAD R4, R0, UR11, RZ ;  /* 0x0000000b00047c24 */ /* 0x000fe2000f8e02ff */
[----:B------:R-:W-:Y:S01]  /*09a0*/  USHF.L.U32 UR5, UR22, 0x3, URZ ;  /* 0x0000000316057899 */ /* 0x000fe200080006ff */
[----:B------:R-:W-:Y:S01]  /*09b0*/  IMAD.MOV.U32 R28, RZ, RZ, R2 ;  /* 0x000000ffff1c7224 */ /* 0x000fe200078e0002 */
[----:B------:R-:W-:Y:S01]  /*09c0*/  USHF.L.U64.HI UR9, UR22, 0x3, UR12 ;  /* 0x0000000316097899 */ /* 0x000fe2000801020c */
[----:B------:R-:W-:Y:S01]  /*09d0*/  LOP3.LUT R11, R11, 0x3, RZ, 0xc0, !PT ;  /* 0x000000030b0b7812 */ /* 0x000fe200078ec0ff */
[----:B------:R-:W-:Y:S02]  /*09e0*/  IMAD R4, R4, UR10, RZ ;  /* 0x0000000a04047c24 */ /* 0x000fe4000f8e02ff */
[----:B------:R-:W-:Y:S01]  /*09f0*/  LEA R7, P2, R2, UR5, 0x3 ;  /* 0x0000000502077c11 */ /* 0x000fe2000f8418ff */
[----:B------:R-:W-:-:S02]  /*0a00*/  UMOV UR5, 0x400 ;  /* 0x0000040000057882 */ /* 0x000fc40000000000 */
[----:B------:R-:W-:Y:S01]  /*0a10*/  UIADD3 UR5, UPT, UPT, UR5, 0x80, URZ ;  /* 0x0000008005057890 */ /* 0x000fe2000fffe0ff */
[----:B------:R-:W-:Y:S02]  /*0a20*/  LEA.HI.X R15, R2, UR9, R3, 0x3, P2 ;  /* 0x00000009020f7c11 */ /* 0x000fe400090f1c03 */
[----:B------:R-:W-:Y:S02]  /*0a30*/  IADD3 R11, P2, PT, RZ, -R11, RZ ;  /* 0x8000000bff0b7210 */ /* 0x000fe40007f5e0ff */
[----:B--2---:R-:W-:-:S03]  /*0a40*/  IADD3 R14, P3, P4, R7, UR14, R6 ;  /* 0x0000000e070e7c10 */ /* 0x004fc6000fc7e006 */
[----:B------:R-:W-:Y:S01]  /*0a50*/  IMAD.X R12, RZ, RZ, -0x1, P2 ;  /* 0xffffffffff0c7424 */ /* 0x000fe200010e06ff */
[----:B------:R-:W-:Y:S01]  /*0a60*/  IADD3.X R15, PT, PT, R15, UR15, R10, P3, P4 ;  /* 0x0000000f0f0f7c10 */ /* 0x000fe20009fe840a */
[----:B-1----:R-:W-:-:S06]  /*0a70*/  ULEA UR5, UR8, UR5, 0x18 ;  /* 0x0000000508057291 */ /* 0x002fcc000f8ec0ff */
[----:B------:R-:W-:-:S04]  /*0a80*/  VIADD R7, R6, UR5 ;  /* 0x0000000506077c36 */ /* 0x000fc80008000000 */
[----:B------:R-:W-:-:S07]  /*0a90*/  IMAD R7, R2, 0x8, R7 ;  /* 0x0000000802077824 */ /* 0x000fce00078e0207 */
.L_x_553:
[----:B------:R-:W-:Y:S01]  /*0aa0*/  IADD3 R11, P2, PT, R11, 0x1, RZ ;  /* 0x000000010b0b7810 */ /* 0x000fe20007f5e0ff */
[----:B------:R-:W-:Y:S01]  /*0ab0*/  IMAD.MOV.U32 R8, RZ, RZ, R14 ;  /* 0x000000ffff087224 */ /* 0x000fe200078e000e */
[C---:B------:R-:W-:Y:S01]  /*0ac0*/  IADD3 R28, P3, PT, R5.reuse, R28, RZ ;  /* 0x0000001c051c7210 */ /* 0x040fe20007f7e0ff */
[----:B------:R-:W-:Y:S01]  /*0ad0*/  IMAD.MOV.U32 R9, RZ, RZ, R15 ;  /* 0x000000ffff097224 */ /* 0x000fe200078e000f */
[----:B------:R-:W-:Y:S01]  /*0ae0*/  LEA R14, P4, R5, R14, 0x3 ;  /* 0x0000000e050e7211 */ /* 0x000fe200078818ff */
        /* <DEDUP_REMOVED lines=8> */
[----:B------:R-:W-:-:S02]  /*0b70*/  ISETP.NE.AND.EX P2, PT, R12, RZ, PT, P2 ;  /* 0x000000ff0c00720c */ /* 0x000fc40003f45320 */
[----:B-1----:R-:W-:-:S11]  /*0b80*/  LEA R7, R4, R7, 0x3 ;  /* 0x0000000704077211 */ /* 0x002fd600078e18ff */
[----:B------:R-:W-:Y:S05]  /*0b90*/  @P2 BRA `(.L_x_553) ;  /* 0xfffffffc00c02947 */ /* 0x000fea000383ffff */
.L_x_552:
[----:B------:R-:W-:Y:S05]  /*0ba0*/  BSYNC.RECONVERGENT B1 ;  /* 0x0000000000017941 */ /* 0x000fea0003800200 */
.L_x_551:
[----:B------:R-:W-:Y:S05]  /*0bb0*/  @!P1 BRA `(.L_x_547) ;  /* 0x0000000000e89947 */ /* 0x000fea0003800000 */
[----:B------:R-:W1:Y:S01]  /*0bc0*/  S2UR UR9, SR_CgaCtaId ;  /* 0x00000000000979c3 */ /* 0x000e620000008800 */
[----:B------:R-:W2:Y:S01]  /*0bd0*/  LDCU.64 UR16, c[0x0][0x398] ;  /* 0x00007300ff1077ac */ /* 0x000ea20008000a00 */
[----:B------:R-:W-:Y:S01]  /*0be0*/  IADD3 R4, P1, PT, R28, UR22, RZ ;  /* 0x000000161c047c10 */ /* 0x000fe2000ff3e0ff */
[----:B------:R-:W-:Y:S01]  /*0bf0*/  IMAD R9, R0, UR11, RZ ;  /* 0x0000000b00097c24 */ /* 0x000fe2000f8e02ff */
[----:B------:R-:W-:Y:S01]  /*0c00*/  UMOV UR8, 0x400 ;  /* 0x0000040000087882 */ /* 0x000fe20000000000 */
[----:B------:R-:W-:Y:S01]  /*0c10*/  USHF.L.U32 UR15, UR22, 0x3, URZ ;  /* 0x00000003160f7899 */ /* 0x000fe200080006ff */
[----:B------:R-:W-:Y:S01]  /*0c20*/  IADD3.X R13, PT, PT, R29, UR12, RZ, P1, !PT ;  /* 0x0000000c1d0d7c10 */ /* 0x000fe20008ffe4ff */
[----:B------:R-:W-:Y:S01]  /*0c30*/  UIADD3 UR8, UPT, UPT, UR8, 0x80, URZ ;  /* 0x0000008008087890 */ /* 0x000fe2000fffe0ff */
[C---:B------:R-:W-:Y:S01]  /*0c40*/  IMAD.SHL.U32 R12, R4.reuse, 0x8, RZ ;  /* 0x00000008040c7824 */ /* 0x040fe200078e00ff */
[----:B------:R-:W-:Y:S01]  /*0c50*/  USHF.L.U64.HI UR14, UR22, 0x3, UR12 ;  /* 0x00000003160e7899 */ /* 0x000fe2000801020c */
[----:B------:R-:W-:Y:S01]  /*0c60*/  SHF.L.U64.HI R13, R4, 0x3, R13 ;  /* 0x00000003040d7819 */ /* 0x000fe2000001020d */
[----:B------:R-:W-:Y:S01]  /*0c70*/  IMAD R9, R9, UR10, RZ ;  /* 0x0000000a09097c24 */ /* 0x000fe2000f8e02ff */
[----:B------:R-:W-:Y:S01]  /*0c80*/  UMOV UR5, URZ ;  /* 0x000000ff00057c82 */ /* 0x000fe20008000000 */
[----:B------:R-:W-:Y:S01]  /*0c90*/  IMAD.WIDE.U32 R12, R5, 0x18, R12 ;  /* 0x00000018050c7825 */ /* 0x000fe200078e000c */
[----:B--2---:R-:W-:-:S03]  /*0ca0*/  IADD3 R25, P2, PT, R6, UR16, RZ ;  /* 0x0000001006197c10 */ /* 0x004fc6000ff5e0ff */
[----:B------:R-:W-:Y:S01]  /*0cb0*/  VIADD R26, R13, UR5 ;  /* 0x000000050d1a7c36 */ /* 0x000fe20008000000 */
[----:B------:R-:W-:Y:S01]  /*0cc0*/  IADD3.X R7, PT, PT, R10, UR17, RZ, P2, !PT ;  /* 0x000000110a077c10 */ /* 0x000fe200097fe4ff */
[----:B-1----:R-:W-:Y:S01]  /*0cd0*/  ULEA UR8, UR9, UR8, 0x18 ;  /* 0x0000000809087291 */ /* 0x002fe2000f8ec0ff */
[----:B------:R-:W-:-:S04]  /*0ce0*/  LEA R10, P1, R28, UR15, 0x3 ;  /* 0x0000000f1c0a7c11 */ /* 0x000fc8000f8218ff */
[----:B------:R-:W-:Y:S01]  /*0cf0*/  LEA.HI.X R11, R28, UR14, R29, 0x3, P1 ;  /* 0x0000000e1c0b7c11 */ /* 0x000fe200088f1c1d */
[----:B------:R-:W-:Y:S01]  /*0d00*/  VIADD R15, R6, UR8 ;  /* 0x00000008060f7c36 */ /* 0x000fe20008000000 */
[----:B------:R-:W-:-:S03]  /*0d10*/  LEA R20, P1, R5, R10, 0x4 ;  /* 0x0000000a05147211 */ /* 0x000fc600078220ff */
[----:B------:R-:W-:Y:S01]  /*0d20*/  IMAD R8, R28, 0x8, R15 ;  /* 0x000000081c087824 */ /* 0x000fe200078e020f */
[C---:B------:R-:W-:Y:S01]  /*0d30*/  LEA.HI.X R24, R5.reuse, R11, RZ, 0x4, P1 ;  /* 0x0000000b05187211 */ /* 0x040fe200008f24ff */
[----:B------:R-:W-:-:S04]  /*0d40*/  IMAD.WIDE.U32 R14, R5, 0x8, R10 ;  /* 0x00000008050e7825 */ /* 0x000fc800078e000a */
[C-C-:B------:R-:W-:Y:S02]  /*0d50*/  IMAD R21, R9.reuse, 0x8, R8.reuse ;  /* 0x0000000809157824 */ /* 0x140fe400078e0208 */
[C-C-:B------:R-:W-:Y:S02]  /*0d60*/  IMAD R6, R9.reuse, 0x10, R8.reuse ;  /* 0x0000001009067824 */ /* 0x140fe400078e0208 */
[----:B------:R-:W-:-:S07]  /*0d70*/  IMAD R4, R9, 0x18, R8 ;  /* 0x0000001809047824 */ /* 0x000fce00078e0208 */
.L_x_554:
[----:B------:R-:W-:Y:S02]  /*0d80*/  IADD3 R16, P1, PT, R25, R10, RZ ;  /* 0x0000000a19107210 */ /* 0x000fe40007f3e0ff */
[----:B------:R-:W-:Y:S02]  /*0d90*/  IADD3 R22, P2, PT, R14, R25, RZ ;  /* 0x000000190e167210 */ /* 0x000fe40007f5e0ff */
[----:B------:R-:W-:-:S03]  /*0da0*/  IADD3.X R17, PT, PT, R7, R11, RZ, P1, !PT ;  /* 0x0000000b07117210 */ /* 0x000fc60000ffe4ff */
[----:B------:R-:W-:Y:S01]  /*0db0*/  IMAD.X R23, R15, 0x1, R7, P2 ;  /* 0x000000010f177824 */ /* 0x000fe200010e0607 */
[----:B------:R-:W-:Y:S01]  /*0dc0*/  IADD3 R18, P2, PT, R25, R12, RZ ;  /* 0x0000000c19127210 */ /* 0x000fe20007f5e0ff */
[----:B------:R-:W-:Y:S01]  /*0dd0*/  @!PT LDS RZ, [RZ] ;  /* 0x00000000fffff984 */ /* 0x000fe20000000800 */
[----:B------:R-:W-:Y:S01]  /*0de0*/  @!PT LDS RZ, [RZ] ;  /* 0x00000000fffff984 */ /* 0x000fe20000000800 */
[----:B------:R-:W-:Y:S01]  /*0df0*/  @!PT LDS RZ, [RZ] ;  /* 0x00000000fffff984 */ /* 0x000fe20000000800 */
[----:B------:R1:W-:Y:S04]  /*0e00*/  LDGSTS.E.64 [R8], desc[UR20][R16.64] ;  /* 0x0000000010087fae */ /* 0x0003e8000b9a1414 */
[----:B------:R-:W-:Y:S01]  /*0e10*/  IMAD.X R19, R7, 0x1, R26, P2 ;  /* 0x0000000107137824 */ /* 0x000fe200010e061a */
[----:B------:R2:W-:Y:S01]  /*0e20*/  LDGSTS.E.64 [R21], desc[UR20][R22.64] ;  /* 0x0000000016157fae */ /* 0x0005e2000b9a1414 */
[----:B-1----:R-:W-:Y:S01]  /*0e30*/  IADD3 R16, P1, PT, R25, R20, RZ ;  /* 0x0000001419107210 */ /* 0x002fe20007f3e0ff */
[----:B------:R-:W-:-:S04]  /*0e40*/  IMAD R8, R9, 0x20, R8 ;  /* 0x0000002009087824 */ /* 0x000fc800078e0208 */
[----:B------:R-:W-:Y:S02]  /*0e50*/  IMAD.X R17, R7, 0x1, R24, P1 ;  /* 0x0000000107117824 */ /* 0x000fe400008e0618 */
[----:B--2---:R-:W-:-:S03]  /*0e60*/  IMAD R21, R9, 0x20, R21 ;  /* 0x0000002009157824 */ /* 0x004fc600078e0215 */
[----:B------:R1:W-:Y:S04]  /*0e70*/  LDGSTS.E.64 [R6], desc[UR20][R16.64] ;  /* 0x0000000010067fae */ /* 0x0003e8000b9a1414 */
[----:B------:R2:W-:Y:S01]  /*0e80*/  LDGSTS.E.64 [R4], desc[UR20][R18.64] ;  /* 0x0000000012047fae */ /* 0x0005e2000b9a1414 */
[----:B-1----:R-:W-:Y:S02]  /*0e90*/  IMAD.MOV.U32 R16, RZ, RZ, R25 ;  /* 0x000000ffff107224 */ /* 0x002fe400078e0019 */
[----:B------:R-:W-:Y:S02]  /*0ea0*/  IMAD.MOV.U32 R17, RZ, RZ, R7 ;  /* 0x000000ffff117224 */ /* 0x000fe400078e0007 */
[----:B--2---:R-:W-:-:S04]  /*0eb0*/  IMAD.WIDE.U32 R18, R5, 0x4, R28 ;  /* 0x0000000405127825 */ /* 0x004fc800078e001c */
[----:B------:R-:W-:Y:S01]  /*0ec0*/  IMAD.WIDE.U32 R16, R5, 0x20, R16 ;  /* 0x0000002005107825 */ /* 0x000fe200078e0010 */
[----:B------:R-:W-:Y:S02]  /*0ed0*/  ISETP.GE.U32.AND P1, PT, R18, UR7, PT ;  /* 0x0000000712007c0c */ /* 0x000fe4000bf26070 */
[----:B------:R-:W-:Y:S01]  /*0ee0*/  MOV R29, R19 ;  /* 0x00000013001d7202 */ /* 0x000fe20000000f00 */
[----:B------:R-:W-:Y:S01]  /*0ef0*/  IMAD.MOV.U32 R28, RZ, RZ, R18 ;  /* 0x000000ffff1c7224 */ /* 0x000fe200078e0012 */
[----:B------:R-:W-:Y:S01]  /*0f00*/  ISETP.GE.U32.AND.EX P1, PT, R19, UR13, PT, P1 ;  /* 0x0000000d13007c0c */ /* 0x000fe2000bf26110 */
[----:B------:R-:W-:Y:S02]  /*0f10*/  IMAD.MOV.U32 R25, RZ, RZ, R16 ;  /* 0x000000ffff197224 */ /* 0x000fe400078e0010 */
[----:B------:R-:W-:Y:S02]  /*0f20*/  IMAD.MOV.U32 R7, RZ, RZ, R17 ;  /* 0x000000ffff077224 */ /* 0x000fe400078e0011 */
[----:B------:R-:W-:-:S02]  /*0f30*/  IMAD R6, R9, 0x20, R6 ;  /* 0x0000002009067824 */ /* 0x000fc400078e0206 */
[----:B------:R-:W-:-:S06]  /*0f40*/  IMAD R4, R9, 0x20, R4 ;  /* 0x0000002009047824 */ /* 0x000fcc00078e0204 */
[----:B------:R-:W-:Y:S05]  /*0f50*/  @!P1 BRA `(.L_x_554) ;  /* 0xfffffffc00889947 */ /* 0x000fea000383ffff */
.L_x_547:
[----:B------:R-:W-:Y:S05]  /*0f60*/  BSYNC.RECONVERGENT B0 ;  /* 0x0000000000007941 */ /* 0x000fea0003800200 */
.L_x_546:
[----:B------:R-:W0:Y:S01]  /*0f70*/  LDGDEPBAR ;  /* 0x00000000000079af */ /* 0x000e220000000000 */
[----:B------:R-:W-:Y:S04]  /*0f80*/  BSSY.RECONVERGENT B0, `(.L_x_555) ;  /* 0x000009c000007945 */ /* 0x000fe80003800200 */
[----:B------:R-:W-:Y:S05]  /*0f90*/  @!P0 BRA `(.L_x_556) ;  /* 0x0000000800688947 */ /* 0x000fea0003800000 */
[----:B------:R-:W-:Y:S01]  /*0fa0*/  IADD3 R9, PT, PT, R5, R2, RZ ;  /* 0x0000000205097210 */ /* 0x000fe20007ffe0ff */
[----:B------:R-:W-:Y:S01]  /*0fb0*/  IMAD.U32 R4, RZ, RZ, UR13 ;  /* 0x0000000dff047e24 */ /* 0x000fe2000f8e00ff */
[----:B------:R-:W-:Y:S01]  /*0fc0*/  BSSY.RECONVERGENT B1, `(.L_x_557) ;  /* 0x0000028000017945 */ /* 0x000fe20003800200 */
[----:B------:R-:W-:Y:S01]  /*0fd0*/  IMAD.U32 R7, RZ, RZ, UR13 ;  /* 0x0000000dff077e24 */ /* 0x000fe2000f8e00ff */
[C---:B------:R-:W-:Y:S01]  /*0fe0*/  ISETP.LT.U32.AND P0, PT, R9.reuse, UR7, PT ;  /* 0x0000000709007c0c */ /* 0x040fe2000bf01070 */
[----:B------:R-:W-:Y:S01]  /*0ff0*/  IMAD.U32 R6, RZ, RZ, UR7 ;  /* 0x00000007ff067e24 */ /* 0x000fe2000f8e00ff */
[----:B------:R-:W-:Y:S01]  /*1000*/  ISETP.LT.U32.AND P1, PT, R9, UR7, PT ;  /* 0x0000000709007c0c */ /* 0x000fe2000bf21070 */
[----:B------:R-:W-:Y:S01]  /*1010*/  IMAD.U32 R10, RZ, RZ, UR13 ;  /* 0x0000000dff0a7e24 */ /* 0x000fe2000f8e00ff */
[----:B------:R-:W-:Y:S02]  /*1020*/  ISETP.GT.U32.AND.EX P0, PT, R4, RZ, PT, P0 ;  /* 0x000000ff0400720c */ /* 0x000fe40003f04100 */
[----:B------:R-:W-:Y:S01]  /*1030*/  ISETP.GT.U32.AND.EX P1, PT, R7, RZ, PT, P1 ;  /* 0x000000ff0700720c */ /* 0x000fe20003f24110 */
[----:B------:R-:W-:Y:S01]  /*1040*/  IMAD.MOV.U32 R7, RZ, RZ, -0x1 ;  /* 0xffffffffff077424 */ /* 0x000fe200078e00ff */
        /* <DEDUP_REMOVED lines=12> */
[----:B-1----:R-:W-:-:S06]  /*1110*/  IADD3 R7, PT, PT, R10, 0xffffffe, RZ ;  /* 0x0ffffffe0a077810 */ /* 0x002fcc0007ffe0ff */
[----:B------:R-:W1:Y:S02]  /*1120*/  F2I.FTZ.U32.TRUNC.NTZ R7, R7 ;  /* 0x0000000700077305 */ /* 0x000e64000021f000 */
[----:B-1----:R-:W-:-:S04]  /*1130*/  IMAD R11, R11, R7, RZ ;  /* 0x000000070b0b7224 */ /* 0x002fc800078e02ff */
[----:B------:R-:W-:-:S06]  /*1140*/  IMAD.HI.U32 R6, R7, R11, R6 ;  /* 0x0000000b07067227 */ /* 0x000fcc00078e0006 */
[----:B------:R-:W-:-:S04]  /*1150*/  IMAD.HI.U32 R8, R6, R9, RZ ;  /* 0x0000000906087227 */ /* 0x000fc800078e00ff */
[----:B------:R-:W-:-:S04]  /*1160*/  IMAD.MOV R6, RZ, RZ, -R8 ;  /* 0x000000ffff067224 */ /* 0x000fc800078e0a08 */
[----:B------:R-:W-:Y:S02]  /*1170*/  IMAD R6, R5, R6, R9 ;  /* 0x0000000605067224 */ /* 0x000fe400078e0209 */
[----:B------:R-:W-:-:S03]  /*1180*/  IMAD.MOV.U32 R9, RZ, RZ, RZ ;  /* 0x000000ffff097224 */ /* 0x000fc600078e00ff */
[----:B------:R-:W-:-:S13]  /*1190*/  ISETP.GE.U32.AND P0, PT, R6, R5, PT ;  /* 0x000000050600720c */ /* 0x000fda0003f06070 */
[----:B------:R-:W-:Y:S02]  /*11a0*/  @P0 IMAD.IADD R6, R6, 0x1, -R5 ;  /* 0x0000000106060824 */ /* 0x000fe400078e0a05 */
[----:B------:R-:W-:-:S03]  /*11b0*/  @P0 VIADD R8, R8, 0x1 ;  /* 0x0000000108080836 */ /* 0x000fc60000000000 */
[----:B------:R-:W-:-:S13]  /*11c0*/  ISETP.GE.U32.AND P1, PT, R6, R5, PT ;  /* 0x000000050600720c */ /* 0x000fda0003f26070 */
[----:B------:R-:W-:Y:S02]  /*11d0*/  @P1 IADD3 R8, PT, PT, R8, 0x1, RZ ;  /* 0x0000000108081810 */ /* 0x000fe40007ffe0ff */
[----:B------:R-:W-:Y:S01]  /*11e0*/  @!P2 LOP3.LUT R8, RZ, R5, RZ, 0x33, !PT ;  /* 0x00000005ff08a212 */ /* 0x000fe200078e33ff */
[----:B------:R-:W-:Y:S06]  /*11f0*/  BRA `(.L_x_559) ;  /* 0x0000000000107947 */ /* 0x000fec0003800000 */
.L_x_558:
[----:B------:R-:W-:-:S07]  /*1200*/  MOV R8, 0x1220 ;  /* 0x0000122000087802 */ /* 0x000fce0000000f00 */
[----:B------:R-:W-:Y:S05]  /*1210*/  CALL.REL.NOINC `($__internal_1_$__cuda_sm20_div_u64) ;  /* 0x0000000800e47944 */ /* 0x000fea0003c00000 */
[----:B------:R-:W-:Y:S02]  /*1220*/  IMAD.MOV.U32 R8, RZ, RZ, R6 ;  /* 0x000000ffff087224 */ /* 0x000fe400078e0006 */
[----:B------:R-:W-:-:S07]  /*1230*/  IMAD.MOV.U32 R9, RZ, RZ, R7 ;  /* 0x000000ffff097224 */ /* 0x000fce00078e0007 */
.L_x_559:
[----:B------:R-:W-:Y:S05]  /*1240*/  BSYNC.RECONVERGENT B1 ;  /* 0x0000000000017941 */ /* 0x000fea0003800200 */
.L_x_557:
[----:B------:R-:W-:Y:S01]  /*1250*/  IADD3 R4, P0, PT, R8, R4, RZ ;  /* 0x0000000408047210 */ /* 0x000fe20007f1e0ff */
[----:B------:R-:W1:Y:S01]  /*1260*/  LDC R6, c[0x0][0x3b0] ;  /* 0x0000ec00ff067b82 */ /* 0x000e620000000800 */
[----:B------:R-:W-:Y:S02]  /*1270*/  BSSY.RECONVERGENT B1, `(.L_x_560) ;  /* 0x0000031000017945 */ /* 0x000fe40003800200 */
[C---:B------:R-:W-:Y:S01]  /*1280*/  LOP3.LUT R7, R4.reuse, 0x3, RZ, 0xc0, !PT ;  /* 0x0000000304077812 */ /* 0x040fe200078ec0ff */
[----:B------:R-:W-:Y:S01]  /*1290*/  IMAD.X R8, RZ, RZ, R9, P0 ;  /* 0x000000ffff087224 */ /* 0x000fe200000e0609 */
[----:B------:R-:W-:Y:S02]  /*12a0*/  ISETP.GE.U32.AND P0, PT, R4, 0x3, PT ;  /* 0x000000030400780c */ /* 0x000fe40003f06070 */
[----:B------:R-:W-:Y:S02]  /*12b0*/  ISETP.NE.U32.AND P1, PT, R7, 0x3, PT ;  /* 0x000000030700780c */ /* 0x000fe40003f25070 */
[----:B------:R-:W-:Y:S01]  /*12c0*/  ISETP.GE.U32.AND.EX P0, PT, R8, RZ, PT, P0 ;  /* 0x000000ff0800720c */ /* 0x000fe20003f06100 */
[----:B------:R-:W-:Y:S01]  /*12d0*/  IMAD.U32 R8, RZ, RZ, UR22 ;  /* 0x00000016ff087e24 */ /* 0x000fe2000f8e00ff */
[----:B------:R-:W-:-:S04]  /*12e0*/  ISETP.NE.AND.EX P1, PT, RZ, RZ, PT, P1 ;  /* 0x000000ffff00720c */ /* 0x000fc80003f25310 */
[----:B------:R-:W-:Y:S02]  /*12f0*/  SHF.R.S32.HI R8, RZ, 0x1f, R8 ;  /* 0x0000001fff087819 */ /* 0x000fe40000011408 */
[----:B-1----:R-:W-:-:S07]  /*1300*/  SHF.R.S32.HI R18, RZ, 0x1f, R6 ;  /* 0x0000001fff127819 */ /* 0x002fce0000011406 */
[----:B------:R-:W-:Y:S05]  /*1310*/  @!P1 BRA `(.L_x_561) ;  /* 0x0000000000989947 */ /* 0x000fea0003800000 */
[----:B------:R-:W1:Y:S01]  /*1320*/  S2UR UR8, SR_CgaCtaId ;  /* 0x00000000000879c3 */ /* 0x000e620000008800 */
[----:B------:R-:W2:Y:S01]  /*1330*/  LDCU.64 UR14, c[0x0][0x3a8] ;  /* 0x00007500ff0e77ac */ /* 0x000ea20008000a00 */
[----:B------:R-:W-:Y:S01]  /*1340*/  MOV R7, UR22 ;  /* 0x0000001600077c02 */ /* 0x000fe20008000f00 */
[----:B------:R-:W-:Y:S01]  /*1350*/  VIADD R9, R4, 0x1 ;  /* 0x0000000104097836 */ /* 0x000fe20000000000 */
[----:B------:R-:W-:Y:S01]  /*1360*/  UMOV UR5, 0x400 ;  /* 0x0000040000057882 */ /* 0x000fe20000000000 */
[----:B------:R-:W-:Y:S01]  /*1370*/  USHF.L.U32 UR9, UR22, 0x3, URZ ;  /* 0x0000000316097899 */ /* 0x000fe200080006ff */
[----:B------:R-:W-:Y:S02]  /*1380*/  SHF.L.U64.HI R4, R7, 0x3, R8 ;  /* 0x0000000307047819 */ /* 0x000fe40000010208 */
[----:B------:R-:W3:Y:S01]  /*1390*/  LDC R11, c[0x0][0x384] ;  /* 0x0000e100ff0b7b82 */ /* 0x000ee20000000800 */
[----:B------:R-:W-:Y:S01]  /*13a0*/  UIADD3 UR5, UPT, UPT, UR5, 0x80, URZ ;  /* 0x0000008005057890 */ /* 0x000fe2000fffe0ff */
[----:B------:R-:W-:Y:S01]  /*13b0*/  LOP3.LUT R9, R9, 0x3, RZ, 0xc0, !PT ;  /* 0x0000000309097812 */ /* 0x000fe200078ec0ff */
[----:B------:R-:W-:Y:S01]  /*13c0*/  IMAD R10, R0, UR11, RZ ;  /* 0x0000000b000a7c24 */ /* 0x000fe2000f8e02ff */
[----:B------:R-:W-:-:S02]  /*13d0*/  LEA R7, P1, R2, UR9, 0x3 ;  /* 0x0000000902077c11 */ /* 0x000fc4000f8218ff */
[----:B------:R-:W-:Y:S01]  /*13e0*/  IADD3 R9, P3, PT, RZ, -R9, RZ ;  /* 0x80000009ff097210 */ /* 0x000fe20007f7e0ff */
[----:B------:R-:W-:Y:S01]  /*13f0*/  IMAD R14, R10, UR10, RZ ;  /* 0x0000000a0a0e7c24 */ /* 0x000fe2000f8e02ff */
[----:B------:R-:W-:Y:S02]  /*1400*/  LEA.HI.X R13, R2, R4, R3, 0x3, P1 ;  /* 0x00000004020d7211 */ /* 0x000fe400008f1c03 */
[----:B--2---:R-:W-:-:S04]  /*1410*/  IADD3 R12, P1, P2, R7, UR14, R6 ;  /* 0x0000000e070c7c10 */ /* 0x004fc8000fa3e006 */
[----:B------:R-:W-:Y:S01]  /*1420*/  IADD3.X R13, PT, PT, R13, UR15, R18, P1, P2 ;  /* 0x0000000f0d0d7c10 */ /* 0x000fe20008fe4412 */
[----:B-1----:R-:W-:-:S06]  /*1430*/  ULEA UR5, UR8, UR5, 0x18 ;  /* 0x0000000508057291 */ /* 0x002fcc000f8ec0ff */
[----:B------:R-:W-:-:S04]  /*1440*/  VIADD R4, R6, UR5 ;  /* 0x0000000506047c36 */ /* 0x000fc80008000000 */
[----:B---3--:R-:W-:Y:S02]  /*1450*/  IMAD R7, R11, 0x400, R4 ;  /* 0x000004000b077824 */ /* 0x008fe400078e0204 */
[----:B------:R-:W-:Y:S02]  /*1460*/  IMAD.X R4, RZ, RZ, -0x1, P3 ;  /* 0xffffffffff047424 */ /* 0x000fe400018e06ff */
[----:B------:R-:W-:-:S07]  /*1470*/  IMAD R7, R2, 0x8, R7 ;  /* 0x0000000802077824 */ /* 0x000fce00078e0207 */
.L_x_562:
[----:B------:R-:W-:Y:S01]  /*1480*/  IADD3 R9, P1, PT, R9, 0x1, RZ ;  /* 0x0000000109097810 */ /* 0x000fe20007f3e0ff */
[----:B------:R-:W-:Y:S01]  /*1490*/  IMAD.MOV.U32 R11, RZ, RZ, R13 ;  /* 0x000000ffff0b7224 */ /* 0x000fe200078e000d */
[----:B------:R-:W-:Y:S02]  /*14a0*/  MOV R10, R12 ;  /* 0x0000000c000a7202 */ /* 0x000fe40000000f00 */
[----:B------:R-:W-:Y:S01]  /*14b0*/  IADD3 R2, P2, PT, R5, R2, RZ ;  /* 0x0000000205027210 */ /* 0x000fe20007f5e0ff */
[----:B------:R-:W-:Y:S01]  /*14c0*/  IMAD.X R4, RZ, RZ, R4, P1 ;  /* 0x000000ffff047224 */ /* 0x000fe200008e0604 */
[----:B------:R-:W-:Y:S01]  /*14d0*/  ISETP.NE.U32.AND P1, PT, R9, RZ, PT ;  /* 0x000000ff0900720c */ /* 0x000fe20003f25070 */
[----:B------:R-:W-:Y:S01]  /*14e0*/  @!PT LDS RZ, [RZ] ;  /* 0x00000000fffff984 */ /* 0x000fe20000000800 */
[----:B------:R-:W-:Y:S01]  /*14f0*/  @!PT LDS RZ, [RZ] ;  /* 0x00000000fffff984 */ /* 0x000fe20000000800 */
[----:B------:R-:W-:Y:S01]  /*1500*/  @!PT LDS RZ, [RZ] ;  /* 0x00000000fffff984 */ /* 0x000fe20000000800 */
[----:B------:R1:W-:Y:S01]  /*1510*/  LDGSTS.E.64 [R7+0x80], desc[UR20][R10.64] ;  /* 0x000800000a077fae */ /* 0x0003e2000b9a1414 */
[----:B------:R-:W-:Y:S01]  /*1520*/  LEA R12, P3, R5, R12, 0x3 ;  /* 0x0000000c050c7211 */ /* 0x000fe200078618ff */
[----:B------:R-:W-:Y:S01]  /*1530*/  IMAD.X R3, RZ, RZ, R3, P2 ;  /* 0x000000ffff037224 */ /* 0x000fe200010e0603 */
[----:B------:R-:W-:-:S02]  /*1540*/  ISETP.NE.AND.EX P1, PT, R4, RZ, PT, P1 ;  /* 0x000000ff0400720c */ /* 0x000fc40003f25310 */
[----:B------:R-:W-:Y:S01]  /*1550*/  LEA.HI.X R13, R5, R13, RZ, 0x3, P3 ;  /* 0x0000000d050d7211 */ /* 0x000fe200018f1cff */
[----:B-1----:R-:W-:-:S10]  /*1560*/  IMAD R7, R14, 0x8, R7 ;  /* 0x000000080e077824 */ /* 0x002fd400078e0207 */
[----:B------:R-:W-:Y:S05]  /*1570*/  @P1 BRA `(.L_x_562) ;  /* 0xfffffffc00c01947 */ /* 0x000fea000383ffff */
.L_x_561:
[----:B------:R-:W-:Y:S05]  /*1580*/  BSYNC.RECONVERGENT B1 ;  /* 0x0000000000017941 */ /* 0x000fea0003800200 */
.L_x_560:
[----:B------:R-:W-:Y:S05]  /*1590*/  @!P0 BRA `(.L_x_556) ;  /* 0x0000000000e88947 */ /* 0x000fea0003800000 */
[----:B------:R-:W1:Y:S01]  /*15a0*/  S2UR UR8, SR_CgaCtaId ;  /* 0x00000000000879c3 */ /* 0x000e620000008800 */
[----:B------:R-:W2:Y:S01]  /*15b0*/  LDCU.64 UR14, c[0x0][0x3a8] ;  /* 0x00007500ff0e77ac */ /* 0x000ea20008000a00 */
[----:B------:R-:W-:Y:S02]  /*15c0*/  IADD3 R9, P0, PT, R2, UR22, RZ ;  /* 0x0000001602097c10 */ /* 0x000fe4000ff1e0ff */
[----:B------:R-:W-:Y:S01]  /*15d0*/  MOV R11, UR22 ;  /* 0x00000016000b7c02 */ /* 0x000fe20008000f00 */
[----:B------:R-:W-:Y:S02]  /*15e0*/  UMOV UR5, 0x400 ;  /* 0x0000040000057882 */ /* 0x000fe40000000000 */
[----:B------:R-:W-:Y:S01]  /*15f0*/  UIADD3 UR5, UPT, UPT, UR5, 0x80, URZ ;  /* 0x0000008005057890 */ /* 0x000fe2000fffe0ff */
[----:B------:R-:W3:Y:S01]  /*1600*/  LDC R10, c[0x0][0x384] ;  /* 0x0000e100ff0a7b82 */ /* 0x000ee20000000800 */
[----:B--2---:R-:W-:-:S04]  /*1610*/  IADD3 R4, P1, PT, R6, UR14, RZ ;  /* 0x0000000e06047c10 */ /* 0x004fc8000ff3e0ff */
[----:B------:R-:W-:Y:S01]  /*1620*/  IADD3.X R18, PT, PT, R18, UR15, RZ, P1, !PT ;  /* 0x0000000f12127c10 */ /* 0x000fe20008ffe4ff */
[----:B-1----:R-:W-:Y:S02]  /*1630*/  ULEA UR5, UR8, UR5, 0x18 ;  /* 0x0000000508057291 */ /* 0x002fe4000f8ec0ff */
[----:B------:R-:W-:-:S04]  /*1640*/  USHF.L.U32 UR8, UR22, 0x3, URZ ;  /* 0x0000000316087899 */ /* 0x000fc800080006ff */
[----:B------:R-:W-:Y:S01]  /*1650*/  VIADD R7, R6, UR5 ;  /* 0x0000000506077c36 */ /* 0x000fe20008000000 */
[----:B------:R-:W-:Y:S01]  /*1660*/  UMOV UR5, URZ ;  /* 0x000000ff00057c82 */ /* 0x000fe20008000000 */
[----:B------:R-:W-:Y:S01]  /*1670*/  IMAD.X R6, R8, 0x1, R3, P0 ;  /* 0x0000000108067824 */ /* 0x000fe200000e0603 */
[----:B------:R-:W-:Y:S01]  /*1680*/  LEA R16, P0, R2, UR8, 0x3 ;  /* 0x0000000802107c11 */ /* 0x000fe2000f8018ff */
[----:B---3--:R-:W-:Y:S01]  /*1690*/  IMAD R21, R10, 0x400, R7 ;  /* 0x000004000a157824 */ /* 0x008fe200078e0207 */
[----:B------:R-:W-:Y:S01]  /*16a0*/  SHF.L.U64.HI R10, R11, 0x3, R8 ;  /* 0x000000030b0a7819 */ /* 0x000fe20000010208 */
[----:B------:R-:W-:Y:S01]  /*16b0*/  IMAD R8, R0, UR11, RZ ;  /* 0x0000000b00087c24 */ /* 0x000fe2000f8e02ff */
[C---:B------:R-:W-:Y:S01]  /*16c0*/  SHF.L.U64.HI R7, R9.reuse, 0x3, R6 ;  /* 0x0000000309077819 */ /* 0x040fe20000010206 */
[----:B------:R-:W-:Y:S01]  /*16d0*/  IMAD.SHL.U32 R6, R9, 0x8, RZ ;  /* 0x0000000809067824 */ /* 0x000fe200078e00ff */
[----:B------:R-:W-:Y:S01]  /*16e0*/  LEA.HI.X R0, R2, R10, R3, 0x3, P0 ;  /* 0x0000000a02007211 */ /* 0x000fe200000f1c03 */
[----:B------:R-:W-:Y:S01]  /*16f0*/  IMAD R24, R8, UR10, RZ ;  /* 0x0000000a08187c24 */ /* 0x000fe2000f8e02ff */
[CC--:B------:R-:W-:Y:S01]  /*1700*/  LEA R19, P0, R5.reuse, R16.reuse, 0x3 ;  /* 0x0000001005137211 */ /* 0x0c0fe200078018ff */
[----:B------:R-:W-:Y:S01]  /*1710*/  IMAD R21, R2, 0x8, R21 ;  /* 0x0000000802157824 */ /* 0x000fe200078e0215 */
[C---:B------:R-:W-:Y:S01]  /*1720*/  LEA R17, P1, R5.reuse, R16, 0x4 ;  /* 0x0000001005117211 */ /* 0x040fe200078220ff */
[C---:B------:R-:W-:Y:S01]  /*1730*/  IMAD.WIDE.U32 R6, R5.reuse, 0x18, R6 ;  /* 0x0000001805067825 */ /* 0x040fe200078e0006 */
[----:B------:R-:W-:-:S02]  /*1740*/  LEA.HI.X R29, R5, R0, RZ, 0x3, P0 ;  /* 0x00000000051d7211 */ /* 0x000fc400000f1cff */
[----:B------:R-:W-:Y:S01]  /*1750*/  LEA.HI.X R20, R5, R0, RZ, 0x4, P1 ;  /* 0x0000000005147211 */ /* 0x000fe200008f24ff */
[----:B------:R-:W-:Y:S01]  /*1760*/  VIADD R22, R7, UR5 ;  /* 0x0000000507167c36 */ /* 0x000fe20008000000 */
[C---:B------:R-:W-:Y:S01]  /*1770*/  LEA R23, R24.reuse, R21, 0x3 ;  /* 0x0000001518177211 */ /* 0x040fe200078e18ff */
[C-C-:B------:R-:W-:Y:S02]  /*1780*/  IMAD R25, R24.reuse, 0x10, R21.reuse ;  /* 0x0000001018197824 */ /* 0x140fe400078e0215 */
[----:B------:R-:W-:-:S07]  /*1790*/  IMAD R27, R24, 0x18, R21 ;  /* 0x00000018181b7824 */ /* 0x000fce00078e0215 */
.L_x_563:
[C---:B------:R-:W-:Y:S02]  /*17a0*/  IADD3 R8, P0, PT, R4.reuse, R16, RZ ;  /* 0x0000001004087210 */ /* 0x040fe40007f1e0ff */
[C---:B------:R-:W-:Y:S02]  /*17b0*/  IADD3 R10, P1, PT, R4.reuse, R19, RZ ;  /* 0x00000013040a7210 */ /* 0x040fe40007f3e0ff */
[----:B------:R-:W-:Y:S01]  /*17c0*/  IADD3 R14, P2, PT, R4, R6, RZ ;  /* 0x00000006040e7210 */ /* 0x000fe20007f5e0ff */
[----:B------:R-:W-:Y:S01]  /*17d0*/  IMAD.X R9, R18, 0x1, R0, P0 ;  /* 0x0000000112097824 */ /* 0x000fe200000e0600 */
[----:B------:R-:W-:Y:S01]  /*17e0*/  IADD3 R12, P0, PT, R4, R17, RZ ;  /* 0x00000011040c7210 */ /* 0x000fe20007f1e0ff */
[C---:B------:R-:W-:Y:S01]  /*17f0*/  IMAD.X R11, R18.reuse, 0x1, R29, P1 ;  /* 0x00000001120b7824 */ /* 0x040fe200008e061d */
[C---:B------:R-:W-:Y:S01]  /*1800*/  LEA R4, P1, R5.reuse, R4, 0x5 ;  /* 0x0000000405047211 */ /* 0x040fe200078228ff */
[C---:B------:R-:W-:Y:S01]  /*1810*/  IMAD.X R15, R18.reuse, 0x1, R22, P2 ;  /* 0x00000001120f7824 */ /* 0x040fe200010e0616 */
[----:B------:R-:W-:Y:S01]  /*1820*/  @!PT LDS RZ, [RZ] ;  /* 0x00000000fffff984 */ /* 0x000fe20000000800 */
[----:B------:R-:W-:Y:S01]  /*1830*/  @!PT LDS RZ, [RZ] ;  /* 0x00000000fffff984 */ /* 0x000fe20000000800 */
[----:B------:R-:W-:Y:S01]  /*1840*/  @!PT LDS RZ, [RZ] ;  /* 0x00000000fffff984 */ /* 0x000fe20000000800 */
[----:B------:R1:W-:Y:S01]  /*1850*/  LDGSTS.E.64 [R21+0x80], desc[UR20][R8.64] ;  /* 0x0008000008157fae */ /* 0x0003e2000b9a1414 */
[----:B------:R-:W-:Y:S01]  /*1860*/  IMAD.X R13, R18, 0x1, R20, P0 ;  /* 0x00000001120d7824 */ /* 0x000fe200000e0614 */
[----:B------:R-:W-:-:S02]  /*1870*/  LEA R2, P0, R5, R2, 0x2 ;  /* 0x0000000205027211 */ /* 0x000fc400078010ff */
[----:B------:R2:W-:Y:S01]  /*1880*/  LDGSTS.E.64 [R23+0x80], desc[UR20][R10.64] ;  /* 0x000800000a177fae */ /* 0x0005e2000b9a1414 */
[C---:B------:R-:W-:Y:S02]  /*1890*/  LEA.HI.X R18, R5.reuse, R18, RZ, 0x5, P1 ;  /* 0x0000001205127211 */ /* 0x040fe400008f2cff */
[----:B------:R-:W-:Y:S01]  /*18a0*/  LEA.HI.X R3, R5, R3, RZ, 0x2, P0 ;  /* 0x0000000305037211 */ /* 0x000fe200000f14ff */
[----:B------:R3:W-:Y:S01]  /*18b0*/  LDGSTS.E.64 [R25+0x80], desc[UR20][R12.64] ;  /* 0x000800000c197fae */ /* 0x0007e2000b9a1414 */
[----:B------:R-:W-:-:S03]  /*18c0*/  ISETP.GE.U32.AND P0, PT, R2, UR7, PT ;  /* 0x0000000702007c0c */ /* 0x000fc6000bf06070 */
[----:B------:R4:W-:Y:S01]  /*18d0*/  LDGSTS.E.64 [R27+0x80], desc[UR20][R14.64] ;  /* 0x000800000e1b7fae */ /* 0x0009e2000b9a1414 */
[----:B------:R-:W-:Y:S02]  /*18e0*/  ISETP.GE.U32.AND.EX P0, PT, R3, UR13, PT, P0 ;  /* 0x0000000d03007c0c */ /* 0x000fe4000bf06100 */
[C---:B-1----:R-:W-:Y:S01]  /*18f0*/  LEA R21, R24.reuse, R21, 0x5 ;  /* 0x0000001518157211 */ /* 0x042fe200078e28ff */
[C---:B--2---:R-:W-:Y:S02]  /*1900*/  IMAD R23, R24.reuse, 0x20, R23 ;  /* 0x0000002018177824 */ /* 0x044fe400078e0217 */
[C---:B---3--:R-:W-:Y:S02]  /*1910*/  IMAD R25, R24.reuse, 0x20, R25 ;  /* 0x0000002018197824 */ /* 0x048fe400078e0219 */
[----:B----4-:R-:W-:-:S06]  /*1920*/  IMAD R27, R24, 0x20, R27 ;  /* 0x00000020181b7824 */ /* 0x010fcc00078e021b */
[----:B------:R-:W-:Y:S05]  /*1930*/  @!P0 BRA `(.L_x_563) ;  /* 0xfffffffc00988947 */ /* 0x000fea000383ffff */
.L_x_556:
[----:B------:R-:W-:Y:S05]  /*1940*/  BSYNC.RECONVERGENT B0 ;  /* 0x0000000000007941 */ /* 0x000fea0003800200 */
.L_x_555:
[----:B------:R-:W0:Y:S01]  /*1950*/  LDGDEPBAR ;  /* 0x00000000000079af */ /* 0x000e220000000000 */
[----:B------:R-:W-:-:S04]  /*1960*/  DEPBAR.LE SB0, 0x0 ;  /* 0x000080000000791a */ /* 0x000fc80000000000 */
[----:B------:R-:W-:Y:S06]  /*1970*/  BAR.SYNC.DEFER_BLOCKING 0x0 ;  /* 0x0000000000007b1d */ /* 0x000fec0000010000 */
.L_x_545:
[----:B------:R-:W-:-:S09]  /*1980*/  UISETP.GT.AND UP0, UPT, UR24, UR6, UPT ;  /* 0x000000061800728c */ /* 0x000fd2000bf04270 */
[----:B------:R-:W-:Y:S05]  /*1990*/  BRA.U UP0, `(.L_x_564) ;  /* 0x0000000100807547 */ /* 0x000fea000b800000 */
        /* <DEDUP_REMOVED lines=10> */
[----:B----4-:R-:W-:Y:S01]  /*1a40*/  UIMAD.WIDE UR4, UR22, 0x8, UR4 ;  /* 0x00000008160478a5 */ /* 0x010fe2000f8e0204 */
[----:B--2---:R-:W-:-:S03]  /*1a50*/  IMAD R0, R3, 0x400, R0 ;  /* 0x0000040003007824 */ /* 0x004fc600078e0200 */
[----:B-1----:R-:W-:Y:S02]  /*1a60*/  LEA R5, R5, R2, 0x18 ;  /* 0x0000000205057211 */ /* 0x002fe400078ec0ff */
[C---:B---3--:R-:W-:Y:S02]  /*1a70*/  LEA R2, R9.reuse, UR6, 0x3 ;  /* 0x0000000609027c11 */ /* 0x048fe4000f8e18ff */
[----:B------:R-:W-:-:S03]  /*1a80*/  LEA R0, R9, R0, 0x3 ;  /* 0x0000000009007211 */ /* 0x000fc600078e18ff */
[----:B------:R-:W-:Y:S01]  /*1a90*/  IMAD.IADD R10, R5, 0x1, R2 ;  /* 0x00000001050a7824 */ /* 0x000fe200078e0202 */
[----:B------:R-:W-:Y:S01]  /*1aa0*/  IADD3 R8, PT, PT, R0, 0x80, R5 ;  /* 0x0000008000087810 */ /* 0x000fe20007ffe005 */
[----:B------:R-:W-:-:S07]  /*1ab0*/  IMAD.MOV R0, RZ, RZ, -R3 ;  /* 0x000000ffff007224 */ /* 0x000fce00078e0a03 */
.L_x_565:
[----:B-1----:R-:W-:Y:S01]  /*1ac0*/  LDS.64 R2, [R10] ;  /* 0x000000000a027984 */ /* 0x002fe20000000a00 */
[----:B------:R-:W-:Y:S02]  /*1ad0*/  VIADD R0, R0, 0x1 ;  /* 0x0000000100007836 */ /* 0x000fe40000000000 */
[----:B------:R-:W-:Y:S01]  /*1ae0*/  IMAD.U32 R6, RZ, RZ, UR4 ;  /* 0x00000004ff067e24 */ /* 0x000fe2000f8e00ff */
[----:B------:R-:W1:Y:S01]  /*1af0*/  LDS.64 R4, [R8] ;  /* 0x0000000008047984 */ /* 0x000e620000000a00 */
[----:B------:R-:W-:Y:S01]  /*1b00*/  IMAD.U32 R7, RZ, RZ, UR5 ;  /* 0x00000005ff077e24 */ /* 0x000fe2000f8e00ff */
[----:B------:R-:W-:Y:S01]  /*1b10*/  ISETP.NE.AND P0, PT, R0, RZ, PT ;  /* 0x000000ff0000720c */ /* 0x000fe20003f05270 */
[----:B-1----:R-:W-:Y:S01]  /*1b20*/  DMUL R4, R2, R4 ;  /* 0x0000000402047228 */ /* 0x002fe20000000000 */
[----:B------:R-:W-:-:S06]  /*1b30*/  IMAD.WIDE R2, R9, 0x8, R6 ;  /* 0x0000000809027825 */ /* 0x000fcc00078e0206 */
[----:B------:R1:W-:Y:S05]  /*1b40*/  STG.E.64 desc[UR20][R2.64], R4 ;  /* 0x0000000402007986 */ /* 0x0003ea000c101b14 */
[----:B------:R-:W-:Y:S05]  /*1b50*/  @!P0 EXIT ;  /* 0x000000000000894d */ /* 0x000fea0003800000 */
[----:B------:R-:W-:Y:S01]  /*1b60*/  IADD3 R8, PT, PT, R8, 0x400, RZ ;  /* 0x0000040008087810 */ /* 0x000fe20007ffe0ff */
[----:B------:R-:W-:Y:S02]  /*1b70*/  VIADD R10, R10, 0x400 ;  /* 0x000004000a0a7836 */ /* 0x000fe40000000000 */
[----:B------:R-:W-:Y:S01]  /*1b80*/  VIADD R9, R9, 0x80 ;  /* 0x0000008009097836 */ /* 0x000fe20000000000 */
[----:B------:R-:W-:Y:S06]  /*1b90*/  BRA `(.L_x_565) ;  /* 0xfffffffc00c87947 */ /* 0x000fec000383ffff */
.L_x_564:
[----:B------:R-:W1:Y:S02]  /*1ba0*/  LDC R0, c[0x0][0x384] ;  /* 0x0000e100ff007b82 */ /* 0x000e640000000800 */
[----:B-1----:R-:W-:-:S13]  /*1bb0*/  ISETP.GE.AND P0, PT, R0, 0x1, PT ;  /* 0x000000010000780c */ /* 0x002fda0003f06270 */
[----:B------:R-:W-:Y:S05]  /*1bc0*/  @!P0 EXIT ;  /* 0x000000000000894d */ /* 0x000fea0003800000 */
[----:B------:R-:W1:Y:S01]  /*1bd0*/  S2R R9, SR_TID.X ;  /* 0x0000000000097919 */ /* 0x000e620000002100 */
[----:B------:R-:W2:Y:S01]  /*1be0*/  LDC R3, c[0x0][0x3b0] ;  /* 0x0000ec00ff037b82 */ /* 0x000ea20000000800 */
[----:B------:R-:W3:Y:S01]  /*1bf0*/  LDCU UR6, c[0x0][0x3a0] ;  /* 0x00007400ff0677ac */ /* 0x000ee20008000800 */
[----:B------:R-:W-:Y:S01]  /*1c00*/  MOV R2, 0x400 ;  /* 0x0000040000027802 */ /* 0x000fe20000000f00 */
[----:B------:R-:W4:Y:S01]  /*1c10*/  S2R R5, SR_CgaCtaId ;  /* 0x0000000000057919 */ /* 0x000f220000008800 */
[----:B------:R-:W5:Y:S03]  /*1c20*/  LDCU.64 UR4, c[0x0][0x390] ;  /* 0x00007200ff0477ac */ /* 0x000f660008000a00 */
[----:B------:R-:W-:Y:S01]  /*1c30*/  VIADD R4, R2, 0x80 ;  /* 0x0000008002047836 */ /* 0x000fe20000000000 */
[----:B-----5:R-:W-:Y:S01]  /*1c40*/  UIMAD.WIDE UR4, UR22, 0x8, UR4 ;  /* 0x00000008160478a5 */ /* 0x020fe2000f8e0204 */
[----:B--2---:R-:W-:-:S02]  /*1c50*/  IMAD R2, R0, 0x400, R3 ;  /* 0x0000040000027824 */ /* 0x004fc400078e0203 */
[----:B------:R-:W-:Y:S02]  /*1c60*/  IMAD.MOV R0, RZ, RZ, -R0 ;  /* 0x000000ffff007224 */ /* 0x000fe400078e0a00 */
[C---:B-1----:R-:W-:Y:S01]  /*1c70*/  IMAD R2, R9.reuse, 0x8, R2 ;  /* 0x0000000809027824 */ /* 0x042fe200078e0202 */
[----:B---3--:R-:W-:Y:S02]  /*1c80*/  LEA R10, R9, UR6, 0x3 ;  /* 0x00000006090a7c11 */ /* 0x008fe4000f8e18ff */
[----:B----4-:R-:W-:-:S04]  /*1c90*/  LEA R5, R5, R4, 0x18 ;  /* 0x0000000405057211 */ /* 0x010fc800078ec0ff */
[----:B------:R-:W-:Y:S02]  /*1ca0*/  IADD3 R10, PT, PT, R5, R10, RZ ;  /* 0x0000000a050a7210 */ /* 0x000fe40007ffe0ff */
[----:B------:R-:W-:-:S07]  /*1cb0*/  IADD3 R8, PT, PT, R2, 0x80, R5 ;  /* 0x0000008002087810 */ /* 0x000fce0007ffe005 */
.L_x_566:
[----:B------:R-:W-:Y:S01]  /*1cc0*/  ISETP.GE.AND P0, PT, R9, UR23, PT ;  /* 0x0000001709007c0c */ /* 0x000fe2000bf06270 */
[----:B------:R-:W-:Y:S02]  /*1cd0*/  IMAD.U32 R6, RZ, RZ, UR4 ;  /* 0x00000004ff067e24 */ /* 0x000fe4000f8e00ff */
[----:B------:R-:W-:Y:S02]  /*1ce0*/  IMAD.U32 R7, RZ, RZ, UR5 ;  /* 0x00000005ff077e24 */ /* 0x000fe4000f8e00ff */
[----:B------:R-:W-:-:S08]  /*1cf0*/  VIADD R0, R0, 0x1 ;  /* 0x0000000100007836 */ /* 0x000fd00000000000 */
[----:B------:R1:W-:Y:S04]  /*1d00*/  @!P0 LDS.64 R2, [R10] ;  /* 0x000000000a028984 */ /* 0x0003e80000000a00 */
[----:B------:R2:W3:Y:S01]  /*1d10*/  @!P0 LDS.64 R4, [R8] ;  /* 0x0000000008048984 */ /* 0x0004e20000000a00 */
[----:B-1----:R-:W-:Y:S01]  /*1d20*/  IADD3 R10, PT, PT, R10, 0x400, RZ ;  /* 0x000004000a0a7810 */ /* 0x002fe20007ffe0ff */
        /* <DEDUP_REMOVED lines=8> */
        .weak           $__internal_1_$__cuda_sm20_div_u64
        .type           $__internal_1_$__cuda_sm20_div_u64,@function
        .size           $__internal_1_$__cuda_sm20_div_u64,(.L_x_2125 - $__internal_1_$__cuda_sm20_div_u64)
$__internal_1_$__cuda_sm20_div_u64:
[----:B------:R-:W-:Y:S02]  /*1db0*/  IMAD.U32 R15, RZ, RZ, UR4 ;  /* 0x00000004ff0f7e24 */ /* 0x000fe4000f8e00ff */
[----:B------:R-:W-:-:S04]  /*1dc0*/  IMAD.MOV.U32 R14, RZ, RZ, R5 ;  /* 0x000000ffff0e7224 */ /* 0x000fc800078e0005 */
        /* <DEDUP_REMOVED lines=9> */
[----:B------:R-:W-:Y:S01]  /*1e60*/  IMAD.X R19, RZ, RZ, ~R13, P1 ;  /* 0x000000ffff137224 */ /* 0x000fe200008e0e0d */
[----:B------:R-:W-:-:S03]  /*1e70*/  MOV R13, R6 ;  /* 0x00000006000d7202 */ /* 0x000fc60000000f00 */
[-C--:B------:R-:W-:Y:S02]  /*1e80*/  IMAD R15, R7, R19.reuse, RZ ;  /* 0x00000013070f7224 */ /* 0x080fe400078e02ff */
[----:B------:R-:W-:-:S04]  /*1e90*/  IMAD.WIDE.U32 R12, P1, R6, R19, R12 ;  /* 0x00000013060c7225 */ /* 0x000fc8000782000c */
[----:B------:R-:W-:-:S04]  /*1ea0*/  IMAD.HI.U32 R11, R7, R19, RZ ;  /* 0x00000013070b7227 */ /* 0x000fc800078e00ff */
[----:B------:R-:W-:-:S04]  /*1eb0*/  IMAD.HI.U32 R12, P2, R7, R17, R12 ;  /* 0x00000011070c7227 */ /* 0x000fc8000784000c */
[----:B------:R-:W-:Y:S01]  /*1ec0*/  IMAD.X R11, R11, 0x1, R7, P1 ;  /* 0x000000010b0b7824 */ /* 0x000fe200008e0607 */
[----:B------:R-:W-:-:S04]  /*1ed0*/  IADD3 R13, P3, PT, R15, R12, RZ ;  /* 0x0000000c0f0d7210 */ /* 0x000fc80007f7e0ff */
[----:B------:R-:W-:Y:S01]  /*1ee0*/  IADD3.X R11, PT, PT, RZ, RZ, R11, P3, P2 ;  /* 0x000000ffff0b7210 */ /* 0x000fe20001fe440b */
[----:B------:R-:W-:-:S04]  /*1ef0*/  IMAD.WIDE.U32 R6, R13, R5, RZ ;  /* 0x000000050d067225 */ /* 0x000fc800078e00ff */
        /* <DEDUP_REMOVED lines=20> */
[----:B------:R-:W-:-:S03]  /*2040*/  IMAD.WIDE.U32 R6, R12, R5, RZ ;  /* 0x000000050c067225 */ /* 0x000fc600078e00ff */
[----:B------:R-:W-:Y:S01]  /*2050*/  IADD3.X R14, PT, PT, RZ, R11, RZ, P2, !PT ;  /* 0x0000000bff0e7210 */ /* 0x000fe200017fe4ff */
[----:B------:R-:W-:Y:S01]  /*2060*/  IMAD R7, R12, UR4, R7 ;  /* 0x000000040c077c24 */ /* 0x000fe2000f8e0207 */
[----:B------:R-:W-:Y:S02]  /*2070*/  IADD3 R16, P2, PT, -R6, R9, RZ ;  /* 0x0000000906107210 */ /* 0x000fe40007f5e1ff */
[----:B------:R-:W-:Y:S01]  /*2080*/  IADD3 R9, P3, PT, R12, 0x1, RZ ;  /* 0x000000010c097810 */ /* 0x000fe20007f7e0ff */
[-C--:B------:R-:W-:Y:S01]  /*2090*/  IMAD R7, R14, R5.reuse, R7 ;  /* 0x000000050e077224 */ /* 0x080fe200078e0207 */
[----:B------:R-:W-:-:S03]  /*20a0*/  ISETP.GE.U32.AND P1, PT, R16, R5, PT ;  /* 0x000000051000720c */ /* 0x000fc60003f26070 */
[----:B------:R-:W-:Y:S01]  /*20b0*/  IMAD.X R11, R10, 0x1, ~R7, P2 ;  /* 0x000000010a0b7824 */ /* 0x000fe200010e0e07 */
[----:B------:R-:W-:Y:S01]  /*20c0*/  IADD3 R6, P2, PT, -R5, R16, RZ ;  /* 0x0000001005067210 */ /* 0x000fe20007f5e1ff */
[----:B------:R-:W-:-:S03]  /*20d0*/  IMAD.X R7, RZ, RZ, R14, P3 ;  /* 0x000000ffff077224 */ /* 0x000fc600018e060e */
[C---:B------:R-:W-:Y:S02]  /*20e0*/  ISETP.GE.U32.AND.EX P1, PT, R11.reuse, UR4, PT, P1 ;  /* 0x000000040b007c0c */ /* 0x040fe4000bf26110 */
[----:B------:R-:W-:Y:S02]  /*20f0*/  IADD3.X R10, PT, PT, R11, ~UR4, RZ, P2, !PT ;  /* 0x800000040b0a7c10 */ /* 0x000fe400097fe4ff */
[----:B------:R-:W-:Y:S02]  /*2100*/  SEL R6, R6, R16, P1 ;  /* 0x0000001006067207 */ /* 0x000fe40000800000 */
[----:B------:R-:W-:Y:S02]  /*2110*/  SEL R9, R9, R12, P1 ;  /* 0x0000000c09097207 */ /* 0x000fe40000800000 */
[----:B------:R-:W-:Y:S02]  /*2120*/  SEL R10, R10, R11, P1 ;  /* 0x0000000b0a0a7207 */ /* 0x000fe40000800000 */
[----:B------:R-:W-:-:S02]  /*2130*/  SEL R14, R7, R14, P1 ;  /* 0x0000000e070e7207 */ /* 0x000fc40000800000 */
[----:B------:R-:W-:Y:S02]  /*2140*/  ISETP.GE.U32.AND P1, PT, R6, R5, PT ;  /* 0x000000050600720c */ /* 0x000fe40003f26070 */
[----:B------:R-:W-:Y:S02]  /*2150*/  IADD3 R6, P3, PT, R9, 0x1, RZ ;  /* 0x0000000109067810 */ /* 0x000fe40007f7e0ff */
[----:B------:R-:W-:Y:S02]  /*2160*/  ISETP.GE.U32.AND.EX P1, PT, R10, UR4, PT, P1 ;  /* 0x000000040a007c0c */ /* 0x000fe4000bf26110 */
[----:B------:R-:W-:Y:S01]  /*2170*/  ISETP.NE.U32.AND P2, PT, R5, RZ, PT ;  /* 0x000000ff0500720c */ /* 0x000fe20003f45070 */
[----:B------:R-:W-:Y:S01]  /*2180*/  IMAD.X R7, RZ, RZ, R14, P3 ;  /* 0x000000ffff077224 */ /* 0x000fe200018e060e */
[----:B------:R-:W-:Y:S01]  /*2190*/  SEL R6, R6, R9, P1 ;  /* 0x0000000906067207 */ /* 0x000fe20000800000 */
[----:B------:R-:W-:Y:S01]  /*21a0*/  IMAD.MOV.U32 R9, RZ, RZ, 0x0 ;  /* 0x00000000ff097424 */ /* 0x000fe200078e00ff */
[----:B------:R-:W-:-:S02]  /*21b0*/  ISETP.NE.AND.EX P2, PT, RZ, UR4, PT, P2 ;  /* 0x00000004ff007c0c */ /* 0x000fc4000bf45320 */
[----:B------:R-:W-:Y:S02]  /*21c0*/  SEL R7, R7, R14, P1 ;  /* 0x0000000e07077207 */ /* 0x000fe40000800000 */
[----:B------:R-:W-:Y:S02]  /*21d0*/  SEL R6, R6, 0xffffffff, P2 ;  /* 0xffffffff06067807 */ /* 0x000fe40001000000 */
[----:B------:R-:W-:Y:S01]  /*21e0*/  SEL R7, R7, 0xffffffff, P2 ;  /* 0xffffffff07077807 */ /* 0x000fe20001000000 */
[----:B------:R-:W-:Y:S06]  /*21f0*/  RET.REL.NODEC R8 `(_ZN3cub18CUB_300001_SM_10006detail9transform16transform_kernelINS2_10policy_hubILb0EN4cuda3std3__45tupleIJN6thrust24THRUST_300001_SM_1000_NS6detail15normal_iteratorINSA_10device_ptrIdEEEESF_EEEE10policy1000EiNS7_10multipliesIdEESF_JPdSL_EEEvT0_iT1_T2_DpNS2_10kernel_argIT3_EE) ;  /* 0xffffffdc08807950 */ /* 0x000fec0003c3ffff */
.L_x_567:
        /* <DEDUP_REMOVED lines=16> */
.L_x_2125:


//--------------------- .text._ZN3cub18CUB_300001_SM_10006detail9transform16transform_kernelINS2_10policy_hubILb0EN4cuda3std3__45tupleIJN6thrust24THRUST_300001_SM_1000_NS6detail15normal_iteratorINSA_10device_ptrIdEEEESF_EEEE10policy1000ElNS7_5minusIdEESF_JPdSL_EEEvT0_iT1_T2_DpNS2_10kernel_argIT3_EE --------------------------
	.section	.text._ZN3cub18CUB_300001_SM_10006detail9transform16transform_kernelINS2_10policy_hubILb0EN4cuda3std3__45tupleIJN6thrust24THRUST_300001_SM_1000_NS6detail15normal_iteratorINSA_10device_ptrIdEEEESF_EEEE10policy1000ElNS7_5minusIdEESF_JPdSL_EEEvT0_iT1_T2_DpNS2_10kernel_argIT3_EE,"ax",@progbits
	.align	128
        .global         _ZN3cub18CUB_300001_SM_10006detail9transform16transform_kernelINS2_10policy_hubILb0EN4cuda3std3__45tupleIJN6thrust24THRUST_300001_SM_1000_NS6detail15normal_iteratorINSA_10device_ptrIdEEEESF_EEEE10policy1000ElNS7_5minusIdEESF_JPdSL_EEEvT0_iT1_T2_DpNS2_10kernel_argIT3_EE
        .type           _ZN3cub18CUB_300001_SM_10006detail9transform16transform_kernelINS2_10policy_hubILb0EN4cuda3std3__45tupleIJN6thrust24THRUST_300001_SM_1000_NS6detail15normal_iteratorINSA_10device_ptrIdEEEESF_EEEE10policy1000ElNS7_5minusIdEESF_JPdSL_EEEvT0_iT1_T2_DpNS2_10kernel_argIT3_EE,@function
        .size           _ZN3cub18CUB_300001_SM_10006detail9transform16transform_kernelINS2_10policy_hubILb0EN4cuda3std3__45tupleIJN6thrust24THRUST_300001_SM_1000_NS6detail15normal_iteratorINSA_10device_ptrIdEEEESF_EEEE10policy1000ElNS7_5minusIdEESF_JPdSL_EEEvT0_iT1_T2_DpNS2_10kernel_argIT3_EE,(.L_x_2126 - _ZN3cub18CUB_300001_SM_10006detail9transform16transform_kernelINS2_10policy_hubILb0EN4cuda3std3__45tupleIJN6thrust24THRUST_300001_SM_1000_NS6detail15normal_iteratorINSA_10device_ptrIdEEEESF_EEEE10policy1000ElNS7_5minusIdEESF_JPdSL_EEEvT0_iT1_T2_DpNS2_10kernel_argIT3_EE)
        .other          _ZN3cub18CUB_300001_SM_10006detail9transform16transform_kernelINS2_10policy_hubILb0EN4cuda3std3__45tupleIJN6thrust24THRUST_300001_SM_1000_NS6detail15normal_iteratorINSA_10device_ptrIdEEEESF_EEEE10policy1000ElNS7_5minusIdEESF_JPdSL_EEEvT0_iT1_T2_DpNS2_10kernel_argIT3_EE,@"STO_CUDA_ENTRY STV_DEFAULT"
_ZN3cub18CUB_300001_SM_10006detail9transform16transform_kernelINS2_10policy_hubILb0EN4cuda3std3__45tupleIJN6thrust24THRUST_300001_SM_1000_NS6detail15normal_iteratorINSA_10device_ptrIdEEEESF_EEEE10policy1000ElNS7_5minusIdEESF_JPdSL_EEEvT0_iT1_T2_DpNS2_10kernel_argIT3_EE:
.text._ZN3cub18CUB_300001_SM_10006detail9transform16transform_kernelINS2_10policy_hubILb0EN4cuda3std3__45tupleIJN6thrust24THRUST_300001_SM_1000_NS6detail15normal_iteratorINSA_10device_ptrIdEEEESF_EEEE10policy1000ElNS7_5minusIdEESF_JPdSL_EEEvT0_iT1_T2_DpNS2_10kernel_argIT3_EE:
        /* <DEDUP_REMOVED lines=68> */
.L_x_570:
[----:B-1----:R-:W-:Y:S05]  /*0440*/  BSYNC.RECONVERGENT B0 ;  /* 0x0000000000007941 */ /* 0x002fea0003800200 */
.L_x_569:
[----:B------:R-:W1:Y:S08]  /*0450*/  S2UR UR5, SR_CgaCtaId ;  /* 0x00000000000579c3 */ /* 0x000e700000008800 */
[----:B------:R-:W-:Y:S01]  /*0460*/  BAR.SYNC.DEFER_BLOCKING 0x0 ;  /* 0x0000000000007b1d */ /* 0x000fe20000010000 */
[----:B------:R-:W-:-:S05]  /*0470*/  SHF.L.U32 R2, RZ, 0x1f, RZ ;  /* 0x0000001fff027819 */ /* 0x000fca00000006ff */
[----:B------:R-:W-:Y:S02]  /*0480*/  UMOV UR4, 0x400 ;  /* 0x0000040000047882 */ /* 0x000fe40000000000 */
[----:B-1----:R-:W-:-:S12]  /*0490*/  ULEA UR4, UR5, UR4, 0x18 ;  /* 0x0000000405047291 */ /* 0x002fd8000f8ec0ff */
.L_x_571:
[----:B------:R-:W1:Y:S02]  /*04a0*/  SYNCS.PHASECHK.TRANS64.TRYWAIT P0, [UR4], R2 ;  /* 0x00000002ff0075a7 */ /* 0x000e640008001104 */
[----:B-1----:R-:W-:Y:S05]  /*04b0*/  @!P0 BRA `(.L_x_571) ;  /* 0xfffffffc00f88947 */ /* 0x002fea000383ffff */
[----:B------:R-:W-:Y:S05]  /*04c0*/  BRA `(.L_x_572) ;  /* 0x00000014003c7947 */ /* 0x000fea0003800000 */
.L_x_568:
        /* <DEDUP_REMOVED lines=54> */
.L_x_576:
[----:B------:R-:W-:Y:S01]  /*0830*/  IMAD.MOV.U32 R9, RZ, RZ, R14 ;  /* 0x000000ffff097224 */ /* 0x000fe200078e000e */
[----:B------:R-:W-:-:S07]  /*0840*/  MOV R14, 0x860 ;  /* 0x00000860000e7802 */ /* 0x000fce0000000f00 */
[----:B------:R-:W-:Y:S05]  /*0850*/  CALL.REL.NOINC `($__internal_2_$__cuda_sm20_div_u64) ;  /* 0x00000014006c7944 */ /* 0x000fea0003c00000 */
.L_x_577:
[----:B------:R-:W-:Y:S05]  /*0860*/  BSYNC.RECONVERGENT B1 ;  /* 0x0000000000017941 */ /* 0x000fea0003800200 */
.L_x_575:
        /* <DEDUP_REMOVED lines=37> */
.L_x_580:
        /* <DEDUP_REMOVED lines=16> */
.L_x_579:
[----:B------:R-:W-:Y:S05]  /*0bc0*/  BSYNC.RECONVERGENT B1 ;  /* 0x0000000000017941 */ /* 0x000fea0003800200 */
.L_x_578:
        /* <DEDUP_REMOVED lines=33> */
.L_x_581:
        /* <DEDUP_REMOVED lines=29> */
.L_x_574:
[----:B------:R-:W-:Y:S05]  /*0fb0*/  BSYNC.RECONVERGENT B0 ;  /* 0x0000000000007941 */ /* 0x000fea0003800200 */
.L_x_573:
        /* <DEDUP_REMOVED lines=39> */
.L_x_585:
[----:B------:R-:W-:Y:S01]  /*1230*/  IMAD.MOV.U32 R9, RZ, RZ, R12 ;  /* 0x000000ffff097224 */ /* 0x000fe200078e000c */
[----:B------:R-:W-:-:S07]  /*1240*/  MOV R14, 0x1260 ;  /* 0x00001260000e7802 */ /* 0x000fce0000000f00 */
[----:B------:R-:W-:Y:S05]  /*1250*/  CALL.REL.NOINC `($__internal_2_$__cuda_sm20_div_u64) ;  /* 0x0000000800ec7944 */ /* 0x000fea0003c00000 */
.L_x_586:
[----:B------:R-:W-:Y:S05]  /*1260*/  BSYNC.RECONVERGENT B1 ;  /* 0x0000000000017941 */ /* 0x000fea0003800200 */
.L_x_584:
        /* <DEDUP_REMOVED lines=35> */
.L_x_589:
        /* <DEDUP_REMOVED lines=16> */
.L_x_588:
[----:B------:R-:W-:Y:S05]  /*15a0*/  BSYNC.RECONVERGENT B1 ;  /* 0x0000000000017941 */ /* 0x000fea0003800200 */
.L_x_587:
        /* <DEDUP_REMOVED lines=35> */
.L_x_590:
        /* <DEDUP_REMOVED lines=26> */
.L_x_583:
[----:B------:R-:W-:Y:S05]  /*1980*/  BSYNC.RECONVERGENT B0 ;  /* 0x0000000000007941 */ /* 0x000fea0003800200 */
.L_x_582:
[----:B------:R-:W0:Y:S01]  /*1990*/  LDGDEPBAR ;  /* 0x00000000000079af */ /* 0x000e220000000000 */
[----:B------:R-:W-:-:S04]  /*19a0*/  DEPBAR.LE SB0, 0x0 ;  /* 0x000080000000791a */ /* 0x000fc80000000000 */
[----:B------:R-:W-:Y:S06]  /*19b0*/  BAR.SYNC.DEFER_BLOCKING 0x0 ;  /* 0x0000000000007b1d */ /* 0x000fec0000010000 */
.L_x_572:
        /* <DEDUP_REMOVED lines=21> */
.L_x_592:
        /* <DEDUP_REMOVED lines=8> */
[----:B---3--:R-:W-:Y:S01]  /*1b90*/  @!P0 DADD R2, R2, -R4 ;  /* 0x0000000002028229 */ /* 0x008fe20000000804 */
[----:B------:R-:W-:-:S04]  /*1ba0*/  @!P0 IMAD.WIDE R4, R9, 0x8, R6 ;  /* 0x0000000809048825 */ /* 0x000fc800078e0206 */
[----:B------:R-:W-:Y:S02]  /*1bb0*/  VIADD R9, R9, 0x80 ;  /* 0x0000008009097836 */ /* 0x000fe40000000000 */
[----:B------:R1:W-:Y:S01]  /*1bc0*/  @!P0 STG.E.64 desc[UR22][R4.64], R2 ;  /* 0x0000000204008986 */ /* 0x0003e2000c101b16 */
[----:B------:R-:W-:-:S13]  /*1bd0*/  ISETP.NE.AND P0, PT, R8, RZ, PT ;  /* 0x000000ff0800720c */ /* 0x000fda0003f05270 */
[----:B-1----:R-:W-:Y:S05]  /*1be0*/  @P0 BRA `(.L_x_592) ;  /* 0xfffffffc00c80947 */ /* 0x002fea000383ffff */
[----:B------:R-:W-:Y:S05]  /*1bf0*/  EXIT ;  /* 0x000000000000794d */ /* 0x000fea0003800000 */
.L_x_591:
        /* <DEDUP_REMOVED lines=19> */
.L_x_593:
[----:B-1----:R-:W-:Y:S01]  /*1d30*/  LDS.64 R2, [R10] ;  /* 0x000000000a027984 */ /* 0x002fe20000000a00 */
[----:B------:R-:W-:Y:S01]  /*1d40*/  VIADD R0, R0, 0x1 ;  /* 0x0000000100007836 */ /* 0x000fe20000000000 */
[----:B------:R-:W-:Y:S01]  /*1d50*/  MOV R6, UR4 ;  /* 0x0000000400067c02 */ /* 0x000fe20008000f00 */
[----:B------:R-:W-:Y:S01]  /*1d60*/  IMAD.U32 R7, RZ, RZ, UR5 ;  /* 0x00000005ff077e24 */ /* 0x000fe2000f8e00ff */
[----:B------:R-:W1:Y:S02]  /*1d70*/  LDS.64 R4, [R8] ;  /* 0x0000000008047984 */ /* 0x000e640000000a00 */
[----:B------:R-:W-:Y:S01]  /*1d80*/  ISETP.NE.AND P0, PT, R0, RZ, PT ;  /* 0x000000ff0000720c */ /* 0x000fe20003f05270 */
[----:B-1----:R-:W-:Y:S01]  /*1d90*/  DADD R4, R2, -R4 ;  /* 0x0000000002047229 */ /* 0x002fe20000000804 */
[----:B------:R-:W-:-:S06]  /*1da0*/  IMAD.WIDE R2, R9, 0x8, R6 ;  /* 0x0000000809027825 */ /* 0x000fcc00078e0206 */
[----:B------:R1:W-:Y:S05]  /*1db0*/  STG.E.64 desc[UR22][R2.64], R4 ;  /* 0x0000000402007986 */ /* 0x0003ea000c101b16 */
[----:B------:R-:W-:Y:S05]  /*1dc0*/  @!P0 EXIT ;  /* 0x000000000000894d */ /* 0x000fea0003800000 */
[----:B------:R-:W-:Y:S02]  /*1dd0*/  VIADD R8, R8, 0x400 ;  /* 0x0000040008087836 */ /* 0x000fe40000000000 */
[----:B------:R-:W-:Y:S02]  /*1de0*/  VIADD R10, R10, 0x400 ;  /* 0x000004000a0a7836 */ /* 0x000fe40000000000 */
[----:B------:R-:W-:Y:S01]  /*1df0*/  VIADD R9, R9, 0x80 ;  /* 0x0000008009097836 */ /* 0x000fe20000000000 */
[----:B------:R-:W-:Y:S06]  /*1e00*/  BRA `(.L_x_593) ;  /* 0xfffffffc00c87947 */ /* 0x000fec000383ffff */
        .weak           $__internal_2_$__cuda_sm20_div_u64
        .type           $__internal_2_$__cuda_sm20_div_u64,@function
        .size           $__internal_2_$__cuda_sm20_div_u64,(.L_x_2126 - $__internal_2_$__cuda_sm20_div_u64)
$__internal_2_$__cuda_sm20_div_u64:
        /* <DEDUP_REMOVED lines=68> */
[----:B------:R-:W-:Y:S06]  /*2250*/  RET.REL.NODEC R14 `(_ZN3cub18CUB_300001_SM_10006detail9transform16transform_kernelINS2_10policy_hubILb0EN4cuda3std3__45tupleIJN6thrust24THRUST_300001_SM_1000_NS6detail15normal_iteratorINSA_10device_ptrIdEEEESF_EEEE10policy1000ElNS7_5minusIdEESF_JPdSL_EEEvT0_iT1_T2_DpNS2_10kernel_argIT3_EE) ;  /* 0xffffffdc0e687950 */ /* 0x000fec0003c3ffff */
.L_x_594:
        /* <DEDUP_REMOVED lines=10> */
.L_x_2126:


//--------------------- .text._ZN3cub18CUB_300001_SM_10006detail9transform16transform_kernelINS2_10policy_hubILb0EN4cuda3std3__45tupleIJN6thrust24THRUST_300001_SM_1000_NS6detail15normal_iteratorINSA_10device_ptrIdEEEESF_EEEE10policy1000EiNS7_5minusIdEESF_JPdSL_EEEvT0_iT1_T2_DpNS2_10kernel_argIT3_EE --------------------------
	.section	.text._ZN3cub18CUB_300001_SM_10006detail9transform16transform_kernelINS2_10policy_hubILb0EN4cuda3std3__45tupleIJN6thrust24THRUST_300001_SM_1000_NS6detail15normal_iteratorINSA_10device_ptrIdEEEESF_EEEE10policy1000EiNS7_5minusIdEESF_JPdSL_EEEvT0_iT1_T2_DpNS2_10kernel_argIT3_EE,"ax",@progbits
	.align	128
        .global         _ZN3cub18CUB_300001_SM_10006detail9transform16transform_kernelINS2_10policy_hubILb0EN4cuda3std3__45tupleIJN6thrust24THRUST_300001_SM_1000_NS6detail15normal_iteratorINSA_10device_ptrIdEEEESF_EEEE10policy1000EiNS7_5minusIdEESF_JPdSL_EEEvT0_iT1_T2_DpNS2_10kernel_argIT3_EE
        .type           _ZN3cub18CUB_300001_SM_10006detail9transform16transform_kernelINS2_10policy_hubILb0EN4cuda3std3__45tupleIJN6thrust24THRUST_300001_SM_1000_NS6detail15normal_iteratorINSA_10device_ptrIdEEEESF_EEEE10policy1000EiNS7_5minusIdEESF_JPdSL_EEEvT0_iT1_T2_DpNS2_10kernel_argIT3_EE,@function
        .size           _ZN3cub18CUB_300001_SM_10006detail9transform16transform_kernelINS2_10policy_hubILb0EN4cuda3std3__45tupleIJN6thrust24THRUST_300001_SM_1000_NS6detail15normal_iteratorINSA_10device_ptrIdEEEESF_EEEE10policy1000EiNS7_5minusIdEESF_JPdSL_EEEvT0_iT1_T2_DpNS2_10kernel_argIT3_EE,(.L_x_2127 - _ZN3cub18CUB_300001_SM_10006detail9transform16transform_kernelINS2_10policy_hubILb0EN4cuda3std3__45tupleIJN6thrust24THRUST_300001_SM_1000_NS6detail15normal_iteratorINSA_10device_ptrIdEEEESF_EEEE10policy1000EiNS7_5minusIdEESF_JPdSL_EEEvT0_iT1_T2_DpNS2_10kernel_argIT3_EE)
        .other          _ZN3cub18CUB_300001_SM_10006detail9transform16transform_kernelINS2_10policy_hubILb0EN4cuda3std3__45tupleIJN6thrust24THRUST_300001_SM_1000_NS6detail15normal_iteratorINSA_10device_ptrIdEEEESF_EEEE10policy1000EiNS7_5minusIdEESF_JPdSL_EEEvT0_iT1_T2_DpNS2_10kernel_argIT3_EE,@"STO_CUDA_ENTRY STV_DEFAULT"
_ZN3cub18CUB_300001_SM_10006detail9transform16transform_kernelINS2_10policy_hubILb0EN4cuda3std3__45tupleIJN6thrust24THRUST_300001_SM_1000_NS6detail15normal_iteratorINSA_10device_ptrIdEEEESF_EEEE10policy1000EiNS7_5minusIdEESF_JPdSL_EEEvT0_iT1_T2_DpNS2_10kernel_argIT3_EE:
.text._ZN3cub18CUB_300001_SM_10006detail9transform16transform_kernelINS2_10policy_hubILb0EN4cuda3std3__45tupleIJN6thrust24THRUST_300001_SM_1000_NS6detail15normal_iteratorINSA_10device_ptrIdEEEESF_EEEE10policy1000EiNS7_5minusIdEESF_JPdSL_EEEvT0_iT1_T2_DpNS2_10kernel_argIT3_EE:
        /* <DEDUP_REMOVED lines=60> */
.L_x_597:
[----:B-1----:R-:W-:Y:S05]  /*03c0*/  BSYNC.RECONVERGENT B0 ;  /* 0x0000000000007941 */ /* 0x002fea0003800200 */
.L_x_596:
[----:B------:R-:W1:Y:S08]  /*03d0*/  S2UR UR5, SR_CgaCtaId ;  /* 0x00000000000579c3 */ /* 0x000e700000008800 */
[----:B------:R-:W-:Y:S01]  /*03e0*/  BAR.SYNC.DEFER_BLOCKING 0x0 ;  /* 0x0000000000007b1d */ /* 0x000fe20000010000 */
[----:B------:R-:W-:-:S05]  /*03f0*/  SHF.L.U32 R0, RZ, 0x1f, RZ ;  /* 0x0000001fff007819 */ /* 0x000fca00000006ff */
[----:B------:R-:W-:Y:S02]  /*0400*/  UMOV UR4, 0x400 ;  /* 0x0000040000047882 */ /* 0x000fe40000000000 */
[----:B-1----:R-:W-:-:S12]  /*0410*/  ULEA UR4, UR5, UR4, 0x18 ;  /* 0x0000000405047291 */ /* 0x002fd8000f8ec0ff */
.L_x_598:
[----:B------:R-:W1:Y:S02]  /*0420*/  SYNCS.PHASECHK.TRANS64.TRYWAIT P0, [UR4], R0 ;  /* 0x00000000ff0075a7 */ /* 0x000e640008001104 */
[----:B-1----:R-:W-:Y:S05]  /*0430*/  @!P0 BRA `(.L_x_598) ;  /* 0xfffffffc00f88947 */ /* 0x002fea000383ffff */
[----:B------:R-:W-:Y:S05]  /*0440*/  BRA `(.L_x_599) ;  /* 0x00000014004c7947 */ /* 0x000fea0003800000 */
.L_x_595:
        /* <DEDUP_REMOVED lines=61> */
.L_x_603:
[----:B------:R-:W-:Y:S01]  /*0820*/  IMAD.MOV.U32 R9, RZ, RZ, R12 ;  /* 0x000000ffff097224 */ /* 0x000fe200078e000c */
[----:B------:R-:W-:-:S07]  /*0830*/  MOV R8, 0x850 ;  /* 0x0000085000087802 */ /* 0x000fce0000000f00 */
[----:B------:R-:W-:Y:S05]  /*0840*/  CALL.REL.NOINC `($__internal_3_$__cuda_sm20_div_u64) ;  /* 0x0000001400587944 */ /* 0x000fea0003c00000 */
[----:B------:R-:W-:Y:S01]  /*0850*/  IMAD.MOV.U32 R8, RZ, RZ, R6 ;  /* 0x000000ffff087224 */ /* 0x000fe200078e0006 */
[----:B------:R-:W-:-:S07]  /*0860*/  MOV R9, R7 ;  /* 0x0000000700097202 */ /* 0x000fce0000000f00 */
.L_x_604:
[----:B------:R-:W-:Y:S05]  /*0870*/  BSYNC.RECONVERGENT B1 ;  /* 0x0000000000017941 */ /* 0x000fea0003800200 */
.L_x_602:
        /* <DEDUP_REMOVED lines=34> */
.L_x_607:
        /* <DEDUP_REMOVED lines=16> */
.L_x_606:
[----:B------:R-:W-:Y:S05]  /*0ba0*/  BSYNC.RECONVERGENT B1 ;  /* 0x0000000000017941 */ /* 0x000fea0003800200 */
.L_x_605:
        /* <DEDUP_REMOVED lines=29> */
.L_x_608:
        /* <DEDUP_REMOVED lines=30> */
.L_x_601:
[----:B------:R-:W-:Y:S05]  /*0f60*/  BSYNC.RECONVERGENT B0 ;  /* 0x0000000000007941 */ /* 0x000fea0003800200 */
.L_x_600:
        /* <DEDUP_REMOVED lines=41> */
.L_x_612:
[----:B------:R-:W-:-:S07]  /*1200*/  MOV R8, 0x1220 ;  /* 0x0000122000087802 */ /* 0x000fce0000000f00 */
[----:B------:R-:W-:Y:S05]  /*1210*/  CALL.REL.NOINC `($__internal_3_$__cuda_sm20_div_u64) ;  /* 0x0000000800e47944 */ /* 0x000fea0003c00000 */
[----:B------:R-:W-:Y:S02]  /*1220*/  IMAD.MOV.U32 R8, RZ, RZ, R6 ;  /* 0x000000ffff087224 */ /* 0x000fe400078e0006 */
[----:B------:R-:W-:-:S07]  /*1230*/  IMAD.MOV.U32 R9, RZ, RZ, R7 ;  /* 0x000000ffff097224 */ /* 0x000fce00078e0007 */
.L_x_613:
[----:B------:R-:W-:Y:S05]  /*1240*/  BSYNC.RECONVERGENT B1 ;  /* 0x0000000000017941 */ /* 0x000fea0003800200 */
.L_x_611:
        /* <DEDUP_REMOVED lines=35> */
.L_x_616:
        /* <DEDUP_REMOVED lines=16> */
.L_x_615:
[----:B------:R-:W-:Y:S05]  /*1580*/  BSYNC.RECONVERGENT B1 ;  /* 0x0000000000017941 */ /* 0x000fea0003800200 */
.L_x_614:
        /* <DEDUP_REMOVED lines=33> */
.L_x_617:
        /* <DEDUP_REMOVED lines=26> */
.L_x_610:
[----:B------:R-:W-:Y:S05]  /*1940*/  BSYNC.RECONVERGENT B0 ;  /* 0x0000000000007941 */ /* 0x000fea0003800200 */
.L_x_609:
[----:B------:R-:W0:Y:S01]  /*1950*/  LDGDEPBAR ;  /* 0x00000000000079af */ /* 0x000e220000000000 */
[----:B------:R-:W-:-:S04]  /*1960*/  DEPBAR.LE SB0, 0x0 ;  /* 0x000080000000791a */ /* 0x000fc80000000000 */
[----:B------:R-:W-:Y:S06]  /*1970*/  BAR.SYNC.DEFER_BLOCKING 0x0 ;  /* 0x0000000000007b1d */ /* 0x000fec0000010000 */
.L_x_599:
        /* <DEDUP_REMOVED lines=20> */
.L_x_619:
[----:B-1----:R-:W-:Y:S01]  /*1ac0*/  LDS.64 R2, [R10] ;  /* 0x000000000a027984 */ /* 0x002fe20000000a00 */
[----:B------:R-:W-:Y:S02]  /*1ad0*/  VIADD R0, R0, 0x1 ;  /* 0x0000000100007836 */ /* 0x000fe40000000000 */
[----:B------:R-:W-:Y:S01]  /*1ae0*/  IMAD.U32 R6, RZ, RZ, UR4 ;  /* 0x00000004ff067e24 */ /* 0x000fe2000f8e00ff */
[----:B------:R-:W1:Y:S01]  /*1af0*/  LDS.64 R4, [R8] ;  /* 0x0000000008047984 */ /* 0x000e620000000a00 */
[----:B------:R-:W-:Y:S01]  /*1b00*/  IMAD.U32 R7, RZ, RZ, UR5 ;  /* 0x00000005ff077e24 */ /* 0x000fe2000f8e00ff */
[----:B------:R-:W-:Y:S01]  /*1b10*/  ISETP.NE.AND P0, PT, R0, RZ, PT ;  /* 0x000000ff0000720c */ /* 0x000fe20003f05270 */
[----:B-1----:R-:W-:Y:S01]  /*1b20*/  DADD R4, R2, -R4 ;  /* 0x0000000002047229 */ /* 0x002fe20000000804 */
[----:B------:R-:W-:-:S06]  /*1b30*/  IMAD.WIDE R2, R9, 0x8, R6 ;  /* 0x0000000809027825 */ /* 0x000fcc00078e0206 */
[----:B------:R1:W-:Y:S05]  /*1b40*/  STG.E.64 desc[UR20][R2.64], R4 ;  /* 0x0000000402007986 */ /* 0x0003ea000c101b14 */
[----:B------:R-:W-:Y:S05]  /*1b50*/  @!P0 EXIT ;  /* 0x000000000000894d */ /* 0x000fea0003800000 */
[----:B------:R-:W-:Y:S01]  /*1b60*/  IADD3 R8, PT, PT, R8, 0x400, RZ ;  /* 0x0000040008087810 */ /* 0x000fe20007ffe0ff */
[----:B------:R-:W-:Y:S02]  /*1b70*/  VIADD R10, R10, 0x400 ;  /* 0x000004000a0a7836 */ /* 0x000fe40000000000 */
[----:B------:R-:W-:Y:S01]  /*1b80*/  VIADD R9, R9, 0x80 ;  /* 0x0000008009097836 */ /* 0x000fe20000000000 */
[----:B------:R-:W-:Y:S06]  /*1b90*/  BRA `(.L_x_619) ;  /* 0xfffffffc00c87947 */ /* 0x000fec000383ffff */
.L_x_618:
        /* <DEDUP_REMOVED lines=18> */
.L_x_620:
        /* <DEDUP_REMOVED lines=15> */
        .weak           $__internal_3_$__cuda_sm20_div_u64
        .type           $__internal_3_$__cuda_sm20_div_u64,@function
        .size           $__internal_3_$__cuda_sm20_div_u64,(.L_x_2127 - $__internal_3_$__cuda_sm20_div_u64)
$__internal_3_$__cuda_sm20_div_u64:
        /* <DEDUP_REMOVED lines=68> */
[----:B------:R-:W-:Y:S06]  /*21f0*/  RET.REL.NODEC R8 `(_ZN3cub18CUB_300001_SM_10006detail9transform16transform_kernelINS2_10policy_hubILb0EN4cuda3std3__45tupleIJN6thrust24THRUST_300001_SM_1000_NS6detail15normal_iteratorINSA_10device_ptrIdEEEESF_EEEE10policy1000EiNS7_5minusIdEESF_JPdSL_EEEvT0_iT1_T2_DpNS2_10kernel_argIT3_EE) ;  /* 0xffffffdc08807950 */ /* 0x000fec0003c3ffff */
.L_x_621:
        /* <DEDUP_REMOVED lines=16> */
.L_x_2127:


//--------------------- .text._ZN3cub18CUB_300001_SM_10006detail9transform16transform_kernelINS2_10policy_hubILb0EN4cuda3std3__45tupleIJN6thrust24THRUST_300001_SM_1000_NS6detail15normal_iteratorINSA_10device_ptrIdEEEESF_EEEE10policy1000ElNS7_4plusIdEESF_JPdSL_EEEvT0_iT1_T2_DpNS2_10kernel_argIT3_EE --------------------------
	.section	.text._ZN3cub18CUB_300001_SM_10006detail9transform16transform_kernelINS2_10policy_hubILb0EN4cuda3std3__45tupleIJN6thrust24THRUST_300001_SM_1000_NS6detail15normal_iteratorINSA_10device_ptrIdEEEESF_EEEE10policy1000ElNS7_4plusIdEESF_JPdSL_EEEvT0_iT1_T2_DpNS2_10kernel_argIT3_EE,"ax",@progbits
	.align	128
        .global         _ZN3cub18CUB_300001_SM_10006detail9transform16transform_kernelINS2_10policy_hubILb0EN4cuda3std3__45tupleIJN6thrust24THRUST_300001_SM_1000_NS6detail15normal_iteratorINSA_10device_ptrIdEEEESF_EEEE10policy1000ElNS7_4plusIdEESF_JPdSL_EEEvT0_iT1_T2_DpNS2_10kernel_argIT3_EE
        .type           _ZN3cub18CUB_300001_SM_10006detail9transform16transform_kernelINS2_10policy_hubILb0EN4cuda3std3__45tupleIJN6thrust24THRUST_300001_SM_1000_NS6detail15normal_iteratorINSA_10device_ptrIdEEEESF_EEEE10policy1000ElNS7_4plusIdEESF_JPdSL_EEEvT0_iT1_T2_DpNS2_10kernel_argIT3_EE,@function
        .size           _ZN3cub18CUB_300001_SM_10006detail9transform16transform_kernelINS2_10policy_hubILb0EN4cuda3std3__45tupleIJN6thrust24THRUST_300001_SM_1000_NS6detail15normal_iteratorINSA_10device_ptrIdEEEESF_EEEE10policy1000ElNS7_4plusIdEESF_JPdSL_EEEvT0_iT1_T2_DpNS2_10kernel_argIT3_EE,(.L_x_2128 - _ZN3cub18CUB_300001_SM_10006detail9transform16transform_kernelINS2_10policy_hubILb0EN4cuda3std3__45tupleIJN6thrust24THRUST_300001_SM_1000_NS6detail15normal_iteratorINSA_10device_ptrIdEEEESF_EEEE10policy1000ElNS7_4plusIdEESF_JPdSL_EEEvT0_iT1_T2_DpNS2_10kernel_argIT3_EE)
        .other          _ZN3cub18CUB_300001_SM_10006detail9transform16transform_kernelINS2_10policy_hubILb0EN4cuda3std3__45tupleIJN6thrust24THRUST_300001_SM_1000_NS6detail15normal_iteratorINSA_10device_ptrIdEEEESF_EEEE10policy1000ElNS7_4plusIdEESF_JPdSL_EEEvT0_iT1_T2_DpNS2_10kernel_argIT3_EE,@"STO_CUDA_ENTRY STV_DEFAULT"
_ZN3cub18CUB_300001_SM_10006detail9transform16transform_kernelINS2_10policy_hubILb0EN4cuda3std3__45tupleIJN6thrust24THRUST_300001_SM_1000_NS6detail15normal_iteratorINSA_10device_ptrIdEEEESF_EEEE10policy1000ElNS7_4plusIdEESF_JPdSL_EEEvT0_iT1_T2_DpNS2_10kernel_argIT3_EE:
.text._ZN3cub18CUB_300001_SM_10006detail9transform16transform_kernelINS2_10policy_hubILb0EN4cuda3std3__45tupleIJN6thrust24THRUST_300001_SM_1000_NS6detail15normal_iteratorINSA_10device_ptrIdEEEESF_EEEE10policy1000ElNS7_4plusIdEESF_JPdSL_EEEvT0_iT1_T2_DpNS2_10kernel_argIT3_EE:
        /* <DEDUP_REMOVED lines=68> */
.L_x_624:
[----:B-1----:R-:W-:Y:S05]  /*0440*/  BSYNC.RECONVERGENT B0 ;  /* 0x0000000000007941 */ /* 0x002fea0003800200 */
.L_x_623:
[----:B------:R-:W1:Y:S08]  /*0450*/  S2UR UR5, SR_CgaCtaId ;  /* 0x00000000000579c3 */ /* 0x000e700000008800 */
[----:B------:R-:W-:Y:S01]  /*0460*/  BAR.SYNC.DEFER_BLOCKING 0x0 ;  /* 0x0000000000007b1d */ /* 0x000fe20000010000 */
[----:B------:R-:W-:-:S05]  /*0470*/  SHF.L.U32 R2, RZ, 0x1f, RZ ;  /* 0x0000001fff027819 */ /* 0x000fca00000006ff */
[----:B------:R-:W-:Y:S02]  /*0480*/  UMOV UR4, 0x400 ;  /* 0x0000040000047882 */ /* 0x000fe40000000000 */
[----:B-1----:R-:W-:-:S12]  /*0490*/  ULEA UR4, UR5, UR4, 0x18 ;  /* 0x0000000405047291 */ /* 0x002fd8000f8ec0ff */
.L_x_625:
[----:B------:R-:W1:Y:S02]  /*04a0*/  SYNCS.PHASECHK.TRANS64.TRYWAIT P0, [UR4], R2 ;  /* 0x00000002ff0075a7 */ /* 0x000e640008001104 */
[----:B-1----:R-:W-:Y:S05]  /*04b0*/  @!P0 BRA `(.L_x_625) ;  /* 0xfffffffc00f88947 */ /* 0x002fea000383ffff */
[----:B------:R-:W-:Y:S05]  /*04c0*/  BRA `(.L_x_626) ;  /* 0x00000014003c7947 */ /* 0x000fea0003800000 */
.L_x_622:
        /* <DEDUP_REMOVED lines=54> */
.L_x_630:
[----:B------:R-:W-:Y:S01]  /*0830*/  IMAD.MOV.U32 R9, RZ, RZ, R14 ;  /* 0x000000ffff097224 */ /* 0x000fe200078e000e */
[----:B------:R-:W-:-:S07]  /*0840*/  MOV R14, 0x860 ;  /* 0x00000860000e7802 */ /* 0x000fce0000000f00 */
[----:B------:R-:W-:Y:S05]  /*0850*/  CALL.REL.NOINC `($__internal_4_$__cuda_sm20_div_u64) ;  /* 0x00000014006c7944 */ /* 0x000fea0003c00000 */
.L_x_631:
[----:B------:R-:W-:Y:S05]  /*0860*/  BSYNC.RECONVERGENT B1 ;  /* 0x0000000000017941 */ /* 0x000fea0003800200 */
.L_x_629:
        /* <DEDUP_REMOVED lines=37> */
.L_x_634:
        /* <DEDUP_REMOVED lines=16> */
.L_x_633:
[----:B------:R-:W-:Y:S05]  /*0bc0*/  BSYNC.RECONVERGENT B1 ;  /* 0x0000000000017941 */ /* 0x000fea0003800200 */
.L_x_632:
        /* <DEDUP_REMOVED lines=33> */
.L_x_635:
        /* <DEDUP_REMOVED lines=29> */
.L_x_628:
[----:B------:R-:W-:Y:S05]  /*0fb0*/  BSYNC.RECONVERGENT B0 ;  /* 0x0000000000007941 */ /* 0x000fea0003800200 */
.L_x_627:
        /* <DEDUP_REMOVED lines=39> */
.L_x_639:
[----:B------:R-:W-:Y:S01]  /*1230*/  IMAD.MOV.U32 R9, RZ, RZ, R12 ;  /* 0x000000ffff097224 */ /* 0x000fe200078e000c */
[----:B------:R-:W-:-:S07]  /*1240*/  MOV R14, 0x1260 ;  /* 0x00001260000e7802 */ /* 0x000fce0000000f00 */
[----:B------:R-:W-:Y:S05]  /*1250*/  CALL.REL.NOINC `($__internal_4_$__cuda_sm20_div_u64) ;  /* 0x0000000800ec7944 */ /* 0x000fea0003c00000 */
.L_x_640:
[----:B------:R-:W-:Y:S05]  /*1260*/  BSYNC.RECONVERGENT B1 ;  /* 0x0000000000017941 */ /* 0x000fea0003800200 */
.L_x_638:
        /* <DEDUP_REMOVED lines=35> */
.L_x_643:
        /* <DEDUP_REMOVED lines=16> */
.L_x_642:
[----:B------:R-:W-:Y:S05]  /*15a0*/  BSYNC.RECONVERGENT B1 ;  /* 0x0000000000017941 */ /* 0x000fea0003800200 */
.L_x_641:
        /* <DEDUP_REMOVED lines=35> */
.L_x_644:
        /* <DEDUP_REMOVED lines=26> */
.L_x_637:
[----:B------:R-:W-:Y:S05]  /*1980*/  BSYNC.RECONVERGENT B0 ;  /* 0x0000000000007941 */ /* 0x000fea0003800200 */
.L_x_636:
[----:B------:R-:W0:Y:S01]  /*1990*/  LDGDEPBAR ;  /* 0x00000000000079af */ /* 0x000e220000000000 */
[----:B------:R-:W-:-:S04]  /*19a0*/  DEPBAR.LE SB0, 0x0 ;  /* 0x000080000000791a */ /* 0x000fc80000000000 */
[----:B------:R-:W-:Y:S06]  /*19b0*/  BAR.SYNC.DEFER_BLOCKING 0x0 ;  /* 0x0000000000007b1d */ /* 0x000fec0000010000 */
.L_x_626:
        /* <DEDUP_REMOVED lines=21> */
.L_x_646:
        /* <DEDUP_REMOVED lines=8> */
[----:B---3--:R-:W-:Y:S01]  /*1b90*/  @!P0 DADD R2, R2, R4 ;  /* 0x0000000002028229 */ /* 0x008fe20000000004 */
[----:B------:R-:W-:-:S04]  /*1ba0*/  @!P0 IMAD.WIDE R4, R9, 0x8, R6 ;  /* 0x0000000809048825 */ /* 0x000fc800078e0206 */
[----:B------:R-:W-:Y:S02]  /*1bb0*/  VIADD R9, R9, 0x80 ;  /* 0x0000008009097836 */ /* 0x000fe40000000000 */
[----:B------:R1:W-:Y:S01]  /*1bc0*/  @!P0 STG.E.64 desc[UR22][R4.64], R2 ;  /* 0x0000000204008986 */ /* 0x0003e2000c101b16 */
[----:B------:R-:W-:-:S13]  /*1bd0*/  ISETP.NE.AND P0, PT, R8, RZ, PT ;  /* 0x000000ff0800720c */ /* 0x000fda0003f05270 */
[----:B-1----:R-:W-:Y:S05]  /*1be0*/  @P0 BRA `(.L_x_646) ;  /* 0xfffffffc00c80947 */ /* 0x002fea000383ffff */
[----:B------:R-:W-:Y:S05]  /*1bf0*/  EXIT ;  /* 0x000000000000794d */ /* 0x000fea0003800000 */
.L_x_645:
        /* <DEDUP_REMOVED lines=19> */
.L_x_647:
[----:B-1----:R-:W-:Y:S01]  /*1d30*/  LDS.64 R2, [R10] ;  /* 0x000000000a027984 */ /* 0x002fe20000000a00 */
[----:B------:R-:W-:Y:S01]  /*1d40*/  VIADD R0, R0, 0x1 ;  /* 0x0000000100007836 */ /* 0x000fe20000000000 */
[----:B------:R-:W-:Y:S01]  /*1d50*/  MOV R6, UR4 ;  /* 0x0000000400067c02 */ /* 0x000fe20008000f00 */
[----:B------:R-:W-:Y:S01]  /*1d60*/  IMAD.U32 R7, RZ, RZ, UR5 ;  /* 0x00000005ff077e24 */ /* 0x000fe2000f8e00ff */
[----:B------:R-:W1:Y:S02]  /*1d70*/  LDS.64 R4, [R8] ;  /* 0x0000000008047984 */ /* 0x000e640000000a00 */
[----:B------:R-:W-:Y:S01]  /*1d80*/  ISETP.NE.AND P0, PT, R0, RZ, PT ;  /* 0x000000ff0000720c */ /* 0x000fe20003f05270 */
[----:B-1----:R-:W-:Y:S01]  /*1d90*/  DADD R4, R2, R4 ;  /* 0x0000000002047229 */ /* 0x002fe20000000004 */
[----:B------:R-:W-:-:S06]  /*1da0*/  IMAD.WIDE R2, R9, 0x8, R6 ;  /* 0x0000000809027825 */ /* 0x000fcc00078e0206 */
[----:B------:R1:W-:Y:S05]  /*1db0*/  STG.E.64 desc[UR22][R2.64], R4 ;  /* 0x0000000402007986 */ /* 0x0003ea000c101b16 */
[----:B------:R-:W-:Y:S05]  /*1dc0*/  @!P0 EXIT ;  /* 0x000000000000894d */ /* 0x000fea0003800000 */
[----:B------:R-:W-:Y:S02]  /*1dd0*/  VIADD R8, R8, 0x400 ;  /* 0x0000040008087836 */ /* 0x000fe40000000000 */
[----:B------:R-:W-:Y:S02]  /*1de0*/  VIADD R10, R10, 0x400 ;  /* 0x000004000a0a7836 */ /* 0x000fe40000000000 */
[----:B------:R-:W-:Y:S01]  /*1df0*/  VIADD R9, R9, 0x80 ;  /* 0x0000008009097836 */ /* 0x000fe20000000000 */
[----:B------:R-:W-:Y:S06]  /*1e00*/  BRA `(.L_x_647) ;  /* 0xfffffffc00c87947 */ /* 0x000fec000383ffff */
        .weak           $__internal_4_$__cuda_sm20_div_u64
        .type           $__internal_4_$__cuda_sm20_div_u64,@function
        .size           $__internal_4_$__cuda_sm20_div_u64,(.L_x_2128 - $__internal_4_$__cuda_sm20_div_u64)
$__internal_4_$__cuda_sm20_div_u64:
        /* <DEDUP_REMOVED lines=68> */
[----:B------:R-:W-:Y:S06]  /*2250*/  RET.REL.NODEC R14 `(_ZN3cub18CUB_300001_SM_10006detail9transform16transform_kernelINS2_10policy_hubILb0EN4cuda3std3__45tupleIJN6thrust24THRUST_300001_SM_1000_NS6detail15normal_iteratorINSA_10device_ptrIdEEEESF_EEEE10policy1000ElNS7_4plusIdEESF_JPdSL_EEEvT0_iT1_T2_DpNS2_10kernel_argIT3_EE) ;  /* 0xffffffdc0e687950 */ /* 0x000fec0003c3ffff */
.L_x_648:
        /* <DEDUP_REMOVED lines=10> */
.L_x_2128:


//--------------------- .text._ZN3cub18CUB_300001_SM_10006detail9transform16transform_kernelINS2_10policy_hubILb0EN4cuda3std3__45tupleIJN6thrust24THRUST_300001_SM_1000_NS6detail15normal_iteratorINSA_10device_ptrIdEEEESF_EEEE10policy1000EiNS7_4plusIdEESF_JPdSL_EEEvT0_iT1_T2_DpNS2_10kernel_argIT3_EE --------------------------
	.section	.text._ZN3cub18CUB_300001_SM_10006detail9transform16transform_kernelINS2_10policy_hubILb0EN4cuda3std3__45tupleIJN6thrust24THRUST_300001_SM_1000_NS6detail15normal_iteratorINSA_10device_ptrIdEEEESF_EEEE10policy1000EiNS7_4plusIdEESF_JPdSL_EEEvT0_iT1_T2_DpNS2_10kernel_argIT3_EE,"ax",@progbits
	.align	128
        .global         _ZN3cub18CUB_300001_SM_10006detail9transform16transform_kernelINS2_10policy_hubILb0EN4cuda3std3__45tupleIJN6thrust24THRUST_300001_SM_1000_NS6detail15normal_iteratorINSA_10device_ptrIdEEEESF_EEEE10policy1000EiNS7_4plusIdEESF_JPdSL_EEEvT0_iT1_T2_DpNS2_10kernel_argIT3_EE
        .type           _ZN3cub18CUB_300001_SM_10006detail9transform16transform_kernelINS2_10policy_hubILb0EN4cuda3std3__45tupleIJN6thrust24THRUST_300001_SM_1000_NS6detail15normal_iteratorINSA_10device_ptrIdEEEESF_EEEE10policy1000EiNS7_4plusIdEESF_JPdSL_EEEvT0_iT1_T2_DpNS2_10kernel_argIT3_EE,@function
        .size           _ZN3cub18CUB_300001_SM_10006detail9transform16transform_kernelINS2_10policy_hubILb0EN4cuda3std3__45tupleIJN6thrust24THRUST_300001_SM_1000_NS6detail15normal_iteratorINSA_10device_ptrIdEEEESF_EEEE10policy1000EiNS7_4plusIdEESF_JPdSL_EEEvT0_iT1_T2_DpNS2_10kernel_argIT3_EE,(.L_x_2129 - _ZN3cub18CUB_300001_SM_10006detail9transform16transform_kernelINS2_10policy_hubILb0EN4cuda3std3__45tupleIJN6thrust24THRUST_300001_SM_1000_NS6detail15normal_iteratorINSA_10device_ptrIdEEEESF_EEEE10policy1000EiNS7_4plusIdEESF_JPdSL_EEEvT0_iT1_T2_DpNS2_10kernel_argIT3_EE)
        .other          _ZN3cub18CUB_300001_SM_10006detail9transform16transform_kernelINS2_10policy_hubILb0EN4cuda3std3__45tupleIJN6thrust24THRUST_300001_SM_1000_NS6detail15normal_iteratorINSA_10device_ptrIdEEEESF_EEEE10policy1000EiNS7_4plusIdEESF_JPdSL_EEEvT0_iT1_T2_DpNS2_10kernel_argIT3_EE,@"STO_CUDA_ENTRY STV_DEFAULT"
_ZN3cub18CUB_300001_SM_10006detail9transform16transform_kernelINS2_10policy_hubILb0EN4cuda3std3__45tupleIJN6thrust24THRUST_300001_SM_1000_NS6detail15normal_iteratorINSA_10device_ptrIdEEEESF_EEEE10policy1000EiNS7_4plusIdEESF_JPdSL_EEEvT0_iT1_T2_DpNS2_10kernel_argIT3_EE:
.text._ZN3cub18CUB_300001_SM_10006detail9transform16transform_kernelINS2_10policy_hubILb0EN4cuda3std3__45tupleIJN6thrust24THRUST_300001_SM_1000_NS6detail15normal_iteratorINSA_10device_ptrIdEEEESF_EEEE10policy1000EiNS7_4plusIdEESF_JPdSL_EEEvT0_iT1_T2_DpNS2_10kernel_argIT3_EE:
        /* <DEDUP_REMOVED lines=60> */
.L_x_651:
[----:B-1----:R-:W-:Y:S05]  /*03c0*/  BSYNC.RECONVERGENT B0 ;  /* 0x0000000000007941 */ /* 0x002fea0003800200 */
.L_x_650:
[----:B------:R-:W1:Y:S08]  /*03d0*/  S2UR UR5, SR_CgaCtaId ;  /* 0x00000000000579c3 */ /* 0x000e700000008800 */
[----:B------:R-:W-:Y:S01]  /*03e0*/  BAR.SYNC.DEFER_BLOCKING 0x0 ;  /* 0x0000000000007b1d */ /* 0x000fe20000010000 */
[----:B------:R-:W-:-:S05]  /*03f0*/  SHF.L.U32 R0, RZ, 0x1f, RZ ;  /* 0x0000001fff007819 */ /* 0x000fca00000006ff */
[----:B------:R-:W-:Y:S02]  /*0400*/  UMOV UR4, 0x400 ;  /* 0x0000040000047882 */ /* 0x000fe40000000000 */
[----:B-1----:R-:W-:-:S12]  /*0410*/  ULEA UR4, UR5, UR4, 0x18 ;  /* 0x0000000405047291 */ /* 0x002fd8000f8ec0ff */
.L_x_652:
[----:B------:R-:W1:Y:S02]  /*0420*/  SYNCS.PHASECHK.TRANS64.TRYWAIT P0, [UR4], R0 ;  /* 0x00000000ff0075a7 */ /* 0x000e640008001104 */
[----:B-1----:R-:W-:Y:S05]  /*0430*/  @!P0 BRA `(.L_x_652) ;  /* 0xfffffffc00f88947 */ /* 0x002fea000383ffff */
[----:B------:R-:W-:Y:S05]  /*0440*/  BRA `(.L_x_653) ;  /* 0x00000014004c7947 */ /* 0x000fea0003800000 */
.L_x_649:
        /* <DEDUP_REMOVED lines=61> */
.L_x_657:
[----:B------:R-:W-:Y:S01]  /*0820*/  IMAD.MOV.U32 R9, RZ, RZ, R12 ;  /* 0x000000ffff097224 */ /* 0x000fe200078e000c */
[----:B------:R-:W-:-:S07]  /*0830*/  MOV R8, 0x850 ;  /* 0x0000085000087802 */ /* 0x000fce0000000f00 */
[----:B------:R-:W-:Y:S05]  /*0840*/  CALL.REL.NOINC `($__internal_5_$__cuda_sm20_div_u64) ;  /* 0x0000001400587944 */ /* 0x000fea0003c00000 */
[----:B------:R-:W-:Y:S01]  /*0850*/  IMAD.MOV.U32 R8, RZ, RZ, R6 ;  /* 0x000000ffff087224 */ /* 0x000fe200078e0006 */
[----:B------:R-:W-:-:S07]  /*0860*/  MOV R9, R7 ;  /* 0x0000000700097202 */ /* 0x000fce0000000f00 */
.L_x_658:
[----:B------:R-:W-:Y:S05]  /*0870*/  BSYNC.RECONVERGENT B1 ;  /* 0x0000000000017941 */ /* 0x000fea0003800200 */
.L_x_656:
        /* <DEDUP_REMOVED lines=34> */
.L_x_661:
        /* <DEDUP_REMOVED lines=16> */
.L_x_660:
[----:B------:R-:W-:Y:S05]  /*0ba0*/  BSYNC.RECONVERGENT B1 ;  /* 0x0000000000017941 */ /* 0x000fea0003800200 */
.L_x_659:
        /* <DEDUP_REMOVED lines=29> */
.L_x_662:
        /* <DEDUP_REMOVED lines=30> */
.L_x_655:
[----:B------:R-:W-:Y:S05]  /*0f60*/  BSYNC.RECONVERGENT B0 ;  /* 0x0000000000007941 */ /* 0x000fea0003800200 */
.L_x_654:
        /* <DEDUP_REMOVED lines=41> */
.L_x_666:
[----:B------:R-:W-:-:S07]  /*1200*/  MOV R8, 0x1220 ;  /* 0x0000122000087802 */ /* 0x000fce0000000f00 */
[----:B------:R-:W-:Y:S05]  /*1210*/  CALL.REL.NOINC `($__internal_5_$__cuda_sm20_div_u64) ;  /* 0x0000000800e47944 */ /* 0x000fea0003c00000 */
[----:B------:R-:W-:Y:S02]  /*1220*/  IMAD.MOV.U32 R8, RZ, RZ, R6 ;  /* 0x000000ffff087224 */ /* 0x000fe400078e0006 */
[----:B------:R-:W-:-:S07]  /*1230*/  IMAD.MOV.U32 R9, RZ, RZ, R7 ;  /* 0x000000ffff097224 */ /* 0x000fce00078e0007 */
.L_x_667:
[----:B------:R-:W-:Y:S05]  /*1240*/  BSYNC.RECONVERGENT B1 ;  /* 0x0000000000017941 */ /* 0x000fea0003800200 */
.L_x_665:
        /* <DEDUP_REMOVED lines=35> */
.L_x_670:
        /* <DEDUP_REMOVED lines=16> */
.L_x_669:
[----:B------:R-:W-:Y:S05]  /*1580*/  BSYNC.RECONVERGENT B1 ;  /* 0x0000000000017941 */ /* 0x000fea0003800200 */
.L_x_668:
        /* <DEDUP_REMOVED lines=33> */
.L_x_671:
        /* <DEDUP_REMOVED lines=26> */
.L_x_664:
[----:B------:R-:W-:Y:S05]  /*1940*/  BSYNC.RECONVERGENT B0 ;  /* 0x0000000000007941 */ /* 0x000fea0003800200 */
.L_x_663:
[----:B------:R-:W0:Y:S01]  /*1950*/  LDGDEPBAR ;  /* 0x00000000000079af */ /* 0x000e220000000000 */
[----:B------:R-:W-:-:S04]  /*1960*/  DEPBAR.LE SB0, 0x0 ;  /* 0x000080000000791a */ /* 0x000fc80000000000 */
[----:B------:R-:W-:Y:S06]  /*1970*/  BAR.SYNC.DEFER_BLOCKING 0x0 ;  /* 0x0000000000007b1d */ /* 0x000fec0000010000 */
.L_x_653:
        /* <DEDUP_REMOVED lines=20> */
.L_x_673:
[----:B-1----:R-:W-:Y:S01]  /*1ac0*/  LDS.64 R2, [R10] ;  /* 0x000000000a027984 */ /* 0x002fe20000000a00 */
[----:B------:R-:W-:Y:S02]  /*1ad0*/  VIADD R0, R0, 0x1 ;  /* 0x0000000100007836 */ /* 0x000fe40000000000 */
[----:B------:R-:W-:Y:S01]  /*1ae0*/  IMAD.U32 R6, RZ, RZ, UR4 ;  /* 0x00000004ff067e24 */ /* 0x000fe2000f8e00ff */
[----:B------:R-:W1:Y:S01]  /*1af0*/  LDS.64 R4, [R8] ;  /* 0x0000000008047984 */ /* 0x000e620000000a00 */
[----:B------:R-:W-:Y:S01]  /*1b00*/  IMAD.U32 R7, RZ, RZ, UR5 ;  /* 0x00000005ff077e24 */ /* 0x000fe2000f8e00ff */
[----:B------:R-:W-:Y:S01]  /*1b10*/  ISETP.NE.AND P0, PT, R0, RZ, PT ;  /* 0x000000ff0000720c */ /* 0x000fe20003f05270 */
[----:B-1----:R-:W-:Y:S01]  /*1b20*/  DADD R4, R2, R4 ;  /* 0x0000000002047229 */ /* 0x002fe20000000004 */
[----:B------:R-:W-:-:S06]  /*1b30*/  IMAD.WIDE R2, R9, 0x8, R6 ;  /* 0x0000000809027825 */ /* 0x000fcc00078e0206 */
[----:B------:R1:W-:Y:S05]  /*1b40*/  STG.E.64 desc[UR20][R2.64], R4 ;  /* 0x0000000402007986 */ /* 0x0003ea000c101b14 */
[----:B------:R-:W-:Y:S05]  /*1b50*/  @!P0 EXIT ;  /* 0x000000000000894d */ /* 0x000fea0003800000 */
[----:B------:R-:W-:Y:S01]  /*1b60*/  IADD3 R8, PT, PT, R8, 0x400, RZ ;  /* 0x0000040008087810 */ /* 0x000fe20007ffe0ff */
[----:B------:R-:W-:Y:S02]  /*1b70*/  VIADD R10, R10, 0x400 ;  /* 0x000004000a0a7836 */ /* 0x000fe40000000000 */
[----:B------:R-:W-:Y:S01]  /*1b80*/  VIADD R9, R9, 0x80 ;  /* 0x0000008009097836 */ /* 0x000fe20000000000 */
[----:B------:R-:W-:Y:S06]  /*1b90*/  BRA `(.L_x_673) ;  /* 0xfffffffc00c87947 */ /* 0x000fec000383ffff */
.L_x_672:
        /* <DEDUP_REMOVED lines=18> */
.L_x_674:
        /* <DEDUP_REMOVED lines=15> */
        .weak           $__internal_5_$__cuda_sm20_div_u64
        .type           $__internal_5_$__cuda_sm20_div_u64,@function
        .size           $__internal_5_$__cuda_sm20_div_u64,(.L_x_2129 - $__internal_5_$__cuda_sm20_div_u64)
$__internal_5_$__cuda_sm20_div_u64:
        /* <DEDUP_REMOVED lines=68> */
[----:B------:R-:W-:Y:S06]  /*21f0*/  RET.REL.NODEC R8 `(_ZN3cub18CUB_300001_SM_10006detail9transform16transform_kernelINS2_10policy_hubILb0EN4cuda3std3__45tupleIJN6thrust24THRUST_300001_SM_1000_NS6detail15normal_iteratorINSA_10device_ptrIdEEEESF_EEEE10policy1000EiNS7_4plusIdEESF_JPdSL_EEEvT0_iT1_T2_DpNS2_10kernel_argIT3_EE) ;  /* 0xffffffdc08807950 */ /* 0x000fec0003c3ffff */
.L_x_675:
        /* <DEDUP_REMOVED lines=16> */
.L_x_2129:


//--------------------- .text._ZN3cub18CUB_300001_SM_10006detail9transform16transform_kernelINS2_10policy_hubILb1EN4cuda3std3__45tupleIJN6thrust24THRUST_300001_SM_1000_NS20permutation_iteratorINSA_6detail15normal_iteratorINSA_10device_ptrIdEEEENSA_18transform_iteratorI14transposeIndexNSA_17counting_iteratorImNSA_11use_defaultESK_SK_EESK_SK_EEEEEEEE10policy1000ElNS7_10__identityESG_JSN_EEEvT0_iT1_T2_DpNS2_10kernel_argIT3_EE --------------------------
	.section	.text._ZN3cub18CUB_300001_SM_10006detail9transform16transform_kernelINS2_10policy_hubILb1EN4cuda3std3__45tupleIJN6thrust24THRUST_300001_SM_1000_NS20permutation_iteratorINSA_6detail15normal_iteratorINSA_10device_ptrIdEEEENSA_18transform_iteratorI14transposeIndexNSA_17counting_iteratorImNSA_11use_defaultESK_SK_EESK_SK_EEEEEEEE10policy1000ElNS7_10__identityESG_JSN_EEEvT0_iT1_T2_DpNS2_10kernel_argIT3_EE,"ax",@progbits
	.align	128
        .global         _ZN3cub18CUB_300001_SM_10006detail9transform16transform_kernelINS2_10policy_hubILb1EN4cuda3std3__45tupleIJN6thrust24THRUST_300001_SM_1000_NS20permutation_iteratorINSA_6detail15normal_iteratorINSA_10device_ptrIdEEEENSA_18transform_iteratorI14transposeIndexNSA_17counting_iteratorImNSA_11use_defaultESK_SK_EESK_SK_EEEEEEEE10policy1000ElNS7_10__identityESG_JSN_EEEvT0_iT1_T2_DpNS2_10kernel_argIT3_EE
        .type           _ZN3cub18CUB_300001_SM_10006detail9transform16transform_kernelINS2_10policy_hubILb1EN4cuda3std3__45tupleIJN6thrust24THRUST_300001_SM_1000_NS20permutation_iteratorINSA_6detail15normal_iteratorINSA_10device_ptrIdEEEENSA_18transform_iteratorI14transposeIndexNSA_17counting_iteratorImNSA_11use_defaultESK_SK_EESK_SK_EEEEEEEE10policy1000ElNS7_10__identityESG_JSN_EEEvT0_iT1_T2_DpNS2_10kernel_argIT3_EE,@function
        .size           _ZN3cub18CUB_300001_SM_10006detail9transform16transform_kernelINS2_10policy_hubILb1EN4cuda3std3__45tupleIJN6thrust24THRUST_300001_SM_1000_NS20permutation_iteratorINSA_6detail15normal_iteratorINSA_10device_ptrIdEEEENSA_18transform_iteratorI14transposeIndexNSA_17counting_iteratorImNSA_11use_defaultESK_SK_EESK_SK_EEEEEEEE10policy1000ElNS7_10__identityESG_JSN_EEEvT0_iT1_T2_DpNS2_10kernel_argIT3_EE,(.L_x_2152 - _ZN3cub18CUB_300001_SM_10006detail9transform16transform_kernelINS2_10policy_hubILb1EN4cuda3std3__45tupleIJN6thrust24THRUST_300001_SM_1000_NS20permutation_iteratorINSA_6detail15normal_iteratorINSA_10device_ptrIdEEEENSA_18transform_iteratorI14transposeIndexNSA_17counting_iteratorImNSA_11use_defaultESK_SK_EESK_SK_EEEEEEEE10policy1000ElNS7_10__identityESG_JSN_EEEvT0_iT1_T2_DpNS2_10kernel_argIT3_EE)
        .other          _ZN3cub18CUB_300001_SM_10006detail9transform16transform_kernelINS2_10policy_hubILb1EN4cuda3std3__45tupleIJN6thrust24THRUST_300001_SM_1000_NS20permutation_iteratorINSA_6detail15normal_iteratorINSA_10device_ptrIdEEEENSA_18transform_iteratorI14transposeIndexNSA_17counting_iteratorImNSA_11use_defaultESK_SK_EESK_SK_EEEEEEEE10policy1000ElNS7_10__identityESG_JSN_EEEvT0_iT1_T2_DpNS2_10kernel_argIT3_EE,@"STO_CUDA_ENTRY STV_DEFAULT"
_ZN3cub18CUB_300001_SM_10006detail9transform16transform_kernelINS2_10policy_hubILb1EN4cuda3std3__45tupleIJN6thrust24THRUST_300001_SM_1000_NS20permutation_iteratorINSA_6detail15normal_iteratorINSA_10device_ptrIdEEEENSA_18transform_iteratorI14transposeIndexNSA_17counting_iteratorImNSA_11use_defaultESK_SK_EESK_SK_EEEEEEEE10policy1000ElNS7_10__identityESG_JSN_EEEvT0_iT1_T2_DpNS2_10kernel_argIT3_EE:
.text._ZN3cub18CUB_300001_SM_10006detail9transform16transform_kernelINS2_10policy_hubILb1EN4cuda3std3__45tupleIJN6thrust24THRUST_300001_SM_1000_NS20permutation_iteratorINSA_6detail15normal_iteratorINSA_10device_ptrIdEEEENSA_18transform_iteratorI14transposeIndexNSA_17counting_iteratorImNSA_11use_defaultESK_SK_EESK_SK_EEEEEEEE10policy1000ElNS7_10__identityESG_JSN_EEEvT0_iT1_T2_DpNS2_10kernel_argIT3_EE:
[----:B------:R-:W-:Y:S08]  /*0000*/  LDC R1, c[0x0][0x37c] ;  /* 0x0000df00ff017b82 */ /* 0x000ff00000000800 */
[----:B------:R-:W0:Y:S01]  /*0010*/  LDC R6, c[0x0][0x388] ;  /* 0x0000e200ff067b82 */ /* 0x000e220000000800 */
[----:B------:R-:W1:Y:S07]  /*0020*/  LDCU.64 UR6, c[0x0][0x380] ;  /* 0x00007000ff0677ac */ /* 0x000e6e0008000a00 */
[----:B------:R-:W2:Y:S08]  /*0030*/  S2UR UR4, SR_CTAID.X ;  /* 0x00000000000479c3 */ /* 0x000eb00000002500 */
[----:B------:R-:W3:Y:S01]  /*0040*/  LDC.64 R8, c[0x0][0x390] ;  /* 0x0000e400ff087b82 */ /* 0x000ee20000000a00 */
[----:B0-----:R-:W-:-:S04]  /*0050*/  SHF.L.U32 R3, R6, 0x7, RZ ;  /* 0x0000000706037819 */ /* 0x001fc800000006ff */
[----:B------:R-:W-:Y:S01]  /*0060*/  SHF.R.S32.HI R0, RZ, 0x1f, R3 ;  /* 0x0000001fff007819 */ /* 0x000fe20000011403 */
[----:B--2---:R-:W-:-:S04]  /*0070*/  IMAD.WIDE.U32 R4, R3, UR4, RZ ;  /* 0x0000000403047c25 */ /* 0x004fc8000f8e00ff */
[----:B------:R-:W-:Y:S01]  /*0080*/  IMAD R7, R0, UR4, RZ ;  /* 0x0000000400077c24 */ /* 0x000fe2000f8e02ff */
[C---:B-1----:R-:W-:Y:S01]  /*0090*/  IADD3 R10, P0, PT, -R4.reuse, UR6, RZ ;  /* 0x00000006040a7c10 */ /* 0x042fe2000ff1e1ff */
[----:B------:R-:W0:Y:S02]  /*00a0*/  LDCU UR6, c[0x0][0x398] ;  /* 0x00007300ff0677ac */ /* 0x000e240008000800 */
[----:B------:R-:W-:Y:S01]  /*00b0*/  IMAD.IADD R7, R5, 0x1, R7 ;  /* 0x0000000105077824 */ /* 0x000fe200078e0207 */
[----:B---3--:R-:W-:Y:S01]  /*00c0*/  LEA R2, P1, R4, R8, 0x3 ;  /* 0x0000000804027211 */ /* 0x008fe200078218ff */
[----:B------:R-:W1:Y:S03]  /*00d0*/  LDCU.64 UR4, c[0x0][0x358] ;  /* 0x00006b00ff0477ac */ /* 0x000e660008000a00 */
[----:B------:R-:W-:Y:S02]  /*00e0*/  IADD3.X R5, PT, PT, ~R7, UR7, RZ, P0, !PT ;  /* 0x0000000707057c10 */ /* 0x000fe400087fe5ff */
[----:B------:R-:W-:-:S04]  /*00f0*/  ISETP.LT.U32.AND P0, PT, R10, R3, PT ;  /* 0x000000030a00720c */ /* 0x000fc80003f01070 */
[----:B------:R-:W-:-:S04]  /*0100*/  ISETP.LT.AND.EX P0, PT, R5, R0, PT, P0 ;  /* 0x000000000500720c */ /* 0x000fc80003f01300 */
[----:B------:R-:W-:Y:S02]  /*0110*/  SEL R10, R10, R3, P0 ;  /* 0x000000030a0a7207 */ /* 0x000fe40000000000 */
[C---:B0-----:R-:W-:Y:S02]  /*0120*/  IADD3 R0, PT, PT, R4.reuse, UR6, RZ ;  /* 0x0000000604007c10 */ /* 0x041fe4000fffe0ff */
[----:B------:R-:W-:Y:S02]  /*0130*/  ISETP.NE.AND P0, PT, R3, R10, PT ;  /* 0x0000000a0300720c */ /* 0x000fe40003f05270 */
[----:B------:R-:W-:-:S11]  /*0140*/  LEA.HI.X R3, R4, R9, R7, 0x3, P1 ;  /* 0x0000000904037211 */ /* 0x000fd600008f1c07 */
[----:B-1----:R-:W-:Y:S05]  /*0150*/  @!P0 BRA `(.L_x_676) ;  /* 0x0000002c00d08947 */ /* 0x002fea0003800000 */
[----:B------:R-:W-:-:S13]  /*0160*/  ISETP.GE.AND P0, PT, R6, 0x1, PT ;  /* 0x000000010600780c */ /* 0x000fda0003f06270 */
[----:B------:R-:W-:Y:S05]  /*0170*/  @!P0 EXIT ;  /* 0x000000000000894d */ /* 0x000fea0003800000 */
[----:B------:R-:W0:Y:S01]  /*0180*/  S2R R9, SR_TID.X ;  /* 0x0000000000097919 */ /* 0x000e220000002100 */
[C---:B------:R-:W-:Y:S01]  /*0190*/  ISETP.GE.U32.AND P0, PT, R6.reuse, 0x8, PT ;  /* 0x000000080600780c */ /* 0x040fe20003f06070 */
[----:B------:R-:W-:Y:S01]  /*01a0*/  IMAD.MOV.U32 R8, RZ, RZ, RZ ;  /* 0x000000ffff087224 */ /* 0x000fe200078e00ff */
[----:B------:R-:W-:-:S11]  /*01b0*/  LOP3.LUT R16, R6, 0x7, RZ, 0xc0, !PT ;  /* 0x0000000706107812 */ /* 0x000fd600078ec0ff */
[----:B------:R-:W-:Y:S05]  /*01c0*/  @!P0 BRA `(.L_x_677) ;  /* 0x0000001c00f08947 */ /* 0x000fea0003800000 */
[CC--:B0-----:R-:W-:Y:S01]  /*01d0*/  ISETP.GE.AND P2, PT, R9.reuse, R10.reuse, PT ;  /* 0x0000000a0900720c */ /* 0x0c1fe20003f46270 */
[C---:B------:R-:W-:Y:S01]  /*01e0*/  VIADD R13, R9.reuse, 0x100 ;  /* 0x00000100090d7836 */ /* 0x040fe20000000000 */
[C---:B------:R-:W-:Y:S01]  /*01f0*/  IADD3 R15, PT, PT, R9.reuse, 0x80, RZ ;  /* 0x00000080090f7810 */ /* 0x040fe20007ffe0ff */
[----:B------:R-:W-:Y:S01]  /*0200*/  BSSY.RECONVERGENT B0, `(.L_x_678) ;  /* 0x0000025000007945 */ /* 0x000fe20003800200 */
[C---:B------:R-:W-:Y:S01]  /*0210*/  IADD3 R11, PT, PT, R9.reuse, 0x180, RZ ;  /* 0x00000180090b7810 */ /* 0x040fe20007ffe0ff */
[----:B------:R-:W-:Y:S01]  /*0220*/  VIADD R7, R9, 0x200 ;  /* 0x0000020009077836 */ /* 0x000fe20000000000 */
[CC--:B------:R-:W-:Y:S01]  /*0230*/  ISETP.GE.AND P5, PT, R15.reuse, R10.reuse, PT ;  /* 0x0000000a0f00720c */ /* 0x0c0fe20003fa6270 */
[----:B------:R-:W-:Y:S01]  /*0240*/  IMAD.WIDE R4, R15, 0x8, R2 ;  /* 0x000000080f047825 */ /* 0x000fe200078e0202 */
[-C--:B------:R-:W-:Y:S02]  /*0250*/  ISETP.GE.AND P1, PT, R13, R10.reuse, PT ;  /* 0x0000000a0d00720c */ /* 0x080fe40003f26270 */
[----:B------:R-:W-:-:S02]  /*0260*/  ISETP.GE.AND P0, PT, R11, R10, PT ;  /* 0x0000000a0b00720c */ /* 0x000fc40003f06270 */
[----:B------:R-:W-:Y:S01]  /*0270*/  LOP3.LUT R8, R6, 0x7ffffff8, RZ, 0xc0, !PT ;  /* 0x7ffffff806087812 */ /* 0x000fe200078ec0ff */
[----:B------:R-:W-:Y:S10]  /*0280*/  @P2 BRA `(.L_x_679) ;  /* 0x0000000000702947 */ /* 0x000ff40003800000 */
[----:B------:R-:W0:Y:S01]  /*0290*/  LDCU.64 UR6, c[0x0][0x3a0] ;  /* 0x00007400ff0677ac */ /* 0x000e220008000a00 */
[----:B------:R-:W-:Y:S01]  /*02a0*/  IMAD.IADD R6, R9, 0x1, R0 ;  /* 0x0000000109067824 */ /* 0x000fe200078e0200 */
[----:B0-----:R-:W0:Y:S01]  /*02b0*/  I2F.U32.RP R12, UR7 ;  /* 0x00000007000c7d06 */ /* 0x001e220008209000 */
[----:B------:R-:W-:-:S07]  /*02c0*/  ISETP.NE.U32.AND P4, PT, RZ, UR7, PT ;  /* 0x00000007ff007c0c */ /* 0x000fce000bf85070 */
[----:B0-----:R-:W0:Y:S02]  /*02d0*/  MUFU.RCP R12, R12 ;  /* 0x0000000c000c7308 */ /* 0x001e240000001000 */
[----:B0-----:R-:W-:-:S06]  /*02e0*/  IADD3 R18, PT, PT, R12, 0xffffffe, RZ ;  /* 0x0ffffffe0c127810 */ /* 0x001fcc0007ffe0ff */
[----:B------:R0:W1:Y:S02]  /*02f0*/  F2I.FTZ.U32.TRUNC.NTZ R19, R18 ;  /* 0x0000001200137305 */ /* 0x000064000021f000 */
[----:B0-----:R-:W-:Y:S02]  /*0300*/  HFMA2 R18, -RZ, RZ, 0, 0 ;  /* 0x00000000ff127431 */ /* 0x001fe400000001ff */
[----:B-1----:R-:W-:-:S04]  /*0310*/  IMAD.MOV R17, RZ, RZ, -R19 ;  /* 0x000000ffff117224 */ /* 0x002fc800078e0a13 */
[----:B------:R-:W-:-:S04]  /*0320*/  IMAD R17, R17, UR7, RZ ;  /* 0x0000000711117c24 */ /* 0x000fc8000f8e02ff */
[----:B------:R-:W-:-:S06]  /*0330*/  IMAD.HI.U32 R19, R19, R17, R18 ;  /* 0x0000001113137227 */ /* 0x000fcc00078e0012 */
[----:B------:R-:W-:Y:S02]  /*0340*/  IMAD.HI.U32 R14, R19, R6, RZ ;  /* 0x00000006130e7227 */ /* 0x000fe400078e00ff */
[----:B------:R-:W0:Y:S03]  /*0350*/  LDC.64 R18, c[0x0][0x3a8] ;  /* 0x0000ea00ff127b82 */ /* 0x000e260000000a00 */
[----:B------:R-:W-:-:S05]  /*0360*/  IADD3 R17, PT, PT, -R14, RZ, RZ ;  /* 0x000000ff0e117210 */ /* 0x000fca0007ffe1ff */
[----:B------:R-:W-:-:S05]  /*0370*/  IMAD R12, R17, UR7, R6 ;  /* 0x00000007110c7c24 */ /* 0x000fca000f8e0206 */
[----:B------:R-:W-:-:S13]  /*0380*/  ISETP.GE.U32.AND P2, PT, R12, UR7, PT ;  /* 0x000000070c007c0c */ /* 0x000fda000bf46070 */
[----:B------:R-:W-:Y:S01]  /*0390*/  @P2 VIADD R12, R12, -UR7 ;  /* 0x800000070c0c2c36 */ /* 0x000fe20008000000 */
[----:B------:R-:W-:-:S04]  /*03a0*/  @P2 IADD3 R14, PT, PT, R14, 0x1, RZ ;  /* 0x000000010e0e2810 */ /* 0x000fc80007ffe0ff */
[----:B------:R-:W-:-:S13]  /*03b0*/  ISETP.GE.U32.AND P3, PT, R12, UR7, PT ;  /* 0x000000070c007c0c */ /* 0x000fda000bf66070 */
[----:B------:R-:W-:Y:S01]  /*03c0*/  @P3 VIADD R14, R14, 0x1 ;  /* 0x000000010e0e3836 */ /* 0x000fe20000000000 */
[----:B------:R-:W-:-:S04]  /*03d0*/  @!P4 LOP3.LUT R14, RZ, UR7, RZ, 0x33, !PT ;  /* 0x00000007ff0ecc12 */ /* 0x000fc8000f8e33ff */
[----:B------:R-:W-:-:S05]  /*03e0*/  IADD3 R17, PT, PT, -R14, RZ, RZ ;  /* 0x000000ff0e117210 */ /* 0x000fca0007ffe1ff */
[----:B------:R-:W-:-:S04]  /*03f0*/  IMAD R17, R17, UR7, R6 ;  /* 0x0000000711117c24 */ /* 0x000fc8000f8e0206 */
[----:B------:R-:W-:-:S04]  /*0400*/  IMAD R17, R17, UR6, R14 ;  /* 0x0000000611117c24 */ /* 0x000fc8000f8e020e */
[----:B0-----:R-:W-:-:S06]  /*0410*/  IMAD.WIDE.U32 R18, R17, 0x8, R18 ;  /* 0x0000000811127825 */ /* 0x001fcc00078e0012 */
[----:B------:R-:W2:Y:S01]  /*0420*/  LDG.E.64 R18, desc[UR4][R18.64] ;  /* 0x0000000412127981 */ /* 0x000ea2000c1e1b00 */
[----:B------:R-:W-:-:S05]  /*0430*/  IMAD.WIDE.U32 R20, R9, 0x8, R2 ;  /* 0x0000000809147825 */ /* 0x000fca00078e0002 */
[----:B--2---:R0:W-:Y:S02]  /*0440*/  STG.E.64 desc[UR4][R20.64], R18 ;  /* 0x0000001214007986 */ /* 0x0041e4000c101b04 */
.L_x_679:
[----:B------:R-:W-:Y:S05]  /*0450*/  BSYNC.RECONVERGENT B0 ;  /* 0x0000000000007941 */ /* 0x000fea0003800200 */
.L_x_678:
[----:B------:R-:W-:Y:S04]  /*0460*/  BSSY.RECONVERGENT B0, `(.L_x_680) ;  /* 0x000001d000007945 */ /* 0x000fe80003800200 */
[----:B------:R-:W-:Y:S05]  /*0470*/  @P5 BRA `(.L_x_681) ;  /* 0x00000000006c5947 */ /* 0x000fea0003800000 */
[----:B------:R-:W1:Y:S01]  /*0480*/  LDCU.64 UR6, c[0x0][0x3a0] ;  /* 0x00007400ff0677ac */ /* 0x000e620008000a00 */
[----:B------:R-:W-:Y:S01]  /*0490*/  IADD3 R6, PT, PT, R15, R0, RZ ;  /* 0x000000000f067210 */ /* 0x000fe20007ffe0ff */
[----:B-1----:R-:W1:Y:S01]  /*04a0*/  I2F.U32.RP R14, UR7 ;  /* 0x00000007000e7d06 */ /* 0x002e620008209000 */
[----:B------:R-:W-:-:S07]  /*04b0*/  ISETP.NE.U32.AND P4, PT, RZ, UR7, PT ;  /* 0x00000007ff007c0c */ /* 0x000fce000bf85070 */
[----:B-1----:R-:W0:Y:S02]  /*04c0*/  MUFU.RCP R14, R14 ;  /* 0x0000000e000e7308 */ /* 0x002e240000001000 */
[----:B0-----:R-:W-:-:S06]  /*04d0*/  VIADD R18, R14, 0xffffffe ;  /* 0x0ffffffe0e127836 */ /* 0x001fcc0000000000 */
[----:B------:R0:W1:Y:S02]  /*04e0*/  F2I.FTZ.U32.TRUNC.NTZ R19, R18 ;  /* 0x0000001200137305 */ /* 0x000064000021f000 */
[----:B0-----:R-:W-:Y:S01]  /*04f0*/  IMAD.MOV.U32 R18, RZ, RZ, RZ ;  /* 0x000000ffff127224 */ /* 0x001fe200078e00ff */
[----:B-1----:R-:W-:-:S05]  /*0500*/  IADD3 R17, PT, PT, RZ, -R19, RZ ;  /* 0x80000013ff117210 */ /* 0x002fca0007ffe0ff */
[----:B------:R-:W-:-:S04]  /*0510*/  IMAD R17, R17, UR7, RZ ;  /* 0x0000000711117c24 */ /* 0x000fc8000f8e02ff */
[----:B------:R-:W-:-:S06]  /*0520*/  IMAD.HI.U32 R17, R19, R17, R18 ;  /* 0x0000001113117227 */ /* 0x000fcc00078e0012 */
[----:B------:R-:W-:-:S04]  /*0530*/  IMAD.HI.U32 R12, R17, R6, RZ ;  /* 0x00000006110c7227 */ /* 0x000fc800078e00ff */
[----:B------:R-:W-:-:S04]  /*0540*/  IMAD.MOV R15, RZ, RZ, -R12 ;  /* 0x000000ffff0f7224 */ /* 0x000fc800078e0a0c */
[----:B------:R-:W-:-:S05]  /*0550*/  IMAD R14, R15, UR7, R6 ;  /* 0x000000070f0e7c24 */ /* 0x000fca000f8e0206 */
[----:B------:R-:W-:-:S13]  /*0560*/  ISETP.GE.U32.AND P2, PT, R14, UR7, PT ;  /* 0x000000070e007c0c */ /* 0x000fda000bf46070 */
[----:B------:R-:W-:Y:S01]  /*0570*/  @P2 IADD3 R14, PT, PT, R14, -UR7, RZ ;  /* 0x800000070e0e2c10 */ /* 0x000fe2000fffe0ff */
[----:B------:R-:W-:-:S03]  /*0580*/  @P2 VIADD R12, R12, 0x1 ;  /* 0x000000010c0c2836 */ /* 0x000fc60000000000 */
[----:B------:R-:W-:Y:S02]  /*0590*/  ISETP.GE.U32.AND P3, PT, R14, UR7, PT ;  /* 0x000000070e007c0c */ /* 0x000fe4000bf66070 */
[----:B------:R-:W0:Y:S11]  /*05a0*/  LDC.64 R14, c[0x0][0x3a8] ;  /* 0x0000ea00ff0e7b82 */ /* 0x000e360000000a00 */
[----:B------:R-:W-:-:S02]  /*05b0*/  @P3 IADD3 R12, PT, PT, R12, 0x1, RZ ;  /* 0x000000010c0c3810 */ /* 0x000fc40007ffe0ff */
[----:B------:R-:W-:-:S05]  /*05c0*/  @!P4 LOP3.LUT R12, RZ, UR7, RZ, 0x33, !PT ;  /* 0x00000007ff0ccc12 */ /* 0x000fca000f8e33ff */
[----:B------:R-:W-:-:S04]  /*05d0*/  IMAD.MOV R17, RZ, RZ, -R12 ;  /* 0x000000ffff117224 */ /* 0x000fc800078e0a0c */
[----:B------:R-:W-:-:S04]  /*05e0*/  IMAD R17, R17, UR7, R6 ;  /* 0x0000000711117c24 */ /* 0x000fc8000f8e0206 */
[----:B------:R-:W-:-:S04]  /*05f0*/  IMAD R17, R17, UR6, R12 ;  /* 0x0000000611117c24 */ /* 0x000fc8000f8e020c */
[----:B0-----:R-:W-:-:S06]  /*0600*/  IMAD.WIDE.U32 R14, R17, 0x8, R14 ;  /* 0x00000008110e7825 */ /* 0x001fcc00078e000e */
[----:B------:R-:W2:Y:S04]  /*0610*/  LDG.E.64 R14, desc[UR4][R14.64] ;  /* 0x000000040e0e7981 */ /* 0x000ea8000c1e1b00 */
[----:B--2---:R1:W-:Y:S02]  /*0620*/  STG.E.64 desc[UR4][R4.64], R14 ;  /* 0x0000000e04007986 */ /* 0x0043e4000c101b04 */
.L_x_681:
[----:B------:R-:W-:Y:S05]  /*0630*/  BSYNC.RECONVERGENT B0 ;  /* 0x0000000000007941 */ /* 0x000fea0003800200 */
.L_x_680:
[----:B------:R-:W-:Y:S04]  /*0640*/  BSSY.RECONVERGENT B0, `(.L_x_682) ;  /* 0x000001d000007945 */ /* 0x000fe80003800200 */
[----:B------:R-:W-:Y:S05]  /*0650*/  @P1 BRA `(.L_x_683) ;  /* 0x00000000006c1947 */ /* 0x000fea0003800000 */
[----:B------:R-:W2:Y:S01]  /*0660*/  LDCU.64 UR6, c[0x0][0x3a0] ;  /* 0x00007400ff0677ac */ /* 0x000ea20008000a00 */
[----:B-1----:R-:W-:Y:S01]  /*0670*/  MOV R14, RZ ;  /* 0x000000ff000e7202 */ /* 0x002fe20000000f00 */
[----:B------:R-:W-:Y:S01]  /*0680*/  IMAD.IADD R6, R13, 0x1, R0 ;  /* 0x000000010d067824 */ /* 0x000fe200078e0200 */
[----:B--2---:R-:W1:Y:S01]  /*0690*/  I2F.U32.RP R12, UR7 ;  /* 0x00000007000c7d06 */ /* 0x004e620008209000 */
[----:B------:R-:W-:-:S07]  /*06a0*/  ISETP.NE.U32.AND P3, PT, RZ, UR7, PT ;  /* 0x00000007ff007c0c */ /* 0x000fce000bf65070 */
[----:B-1----:R-:W1:Y:S02]  /*06b0*/  MUFU.RCP R12, R12 ;  /* 0x0000000c000c7308 */ /* 0x002e640000001000 */
[----:B-1----:R-:W-:-:S06]  /*06c0*/  IADD3 R15, PT, PT, R12, 0xffffffe, RZ ;  /* 0x0ffffffe0c0f7810 */ /* 0x002fcc0007ffe0ff */
[----:B------:R-:W1:Y:S02]  /*06d0*/  F2I.FTZ.U32.TRUNC.NTZ R15, R15 ;  /* 0x0000000f000f7305 */ /* 0x000e64000021f000 */
[----:B-1----:R-:W-:-:S04]  /*06e0*/  IMAD.MOV R17, RZ, RZ, -R15 ;  /* 0x000000ffff117224 */ /* 0x002fc800078e0a0f */
[----:B------:R-:W-:-:S04]  /*06f0*/  IMAD R17, R17, UR7, RZ ;  /* 0x0000000711117c24 */ /* 0x000fc8000f8e02ff */
[----:B------:R-:W-:-:S06]  /*0700*/  IMAD.HI.U32 R17, R15, R17, R14 ;  /* 0x000000110f117227 */ /* 0x000fcc00078e000e */
[----:B------:R-:W-:-:S05]  /*0710*/  IMAD.HI.U32 R14, R17, R6, RZ ;  /* 0x00000006110e7227 */ /* 0x000fca00078e00ff */
[----:B------:R-:W-:-:S05]  /*0720*/  IADD3 R13, PT, PT, -R14, RZ, RZ ;  /* 0x000000ff0e0d7210 */ /* 0x000fca0007ffe1ff */
[----:B------:R-:W-:-:S05]  /*0730*/  IMAD R12, R13, UR7, R6 ;  /* 0x000000070d0c7c24 */ /* 0x000fca000f8e0206 */
[----:B------:R-:W-:-:S13]  /*0740*/  ISETP.GE.U32.AND P1, PT, R12, UR7, PT ;  /* 0x000000070c007c0c */ /* 0x000fda000bf26070 */
[----:B------:R-:W-:Y:S01]  /*0750*/  @P1 VIADD R12, R12, -UR7 ;  /* 0x800000070c0c1c36 */ /* 0x000fe20008000000 */
[----:B------:R-:W-:-:S04]  /*0760*/  @P1 IADD3 R14, PT, PT, R14, 0x1, RZ ;  /* 0x000000010e0e1810 */ /* 0x000fc80007ffe0ff */
[----:B------:R-:W-:Y:S02]  /*0770*/  ISETP.GE.U32.AND P2, PT, R12, UR7, PT ;  /* 0x000000070c007c0c */ /* 0x000fe4000bf46070 */
[----:B------:R-:W1:Y:S11]  /*0780*/  LDC.64 R12, c[0x0][0x3a8] ;  /* 0x0000ea00ff0c7b82 */ /* 0x000e760000000a00 */
[----:B------:R-:W-:Y:S01]  /*0790*/  @P2 VIADD R14, R14, 0x1 ;  /* 0x000000010e0e2836 */ /* 0x000fe20000000000 */
[----:B------:R-:W-:-:S04]  /*07a0*/  @!P3 LOP3.LUT R14, RZ, UR7, RZ, 0x33, !PT ;  /* 0x00000007ff0ebc12 */ /* 0x000fc8000f8e33ff */
[----:B------:R-:W-:-:S05]  /*07b0*/  IADD3 R15, PT, PT, -R14, RZ, RZ ;  /* 0x000000ff0e0f7210 */ /* 0x000fca0007ffe1ff */
[----:B------:R-:W-:-:S04]  /*07c0*/  IMAD R15, R15, UR7, R6 ;  /* 0x000000070f0f7c24 */ /* 0x000fc8000f8e0206 */
[----:B------:R-:W-:-:S04]  /*07d0*/  IMAD R15, R15, UR6, R14 ;  /* 0x000000060f0f7c24 */ /* 0x000fc8000f8e020e */
[----:B-1----:R-:W-:-:S06]  /*07e0*/  IMAD.WIDE.U32 R12, R15, 0x8, R12 ;  /* 0x000000080f0c7825 */ /* 0x002fcc00078e000c */
[----:B------:R-:W2:Y:S04]  /*07f0*/  LDG.E.64 R12, desc[UR4][R12.64] ;  /* 0x000000040c0c7981 */ /* 0x000ea8000c1e1b00 */
[----:B--2---:R2:W-:Y:S02]  /*0800*/  STG.E.64 desc[UR4][R4.64+0x400], R12 ;  /* 0x0004000c04007986 */ /* 0x0045e4000c101b04 */
.L_x_683:
[----:B------:R-:W-:Y:S05]  /*0810*/  BSYNC.RECONVERGENT B0 ;  /* 0x0000000000007941 */ /* 0x000fea0003800200 */
.L_x_682:
[----:B------:R-:W-:Y:S04]  /*0820*/  BSSY.RECONVERGENT B0, `(.L_x_684) ;  /* 0x000001d000007945 */ /* 0x000fe80003800200 */
[----:B------:R-:W-:Y:S05]  /*0830*/  @P0 BRA `(.L_x_685) ;  /* 0x00000000006c0947 */ /* 0x000fea0003800000 */
[----:B------:R-:W1:Y:S01]  /*0840*/  LDCU.64 UR6, c[0x0][0x3a0] ;  /* 0x00007400ff0677ac */ /* 0x000e620008000a00 */
[----:B--2---:R-:W-:Y:S01]  /*0850*/  IMAD.MOV.U32 R12, RZ, RZ, RZ ;  /* 0x000000ffff0c7224 */ /* 0x004fe200078e00ff */
[----:B------:R-:W-:Y:S01]  /*0860*/  IADD3 R11, PT, PT, R11, R0, RZ ;  /* 0x000000000b0b7210 */ /* 0x000fe20007ffe0ff */
[----:B-1----:R-:W1:Y:S01]  /*0870*/  I2F.U32.RP R14, UR7 ;  /* 0x00000007000e7d06 */ /* 0x002e620008209000 */
[----:B------:R-:W-:-:S07]  /*0880*/  ISETP.NE.U32.AND P2, PT, RZ, UR7, PT ;  /* 0x00000007ff007c0c */ /* 0x000fce000bf45070 */
[----:B-1----:R-:W1:Y:S02]  /*0890*/  MUFU.RCP R14, R14 ;  /* 0x0000000e000e7308 */ /* 0x002e640000001000 */
[----:B-1----:R-:W-:-:S06]  /*08a0*/  VIADD R13, R14, 0xffffffe ;  /* 0x0ffffffe0e0d7836 */ /* 0x002fcc0000000000 */
[----:B------:R-:W1:Y:S02]  /*08b0*/  F2I.FTZ.U32.TRUNC.NTZ R13, R13 ;  /* 0x0000000d000d7305 */ /* 0x000e64000021f000 */
        /* <DEDUP_REMOVED lines=10> */
[----:B------:R-:W1:Y:S11]  /*0960*/  LDC.64 R12, c[0x0][0x3a8] ;  /* 0x0000ea00ff0c7b82 */ /* 0x000e760000000a00 */
[----:B------:R-:W-:-:S02]  /*0970*/  @P1 IADD3 R6, PT, PT, R6, 0x1, RZ ;  /* 0x0000000106061810 */ /* 0x000fc40007ffe0ff */
[----:B------:R-:W-:-:S05]  /*0980*/  @!P2 LOP3.LUT R6, RZ, UR7, RZ, 0x33, !PT ;  /* 0x00000007ff06ac12 */ /* 0x000fca000f8e33ff */
[----:B------:R-:W-:-:S04]  /*0990*/  IMAD.MOV R14, RZ, RZ, -R6 ;  /* 0x000000ffff0e7224 */ /* 0x000fc800078e0a06 */
[----:B------:R-:W-:-:S04]  /*09a0*/  IMAD R11, R14, UR7, R11 ;  /* 0x000000070e0b7c24 */ /* 0x000fc8000f8e020b */
[----:B------:R-:W-:-:S04]  /*09b0*/  IMAD R11, R11, UR6, R6 ;  /* 0x000000060b0b7c24 */ /* 0x000fc8000f8e0206 */
[----:B-1----:R-:W-:-:S06]  /*09c0*/  IMAD.WIDE.U32 R12, R11, 0x8, R12 ;  /* 0x000000080b0c7825 */ /* 0x002fcc00078e000c */
[----:B------:R-:W2:Y:S04]  /*09d0*/  LDG.E.64 R12, desc[UR4][R12.64] ;  /* 0x000000040c0c7981 */ /* 0x000ea8000c1e1b00 */
[----:B--2---:R3:W-:Y:S02]  /*09e0*/  STG.E.64 desc[UR4][R4.64+0x800], R12 ;  /* 0x0008000c04007986 */ /* 0x0047e4000c101b04 */
.L_x_685:
[----:B------:R-:W-:Y:S05]  /*09f0*/  BSYNC.RECONVERGENT B0 ;  /* 0x0000000000007941 */ /* 0x000fea0003800200 */
.L_x_684:
[-C--:B------:R-:W-:Y:S01]  /*0a00*/  ISETP.GE.AND P4, PT, R7, R10.reuse, PT ;  /* 0x0000000a0700720c */ /* 0x080fe20003f86270 */
[C---:B--23--:R-:W-:Y:S01]  /*0a10*/  VIADD R13, R9.reuse, 0x300 ;  /* 0x00000300090d7836 */ /* 0x04cfe20000000000 */
[C---:B-1----:R-:W-:Y:S01]  /*0a20*/  IADD3 R15, PT, PT, R9.reuse, 0x280, RZ ;  /* 0x00000280090f7810 */ /* 0x042fe20007ffe0ff */
[----:B------:R-:W-:Y:S01]  /*0a30*/  BSSY.RECONVERGENT B0, `(.L_x_686) ;  /* 0x0000022000007945 */ /* 0x000fe20003800200 */
[----:B------:R-:W-:Y:S02]  /*0a40*/  IADD3 R11, PT, PT, R9, 0x380, RZ ;  /* 0x00000380090b7810 */ /* 0x000fe40007ffe0ff */
[-C--:B------:R-:W-:Y:S02]  /*0a50*/  ISETP.GE.AND P3, PT, R15, R10.reuse, PT ;  /* 0x0000000a0f00720c */ /* 0x080fe40003f66270 */
[-C--:B------:R-:W-:Y:S02]  /*0a60*/  ISETP.GE.AND P0, PT, R13, R10.reuse, PT ;  /* 0x0000000a0d00720c */ /* 0x080fe40003f06270 */
[----:B------:R-:W-:-:S02]  /*0a70*/  ISETP.GE.AND P1, PT, R11, R10, PT ;  /* 0x0000000a0b00720c */ /* 0x000fc40003f26270 */
[----:B------:R-:W-:Y:S01]  /*0a80*/  ISETP.NE.AND P2, PT, R8, 0x8, PT ;  /* 0x000000080800780c */ /* 0x000fe20003f45270 */
[----:B------:R-:W-:-:S12]  /*0a90*/  @P4 BRA `(.L_x_687) ;  /* 0x00000000006c4947 */ /* 0x000fd80003800000 */
        /* <DEDUP_REMOVED lines=27> */
.L_x_687:
[----:B------:R-:W-:Y:S05]  /*0c50*/  BSYNC.RECONVERGENT B0 ;  /* 0x0000000000007941 */ /* 0x000fea0003800200 */
.L_x_686:
[----:B------:R-:W-:Y:S04]  /*0c60*/  BSSY.RECONVERGENT B0, `(.L_x_688) ;  /* 0x000001d000007945 */ /* 0x000fe80003800200 */
[----:B------:R-:W-:Y:S05]  /*0c70*/  @P3 BRA `(.L_x_689) ;  /* 0x00000000006c3947 */ /* 0x000fea0003800000 */
[----:B------:R-:W2:Y:S01]  /*0c80*/  LDCU.64 UR6, c[0x0][0x3a0] ;  /* 0x00007400ff0677ac */ /* 0x000ea20008000a00 */
[----:B-1----:R-:W-:Y:S02]  /*0c90*/  HFMA2 R6, -RZ, RZ, 0, 0 ;  /* 0x00000000ff067431 */ /* 0x002fe400000001ff */
        /* <DEDUP_REMOVED lines=25> */
.L_x_689:
[----:B------:R-:W-:Y:S05]  /*0e30*/  BSYNC.RECONVERGENT B0 ;  /* 0x0000000000007941 */ /* 0x000fea0003800200 */
.L_x_688:
[----:B------:R-:W-:Y:S04]  /*0e40*/  BSSY.RECONVERGENT B0, `(.L_x_690) ;  /* 0x000001d000007945 */ /* 0x000fe80003800200 */
[----:B------:R-:W-:Y:S05]  /*0e50*/  @P0 BRA `(.L_x_691) ;  /* 0x00000000006c0947 */ /* 0x000fea0003800000 */
[----:B------:R-:W3:Y:S01]  /*0e60*/  LDCU.64 UR6, c[0x0][0x3a0] ;  /* 0x00007400ff0677ac */ /* 0x000ee20008000a00 */
[----:B-12---:R-:W-:Y:S01]  /*0e70*/  IMAD.MOV.U32 R6, RZ, RZ, RZ ;  /* 0x000000ffff067224 */ /* 0x006fe200078e00ff */
[----:B------:R-:W-:Y:S01]  /*0e80*/  IADD3 R13, PT, PT, R13, R0, RZ ;  /* 0x000000000d0d7210 */ /* 0x000fe20007ffe0ff */
[----:B---3--:R-:W1:Y:S01]  /*0e90*/  I2F.U32.RP R14, UR7 ;  /* 0x00000007000e7d06 */ /* 0x008e620008209000 */
        /* <DEDUP_REMOVED lines=23> */
.L_x_691:
[----:B------:R-:W-:Y:S05]  /*1010*/  BSYNC.RECONVERGENT B0 ;  /* 0x0000000000007941 */ /* 0x000fea0003800200 */
.L_x_690:
[----:B------:R-:W-:Y:S04]  /*1020*/  BSSY.RECONVERGENT B0, `(.L_x_692) ;  /* 0x000001d000007945 */ /* 0x000fe80003800200 */
[----:B------:R-:W-:Y:S05]  /*1030*/  @P1 BRA `(.L_x_693) ;  /* 0x00000000006c1947 */ /* 0x000fea0003800000 */
[----:B------:R-:W4:Y:S01]  /*1040*/  LDCU.64 UR6, c[0x0][0x3a0] ;  /* 0x00007400ff0677ac */ /* 0x000f220008000a00 */
[----:B-123--:R-:W-:Y:S01]  /*1050*/  MOV R6, RZ ;  /* 0x000000ff00067202 */ /* 0x00efe20000000f00 */
[----:B------:R-:W-:Y:S01]  /*1060*/  IMAD.IADD R11, R11, 0x1, R0 ;  /* 0x000000010b0b7824 */ /* 0x000fe200078e0200 */
[----:B----4-:R-:W1:Y:S01]  /*1070*/  I2F.U32.RP R13, UR7 ;  /* 0x00000007000d7d06 */ /* 0x010e620008209000 */
        /* <DEDUP_REMOVED lines=23> */
.L_x_693:
[----:B------:R-:W-:Y:S05]  /*11f0*/  BSYNC.RECONVERGENT B0 ;  /* 0x0000000000007941 */ /* 0x000fea0003800200 */
.L_x_692:
[----:B------:R-:W-:Y:S05]  /*1200*/  @!P2 BRA `(.L_x_677) ;  /* 0x0000000c00e0a947 */ /* 0x000fea0003800000 */
[----:B-1234-:R-:W1:Y:S01]  /*1210*/  LDC.64 R4, c[0x0][0x3a8] ;  /* 0x0000ea00ff047b82 */ /* 0x01ee620000000a00 */
[----:B------:R-:W-:Y:S01]  /*1220*/  IMAD.MOV.U32 R11, RZ, RZ, 0x8 ;  /* 0x00000008ff0b7424 */ /* 0x000fe200078e00ff */
[----:B------:R-:W2:Y:S06]  /*1230*/  LDCU.64 UR6, c[0x0][0x3a0] ;  /* 0x00007400ff0677ac */ /* 0x000eac0008000a00 */
.L_x_710:
[C---:B0-----:R-:W-:Y:S01]  /*1240*/  LEA R19, R11.reuse, R9, 0x7 ;  /* 0x000000090b137211 */ /* 0x041fe200078e38ff */
[----:B------:R-:W-:Y:S01]  /*1250*/  BSSY.RECONVERGENT B0, `(.L_x_694) ;  /* 0x0000026000007945 */ /* 0x000fe20003800200 */
[----:B------:R-:W-:Y:S02]  /*1260*/  IADD3 R11, PT, PT, R11, 0x8, RZ ;  /* 0x000000080b0b7810 */ /* 0x000fe40007ffe0ff */
[CC--:B------:R-:W-:Y:S01]  /*1270*/  ISETP.GE.AND P2, PT, R19.reuse, R10.reuse, PT ;  /* 0x0000000a1300720c */ /* 0x0c0fe20003f46270 */
[C---:B------:R-:W-:Y:S01]  /*1280*/  VIADD R25, R19.reuse, 0x80 ;  /* 0x0000008013197836 */ /* 0x040fe20000000000 */
[C---:B------:R-:W-:Y:S01]  /*1290*/  IADD3 R23, PT, PT, R19.reuse, 0x100, RZ ;  /* 0x0000010013177810 */ /* 0x040fe20007ffe0ff */
[C---:B------:R-:W-:Y:S02]  /*12a0*/  VIADD R21, R19.reuse, 0x180 ;  /* 0x0000018013157836 */ /* 0x040fe40000000000 */
[----:B------:R-:W-:Y:S01]  /*12b0*/  VIADD R17, R19, 0x200 ;  /* 0x0000020013117836 */ /* 0x000fe20000000000 */
[CC--:B------:R-:W-:Y:S01]  /*12c0*/  ISETP.GE.AND P4, PT, R25.reuse, R10.reuse, PT ;  /* 0x0000000a1900720c */ /* 0x0c0fe20003f86270 */
[----:B--234-:R-:W-:Y:S01]  /*12d0*/  IMAD.WIDE R6, R25, 0x8, R2 ;  /* 0x0000000819067825 */ /* 0x01cfe200078e0202 */
[----:B------:R-:W-:-:S02]  /*12e0*/  ISETP.GE.AND P1, PT, R23, R10, PT ;  /* 0x0000000a1700720c */ /* 0x000fc40003f26270 */
[----:B------:R-:W-:-:S03]  /*12f0*/  ISETP.GE.AND P0, PT, R21, R10, PT ;  /* 0x0000000a1500720c */ /* 0x000fc60003f06270 */
[----:B------:R-:W-:Y:S10]  /*1300*/  @P2 BRA `(.L_x_695) ;  /* 0x0000000000682947 */ /* 0x000ff40003800000 */
[----:B--2---:R-:W0:Y:S01]  /*1310*/  I2F.U32.RP R14, UR7 ;  /* 0x00000007000e7d06 */ /* 0x004e220008209000 */
[----:B------:R-:W-:Y:S01]  /*1320*/  HFMA2 R12, -RZ, RZ, 0, 0 ;  /* 0x00000000ff0c7431 */ /* 0x000fe200000001ff */
[----:B------:R-:W-:-:S06]  /*1330*/  ISETP.NE.U32.AND P5, PT, RZ, UR7, PT ;  /* 0x00000007ff007c0c */ /* 0x000fcc000bfa5070 */
[----:B0-----:R-:W0:Y:S02]  /*1340*/  MUFU.RCP R14, R14 ;  /* 0x0000000e000e7308 */ /* 0x001e240000001000 */
[----:B0-----:R-:W-:-:S06]  /*1350*/  IADD3 R18, PT, PT, R14, 0xffffffe, RZ ;  /* 0x0ffffffe0e127810 */ /* 0x001fcc0007ffe0ff */
[----:B------:R-:W0:Y:S02]  /*1360*/  F2I.FTZ.U32.TRUNC.NTZ R13, R18 ;  /* 0x00000012000d7305 */ /* 0x000e24000021f000 */
[----:B0-----:R-:W-:-:S04]  /*1370*/  IMAD.MOV R15, RZ, RZ, -R13 ;  /* 0x000000ffff0f7224 */ /* 0x001fc800078e0a0d */
[----:B------:R-:W-:-:S04]  /*1380*/  IMAD R15, R15, UR7, RZ ;  /* 0x000000070f0f7c24 */ /* 0x000fc8000f8e02ff */
[----:B------:R-:W-:-:S04]  /*1390*/  IMAD.HI.U32 R13, R13, R15, R12 ;  /* 0x0000000f0d0d7227 */ /* 0x000fc800078e000c */
[----:B------:R-:W-:-:S04]  /*13a0*/  IMAD.IADD R12, R19, 0x1, R0 ;  /* 0x00000001130c7824 */ /* 0x000fc800078e0200 */
[----:B------:R-:W-:-:S05]  /*13b0*/  IMAD.HI.U32 R13, R13, R12, RZ ;  /* 0x0000000c0d0d7227 */ /* 0x000fca00078e00ff */
        /* <DEDUP_REMOVED lines=11> */
[----:B-1----:R-:W-:-:S06]  /*1470*/  IMAD.WIDE.U32 R12, R13, 0x8, R4 ;  /* 0x000000080d0c7825 */ /* 0x002fcc00078e0004 */
[----:B------:R-:W2:Y:S01]  /*1480*/  LDG.E.64 R12, desc[UR4][R12.64] ;  /* 0x000000040c0c7981 */ /* 0x000ea2000c1e1b00 */
[----:B------:R-:W-:-:S05]  /*1490*/  IMAD.WIDE.U32 R14, R19, 0x8, R2 ;  /* 0x00000008130e7825 */ /* 0x000fca00078e0002 */
[----:B--2---:R0:W-:Y:S02]  /*14a0*/  STG.E.64 desc[UR4][R14.64], R12 ;  /* 0x0000000c0e007986 */ /* 0x0041e4000c101b04 */
.L_x_695:
[----:B--2---:R-:W-:Y:S05]  /*14b0*/  BSYNC.RECONVERGENT B0 ;  /* 0x0000000000007941 */ /* 0x004fea0003800200 */
.L_x_694:
[----:B------:R-:W-:Y:S04]  /*14c0*/  BSSY.RECONVERGENT B0, `(.L_x_696) ;  /* 0x000001b000007945 */ /* 0x000fe80003800200 */
[----:B------:R-:W-:Y:S05]  /*14d0*/  @P4 BRA `(.L_x_697) ;  /* 0x0000000000644947 */ /* 0x000fea0003800000 */
[----:B0-----:R-:W0:Y:S01]  /*14e0*/  I2F.U32.RP R15, UR7 ;  /* 0x00000007000f7d06 */ /* 0x001e220008209000 */
[----:B------:R-:W-:Y:S01]  /*14f0*/  IMAD.MOV.U32 R12, RZ, RZ, RZ ;  /* 0x000000ffff0c7224 */ /* 0x000fe200078e00ff */
[----:B------:R-:W-:Y:S02]  /*1500*/  IADD3 R25, PT, PT, R25, R0, RZ ;  /* 0x0000000019197210 */ /* 0x000fe40007ffe0ff */
[----:B------:R-:W-:-:S04]  /*1510*/  ISETP.NE.U32.AND P4, PT, RZ, UR7, PT ;  /* 0x00000007ff007c0c */ /* 0x000fc8000bf85070 */
[----:B0-----:R-:W0:Y:S02]  /*1520*/  MUFU.RCP R15, R15 ;  /* 0x0000000f000f7308 */ /* 0x001e240000001000 */
[----:B0-----:R-:W-:-:S06]  /*1530*/  VIADD R18, R15, 0xffffffe ;  /* 0x0ffffffe0f127836 */ /* 0x001fcc0000000000 */
[----:B------:R-:W0:Y:S02]  /*1540*/  F2I.FTZ.U32.TRUNC.NTZ R13, R18 ;  /* 0x00000012000d7305 */ /* 0x000e24000021f000 */
[----:B0-----:R-:W-:-:S05]  /*1550*/  IADD3 R27, PT, PT, RZ, -R13, RZ ;  /* 0x8000000dff1b7210 */ /* 0x001fca0007ffe0ff */
        /* <DEDUP_REMOVED lines=8> */
[----:B------:R-:W-:-:S13]  /*15e0*/  ISETP.GE.U32.AND P3, PT, R13, UR7, PT ;  /* 0x000000070d007c0c */ /* 0x000fda000bf66070 */
[----:B------:R-:W-:Y:S02]  /*15f0*/  @P3 IADD3 R12, PT, PT, R12, 0x1, RZ ;  /* 0x000000010c0c3810 */ /* 0x000fe40007ffe0ff */
[----:B------:R-:W-:-:S05]  /*1600*/  @!P4 LOP3.LUT R12, RZ, UR7, RZ, 0x33, !PT ;  /* 0x00000007ff0ccc12 */ /* 0x000fca000f8e33ff */
[----:B------:R-:W-:-:S04]  /*1610*/  IMAD.MOV R14, RZ, RZ, -R12 ;  /* 0x000000ffff0e7224 */ /* 0x000fc800078e0a0c */
[----:B------:R-:W-:-:S04]  /*1620*/  IMAD R25, R14, UR7, R25 ;  /* 0x000000070e197c24 */ /* 0x000fc8000f8e0219 */
[----:B------:R-:W-:-:S04]  /*1630*/  IMAD R13, R25, UR6, R12 ;  /* 0x00000006190d7c24 */ /* 0x000fc8000f8e020c */
[----:B-1----:R-:W-:-:S06]  /*1640*/  IMAD.WIDE.U32 R12, R13, 0x8, R4 ;  /* 0x000000080d0c7825 */ /* 0x002fcc00078e0004 */
[----:B------:R-:W2:Y:S04]  /*1650*/  LDG.E.64 R12, desc[UR4][R12.64] ;  /* 0x000000040c0c7981 */ /* 0x000ea8000c1e1b00 */
[----:B--2---:R2:W-:Y:S02]  /*1660*/  STG.E.64 desc[UR4][R6.64], R12 ;  /* 0x0000000c06007986 */ /* 0x0045e4000c101b04 */
.L_x_697:
[----:B------:R-:W-:Y:S05]  /*1670*/  BSYNC.RECONVERGENT B0 ;  /* 0x0000000000007941 */ /* 0x000fea0003800200 */
.L_x_696:
[----:B------:R-:W-:Y:S04]  /*1680*/  BSSY.RECONVERGENT B0, `(.L_x_698) ;  /* 0x000001b000007945 */ /* 0x000fe80003800200 */
[----:B------:R-:W-:Y:S05]  /*1690*/  @P1 BRA `(.L_x_699) ;  /* 0x0000000000641947 */ /* 0x000fea0003800000 */
[----:B0-----:R-:W0:Y:S01]  /*16a0*/  I2F.U32.RP R15, UR7 ;  /* 0x00000007000f7d06 */ /* 0x001e220008209000 */
[----:B--2---:R-:W-:Y:S01]  /*16b0*/  MOV R12, RZ ;  /* 0x000000ff000c7202 */ /* 0x004fe20000000f00 */
[----:B------:R-:W-:Y:S01]  /*16c0*/  IMAD.IADD R23, R23, 0x1, R0 ;  /* 0x0000000117177824 */ /* 0x000fe200078e0200 */
[----:B------:R-:W-:-:S05]  /*16d0*/  ISETP.NE.U32.AND P3, PT, RZ, UR7, PT ;  /* 0x00000007ff007c0c */ /* 0x000fca000bf65070 */
[----:B0-----:R-:W0:Y:S02]  /*16e0*/  MUFU.RCP R15, R15 ;  /* 0x0000000f000f7308 */ /* 0x001e240000001000 */
[----:B0-----:R-:W-:-:S06]  /*16f0*/  IADD3 R18, PT, PT, R15, 0xffffffe, RZ ;  /* 0x0ffffffe0f127810 */ /* 0x001fcc0007ffe0ff */
[----:B------:R-:W0:Y:S02]  /*1700*/  F2I.FTZ.U32.TRUNC.NTZ R13, R18 ;  /* 0x00000012000d7305 */ /* 0x000e24000021f000 */
[----:B0-----:R-:W-:-:S04]  /*1710*/  IMAD.MOV R25, RZ, RZ, -R13 ;  /* 0x000000ffff197224 */ /* 0x001fc800078e0a0d */
        /* <DEDUP_REMOVED lines=17> */
.L_x_699:
[----:B------:R-:W-:Y:S05]  /*1830*/  BSYNC.RECONVERGENT B0 ;  /* 0x0000000000007941 */ /* 0x000fea0003800200 */
.L_x_698:
[----:B------:R-:W-:Y:S04]  /*1840*/  BSSY.RECONVERGENT B0, `(.L_x_700) ;  /* 0x000001b000007945 */ /* 0x000fe80003800200 */
[----:B------:R-:W-:Y:S05]  /*1850*/  @P0 BRA `(.L_x_701) ;  /* 0x0000000000640947 */ /* 0x000fea0003800000 */
[----:B0-----:R-:W0:Y:S01]  /*1860*/  I2F.U32.RP R15, UR7 ;  /* 0x00000007000f7d06 */ /* 0x001e220008209000 */
[----:B--23--:R-:W-:Y:S01]  /*1870*/  IMAD.MOV.U32 R12, RZ, RZ, RZ ;  /* 0x000000ffff0c7224 */ /* 0x00cfe200078e00ff */
        /* <DEDUP_REMOVED lines=23> */
.L_x_701:
[----:B------:R-:W-:Y:S05]  /*19f0*/  BSYNC.RECONVERGENT B0 ;  /* 0x0000000000007941 */ /* 0x000fea0003800200 */
.L_x_700:
[----:B------:R-:W-:Y:S01]  /*1a00*/  ISETP.GE.AND P4, PT, R17, R10, PT ;  /* 0x0000000a1100720c */ /* 0x000fe20003f86270 */
[C---:B0-234-:R-:W-:Y:S01]  /*1a10*/  VIADD R13, R19.reuse, 0x300 ;  /* 0x00000300130d7836 */ /* 0x05dfe20000000000 */
[C---:B------:R-:W-:Y:S01]  /*1a20*/  IADD3 R15, PT, PT, R19.reuse, 0x280, RZ ;  /* 0x00000280130f7810 */ /* 0x040fe20007ffe0ff */
[----:B------:R-:W-:Y:S01]  /*1a30*/  BSSY.RECONVERGENT B0, `(.L_x_702) ;  /* 0x0000020000007945 */ /* 0x000fe20003800200 */
[----:B------:R-:W-:Y:S02]  /*1a40*/  IADD3 R19, PT, PT, R19, 0x380, RZ ;  /* 0x0000038013137810 */ /* 0x000fe40007ffe0ff */
[----:B------:R-:W-:Y:S02]  /*1a50*/  ISETP.NE.AND P0, PT, R11, R8, PT ;  /* 0x000000080b00720c */ /* 0x000fe40003f05270 */
[-C--:B------:R-:W-:Y:S02]  /*1a60*/  ISETP.GE.AND P3, PT, R15, R10.reuse, PT ;  /* 0x0000000a0f00720c */ /* 0x080fe40003f66270 */
[----:B------:R-:W-:-:S02]  /*1a70*/  ISETP.GE.AND P2, PT, R13, R10, PT ;  /* 0x0000000a0d00720c */ /* 0x000fc40003f46270 */
[----:B------:R-:W-:Y:S01]  /*1a80*/  ISETP.GE.AND P1, PT, R19, R10, PT ;  /* 0x0000000a1300720c */ /* 0x000fe20003f26270 */
[----:B------:R-:W-:-:S12]  /*1a90*/  @P4 BRA `(.L_x_703) ;  /* 0x0000000000644947 */ /* 0x000fd80003800000 */
[----:B------:R-:W0:Y:S01]  /*1aa0*/  I2F.U32.RP R18, UR7 ;  /* 0x0000000700127d06 */ /* 0x000e220008209000 */
[----:B------:R-:W-:Y:S02]  /*1ab0*/  IADD3 R17, PT, PT, R17, R0, RZ ;  /* 0x0000000011117210 */ /* 0x000fe40007ffe0ff */
[----:B------:R-:W-:-:S05]  /*1ac0*/  ISETP.NE.U32.AND P6, PT, RZ, UR7, PT ;  /* 0x00000007ff007c0c */ /* 0x000fca000bfc5070 */
[----:B0-----:R-:W0:Y:S02]  /*1ad0*/  MUFU.RCP R18, R18 ;  /* 0x0000001200127308 */ /* 0x001e240000001000 */
[----:B0-----:R-:W-:-:S06]  /*1ae0*/  VIADD R20, R18, 0xffffffe ;  /* 0x0ffffffe12147836 */ /* 0x001fcc0000000000 */
[----:B------:R0:W2:Y:S02]  /*1af0*/  F2I.FTZ.U32.TRUNC.NTZ R21, R20 ;  /* 0x0000001400157305 */ /* 0x0000a4000021f000 */
[----:B0-----:R-:W-:Y:S01]  /*1b00*/  IMAD.MOV.U32 R20, RZ, RZ, RZ ;  /* 0x000000ffff147224 */ /* 0x001fe200078e00ff */
[----:B--2---:R-:W-:-:S05]  /*1b10*/  IADD3 R23, PT, PT, RZ, -R21, RZ ;  /* 0x80000015ff177210 */ /* 0x004fca0007ffe0ff */
        /* <DEDUP_REMOVED lines=17> */
.L_x_703:
[----:B------:R-:W-:Y:S05]  /*1c30*/  BSYNC.RECONVERGENT B0 ;  /* 0x0000000000007941 */ /* 0x000fea0003800200 */
.L_x_702:
[----:B------:R-:W-:Y:S04]  /*1c40*/  BSSY.RECONVERGENT B0, `(.L_x_704) ;  /* 0x000001b000007945 */ /* 0x000fe80003800200 */
[----:B------:R-:W-:Y:S05]  /*1c50*/  @P3 BRA `(.L_x_705) ;  /* 0x0000000000643947 */ /* 0x000fea0003800000 */
[----:B------:R-:W2:Y:S01]  /*1c60*/  I2F.U32.RP R17, UR7 ;  /* 0x0000000700117d06 */ /* 0x000ea20008209000 */
[----:B------:R-:W-:Y:S01]  /*1c70*/  IMAD.IADD R15, R15, 0x1, R0 ;  /* 0x000000010f0f7824 */ /* 0x000fe200078e0200 */
[----:B------:R-:W-:-:S06]  /*1c80*/  ISETP.NE.U32.AND P5, PT, RZ, UR7, PT ;  /* 0x00000007ff007c0c */ /* 0x000fcc000bfa5070 */
[----:B--2---:R-:W0:Y:S02]  /*1c90*/  MUFU.RCP R17, R17 ;  /* 0x0000001100117308 */ /* 0x004e240000001000 */
[----:B0-----:R-:W-:-:S06]  /*1ca0*/  IADD3 R20, PT, PT, R17, 0xffffffe, RZ ;  /* 0x0ffffffe11147810 */ /* 0x001fcc0007ffe0ff */
[----:B------:R0:W2:Y:S02]  /*1cb0*/  F2I.FTZ.U32.TRUNC.NTZ R21, R20 ;  /* 0x0000001400157305 */ /* 0x0000a4000021f000 */
[----:B0-----:R-:W-:Y:S02]  /*1cc0*/  HFMA2 R20, -RZ, RZ, 0, 0 ;  /* 0x00000000ff147431 */ /* 0x001fe400000001ff */
[----:B--2---:R-:W-:-:S04]  /*1cd0*/  IMAD.MOV R23, RZ, RZ, -R21 ;  /* 0x000000ffff177224 */ /* 0x004fc800078e0a15 */
        /* <DEDUP_REMOVED lines=17> */
.L_x_705:
[----:B------:R-:W-:Y:S05]  /*1df0*/  BSYNC.RECONVERGENT B0 ;  /* 0x0000000000007941 */ /* 0x000fea0003800200 */
.L_x_704:
[----:B------:R-:W-:Y:S04]  /*1e00*/  BSSY.RECONVERGENT B0, `(.L_x_706) ;  /* 0x000001b000007945 */ /* 0x000fe80003800200 */
[----:B------:R-:W-:Y:S05]  /*1e10*/  @P2 BRA `(.L_x_707) ;  /* 0x0000000000642947 */ /* 0x000fea0003800000 */
[----:B------:R-:W3:Y:S01]  /*1e20*/  I2F.U32.RP R17, UR7 ;  /* 0x0000000700117d06 */ /* 0x000ee20008209000 */
[----:B--2---:R-:W-:Y:S01]  /*1e30*/  IMAD.MOV.U32 R14, RZ, RZ, RZ ;  /* 0x000000ffff0e7224 */ /* 0x004fe200078e00ff */
[----:B------:R-:W-:Y:S02]  /*1e40*/  IADD3 R13, PT, PT, R13, R0, RZ ;  /* 0x000000000d0d7210 */ /* 0x000fe40007ffe0ff */
[----:B------:R-:W-:-:S04]  /*1e50*/  ISETP.NE.U32.AND P4, PT, RZ, UR7, PT ;  /* 0x00000007ff007c0c */ /* 0x000fc8000bf85070 */
[----:B---3--:R-:W2:Y:S02]  /*1e60*/  MUFU.RCP R17, R17 ;  /* 0x0000001100117308 */ /* 0x008ea40000001000 */
[----:B--2---:R-:W-:-:S06]  /*1e70*/  VIADD R15, R17, 0xffffffe ;  /* 0x0ffffffe110f7836 */ /* 0x004fcc0000000000 */
        /* <DEDUP_REMOVED lines=19> */
.L_x_707:
[----:B------:R-:W-:Y:S05]  /*1fb0*/  BSYNC.RECONVERGENT B0 ;  /* 0x0000000000007941 */ /* 0x000fea0003800200 */
.L_x_706:
[----:B------:R-:W-:Y:S04]  /*1fc0*/  BSSY.RECONVERGENT B0, `(.L_x_708) ;  /* 0x000001b000007945 */ /* 0x000fe80003800200 */
[----:B------:R-:W-:Y:S05]  /*1fd0*/  @P1 BRA `(.L_x_709) ;  /* 0x0000000000641947 */ /* 0x000fea0003800000 */
[----:B--2---:R-:W2:Y:S01]  /*1fe0*/  I2F.U32.RP R15, UR7 ;  /* 0x00000007000f7d06 */ /* 0x004ea20008209000 */
[----:B---3--:R-:W-:Y:S01]  /*1ff0*/  MOV R12, RZ ;  /* 0x000000ff000c7202 */ /* 0x008fe20000000f00 */
[----:B------:R-:W-:Y:S01]  /*2000*/  IMAD.IADD R19, R19, 0x1, R0 ;  /* 0x0000000113137824 */ /* 0x000fe200078e0200 */
[----:B------:R-:W-:-:S05]  /*2010*/  ISETP.NE.U32.AND P3, PT, RZ, UR7, PT ;  /* 0x00000007ff007c0c */ /* 0x000fca000bf65070 */
[----:B--2---:R-:W2:Y:S02]  /*2020*/  MUFU.RCP R15, R15 ;  /* 0x0000000f000f7308 */ /* 0x004ea40000001000 */
[----:B--2---:R-:W-:-:S06]  /*2030*/  IADD3 R17, PT, PT, R15, 0xffffffe, RZ ;  /* 0x0ffffffe0f117810 */ /* 0x004fcc0007ffe0ff */
        /* <DEDUP_REMOVED lines=19> */
.L_x_709:
[----:B------:R-:W-:Y:S05]  /*2170*/  BSYNC.RECONVERGENT B0 ;  /* 0x0000000000007941 */ /* 0x000fea0003800200 */
.L_x_708:
[----:B------:R-:W-:Y:S05]  /*2180*/  @P0 BRA `(.L_x_710) ;  /* 0xfffffff0002c0947 */ /* 0x000fea000383ffff */
.L_x_677:
[----:B------:R-:W-:-:S13]  /*2190*/  ISETP.NE.AND P0, PT, R16, RZ, PT ;  /* 0x000000ff1000720c */ /* 0x000fda0003f05270 */
[----:B------:R-:W-:Y:S05]  /*21a0*/  @!P0 EXIT ;  /* 0x000000000000894d */ /* 0x000fea0003800000 */
[----:B01234-:R-:W0:Y:S01]  /*21b0*/  LDC R6, c[0x0][0x388] ;  /* 0x0000e200ff067b82 */ /* 0x01fe220000000800 */
[----:B------:R-:W-:Y:S02]  /*21c0*/  ISETP.GE.U32.AND P0, PT, R16, 0x4, PT ;  /* 0x000000041000780c */ /* 0x000fe40003f06070 */
[----:B0-----:R-:W-:-:S11]  /*21d0*/  LOP3.LUT R14, R6, 0x3, RZ, 0xc0, !PT ;  /* 0x00000003060e7812 */ /* 0x001fd600078ec0ff */
[----:B------:R-:W-:Y:S05]  /*21e0*/  @!P0 BRA `(.L_x_711) ;  /* 0x0000000800088947 */ /* 0x000fea0003800000 */
[----:B------:R-:W-:Y:S01]  /*21f0*/  IMAD R17, R8, 0x80, R9 ;  /* 0x0000008008117824 */ /* 0x000fe200078e0209 */
[----:B------:R-:W-:Y:S03]  /*2200*/  BSSY.RECONVERGENT B0, `(.L_x_712) ;  /* 0x0000025000007945 */ /* 0x000fe60003800200 */
[C---:B------:R-:W-:Y:S01]  /*2210*/  VIADD R11, R17.reuse, 0x100 ;  /* 0x00000100110b7836 */ /* 0x040fe20000000000 */
[CC--:B------:R-:W-:Y:S01]  /*2220*/  ISETP.GE.AND P2, PT, R17.reuse, R10.reuse, PT ;  /* 0x0000000a1100720c */ /* 0x0c0fe20003f46270 */
[C---:B------:R-:W-:Y:S01]  /*2230*/  IMAD.WIDE R4, R17.reuse, 0x8, R2 ;  /* 0x0000000811047825 */ /* 0x040fe200078e0202 */
[C---:B------:R-:W-:Y:S02]  /*2240*/  IADD3 R15, PT, PT, R17.reuse, 0x80, RZ ;  /* 0x00000080110f7810 */ /* 0x040fe40007ffe0ff */
[----:B------:R-:W-:Y:S02]  /*2250*/  IADD3 R7, PT, PT, R17, 0x180, RZ ;  /* 0x0000018011077810 */ /* 0x000fe40007ffe0ff */
[----:B------:R-:W-:-:S02]  /*2260*/  ISETP.GE.AND P4, PT, R15, R10, PT ;  /* 0x0000000a0f00720c */ /* 0x000fc40003f86270 */
[-C--:B------:R-:W-:Y:S02]  /*2270*/  ISETP.GE.AND P1, PT, R11, R10.reuse, PT ;  /* 0x0000000a0b00720c */ /* 0x080fe40003f26270 */
[----:B------:R-:W-:-:S03]  /*2280*/  ISETP.GE.AND P0, PT, R7, R10, PT ;  /* 0x0000000a0700720c */ /* 0x000fc60003f06270 */
[----:B------:R-:W-:Y:S10]  /*2290*/  @P2 BRA `(.L_x_713) ;  /* 0x00000000006c2947 */ /* 0x000ff40003800000 */
[----:B------:R-:W0:Y:S01]  /*22a0*/  LDCU.64 UR6, c[0x0][0x3a0] ;  /* 0x00007400ff0677ac */ /* 0x000e220008000a00 */
[----:B------:R-:W-:Y:S01]  /*22b0*/  IMAD.MOV.U32 R12, RZ, RZ, RZ ;  /* 0x000000ffff0c7224 */ /* 0x000fe200078e00ff */
[----:B------:R-:W-:Y:S01]  /*22c0*/  IADD3 R16, PT, PT, R17, R0, RZ ;  /* 0x0000000011107210 */ /* 0x000fe20007ffe0ff */
[----:B0-----:R-:W0:Y:S01]  /*22d0*/  I2F.U32.RP R18, UR7 ;  /* 0x0000000700127d06 */ /* 0x001e220008209000 */
[----:B------:R-:W-:-:S07]  /*22e0*/  ISETP.NE.U32.AND P5, PT, RZ, UR7, PT ;  /* 0x00000007ff007c0c */ /* 0x000fce000bfa5070 */
        /* <DEDUP_REMOVED lines=22> */
.L_x_713:
[----:B------:R-:W-:Y:S05]  /*2450*/  BSYNC.RECONVERGENT B0 ;  /* 0x0000000000007941 */ /* 0x000fea0003800200 */
.L_x_712:
[----:B------:R-:W-:Y:S04]  /*2460*/  BSSY.RECONVERGENT B0, `(.L_x_714) ;  /* 0x000001d000007945 */ /* 0x000fe80003800200 */
[----:B------:R-:W-:Y:S05]  /*2470*/  @P4 BRA `(.L_x_715) ;  /* 0x00000000006c4947 */ /* 0x000fea0003800000 */
[----:B------:R-:W1:Y:S01]  /*2480*/  LDCU.64 UR6, c[0x0][0x3a0] ;  /* 0x00007400ff0677ac */ /* 0x000e620008000a00 */
[----:B0-----:R-:W-:Y:S02]  /*2490*/  HFMA2 R12, -RZ, RZ, 0, 0 ;  /* 0x00000000ff0c7431 */ /* 0x001fe400000001ff */
[----:B------:R-:W-:Y:S01]  /*24a0*/  IMAD.IADD R15, R15, 0x1, R0 ;  /* 0x000000010f0f7824 */ /* 0x000fe200078e0200 */
[----:B-1----:R-:W0:Y:S01]  /*24b0*/  I2F.U32.RP R17, UR7 ;  /* 0x0000000700117d06 */ /* 0x002e220008209000 */
[----:B------:R-:W-:-:S07]  /*24c0*/  ISETP.NE.U32.AND P4, PT, RZ, UR7, PT ;  /* 0x00000007ff007c0c */ /* 0x000fce000bf85070 */
        /* <DEDUP_REMOVED lines=10> */
[----:B------:R-:W-:Y:S01]  /*2570*/  @P2 IADD3 R12, PT, PT, R12, -UR7, RZ ;  /* 0x800000070c0c2c10 */ /* 0x000fe2000fffe0ff */
[----:B------:R-:W-:-:S03]  /*2580*/  @P2 VIADD R16, R16, 0x1 ;  /* 0x0000000110102836 */ /* 0x000fc60000000000 */
[----:B------:R-:W-:Y:S02]  /*2590*/  ISETP.GE.U32.AND P3, PT, R12, UR7, PT ;  /* 0x000000070c007c0c */ /* 0x000fe4000bf66070 */
[----:B------:R-:W0:Y:S11]  /*25a0*/  LDC.64 R12, c[0x0][0x3a8] ;  /* 0x0000ea00ff0c7b82 */ /* 0x000e360000000a00 */
[----:B------:R-:W-:-:S02]  /*25b0*/  @P3 IADD3 R16, PT, PT, R16, 0x1, RZ ;  /* 0x0000000110103810 */ /* 0x000fc40007ffe0ff */
[----:B------:R-:W-:-:S04]  /*25c0*/  @!P4 LOP3.LUT R16, RZ, UR7, RZ, 0x33, !PT ;  /* 0x00000007ff10cc12 */ /* 0x000fc8000f8e33ff */
[----:B------:R-:W-:-:S05]  /*25d0*/  IADD3 R18, PT, PT, -R16, RZ, RZ ;  /* 0x000000ff10127210 */ /* 0x000fca0007ffe1ff */
[----:B------:R-:W-:-:S04]  /*25e0*/  IMAD R15, R18, UR7, R15 ;  /* 0x00000007120f7c24 */ /* 0x000fc8000f8e020f */
[----:B------:R-:W-:-:S04]  /*25f0*/  IMAD R15, R15, UR6, R16 ;  /* 0x000000060f0f7c24 */ /* 0x000fc8000f8e0210 */
[----:B0-----:R-:W-:-:S06]  /*2600*/  IMAD.WIDE.U32 R12, R15, 0x8, R12 ;  /* 0x000000080f0c7825 */ /* 0x001fcc00078e000c */
[----:B------:R-:W2:Y:S04]  /*2610*/  LDG.E.64 R12, desc[UR4][R12.64] ;  /* 0x000000040c0c7981 */ /* 0x000ea8000c1e1b00 */
[----:B--2---:R1:W-:Y:S02]  /*2620*/  STG.E.64 desc[UR4][R4.64+0x400], R12 ;  /* 0x0004000c04007986 */ /* 0x0043e4000c101b04 */
.L_x_715:
[----:B------:R-:W-:Y:S05]  /*2630*/  BSYNC.RECONVERGENT B0 ;  /* 0x0000000000007941 */ /* 0x000fea0003800200 */
.L_x_714:
[----:B------:R-:W-:Y:S04]  /*2640*/  BSSY.RECONVERGENT B0, `(.L_x_716) ;  /* 0x000001d000007945 */ /* 0x000fe80003800200 */
[----:B------:R-:W-:Y:S05]  /*2650*/  @P1 BRA `(.L_x_717) ;  /* 0x00000000006c1947 */ /* 0x000fea0003800000 */
[----:B------:R-:W2:Y:S01]  /*2660*/  LDCU.64 UR6, c[0x0][0x3a0] ;  /* 0x00007400ff0677ac */ /* 0x000ea20008000a00 */
[----:B01----:R-:W-:Y:S01]  /*2670*/  MOV R12, RZ ;  /* 0x000000ff000c7202 */ /* 0x003fe20000000f00 */
[----:B------:R-:W-:Y:S01]  /*2680*/  IMAD.IADD R11, R11, 0x1, R0 ;  /* 0x000000010b0b7824 */ /* 0x000fe200078e0200 */
[----:B--2---:R-:W0:Y:S01]  /*2690*/  I2F.U32.RP R16, UR7 ;  /* 0x0000000700107d06 */ /* 0x004e220008209000 */
[----:B------:R-:W-:-:S07]  /*26a0*/  ISETP.NE.U32.AND P3, PT, RZ, UR7, PT ;  /* 0x00000007ff007c0c */ /* 0x000fce000bf65070 */
[----:B0-----:R-:W0:Y:S02]  /*26b0*/  MUFU.RCP R16, R16 ;  /* 0x0000001000107308 */ /* 0x001e240000001000 */
[----:B0-----:R-:W-:-:S06]  /*26c0*/  VIADD R13, R16, 0xffffffe ;  /* 0x0ffffffe100d7836 */ /* 0x001fcc0000000000 */
[----:B------:R-:W0:Y:S02]  /*26d0*/  F2I.FTZ.U32.TRUNC.NTZ R13, R13 ;  /* 0x0000000d000d7305 */ /* 0x000e24000021f000 */
[----:B0-----:R-:W-:-:S05]  /*26e0*/  IADD3 R15, PT, PT, RZ, -R13, RZ ;  /* 0x8000000dff0f7210 */ /* 0x001fca0007ffe0ff */
        /* <DEDUP_REMOVED lines=18> */
.L_x_717:
[----:B------:R-:W-:Y:S05]  /*2810*/  BSYNC.RECONVERGENT B0 ;  /* 0x0000000000007941 */ /* 0x000fea0003800200 */
.L_x_716:
[----:B------:R-:W-:Y:S04]  /*2820*/  BSSY.RECONVERGENT B0, `(.L_x_718) ;  /* 0x000001d000007945 */ /* 0x000fe80003800200 */
[----:B------:R-:W-:Y:S05]  /*2830*/  @P0 BRA `(.L_x_719) ;  /* 0x00000000006c0947 */ /* 0x000fea0003800000 */
[----:B------:R-:W3:Y:S01]  /*2840*/  LDCU.64 UR6, c[0x0][0x3a0] ;  /* 0x00007400ff0677ac */ /* 0x000ee20008000a00 */
[----:B012---:R-:W-:Y:S02]  /*2850*/  HFMA2 R12, -RZ, RZ, 0, 0 ;  /* 0x00000000ff0c7431 */ /* 0x007fe400000001ff */
[----:B------:R-:W-:Y:S01]  /*2860*/  IMAD.IADD R7, R7, 0x1, R0 ;  /* 0x0000000107077824 */ /* 0x000fe200078e0200 */
[----:B---3--:R-:W0:Y:S01]  /*2870*/  I2F.U32.RP R15, UR7 ;  /* 0x00000007000f7d06 */ /* 0x008e220008209000 */
        /* <DEDUP_REMOVED lines=23> */
.L_x_719:
[----:B------:R-:W-:Y:S05]  /*29f0*/  BSYNC.RECONVERGENT B0 ;  /* 0x0000000000007941 */ /* 0x000fea0003800200 */
.L_x_718:
[----:B------:R-:W-:-:S07]  /*2a00*/  VIADD R8, R8, 0x4 ;  /* 0x0000000408087836 */ /* 0x000fce0000000000 */
.L_x_711:
[----:B------:R-:W-:-:S13]  /*2a10*/  ISETP.NE.AND P0, PT, R14, RZ, PT ;  /* 0x000000ff0e00720c */ /* 0x000fda0003f05270 */
[----:B------:R-:W-:Y:S05]  /*2a20*/  @!P0 EXIT ;  /* 0x000000000000894d */ /* 0x000fea0003800000 */
[----:B------:R-:W-:-:S13]  /*2a30*/  ISETP.NE.AND P0, PT, R14, 0x1, PT ;  /* 0x000000010e00780c */ /* 0x000fda0003f05270 */
[----:B------:R-:W-:Y:S05]  /*2a40*/  @!P0 BRA `(.L_x_720) ;  /* 0x0000000400088947 */ /* 0x000fea0003800000 */
[----:B------:R-:W-:Y:S01]  /*2a50*/  LEA R11, R8, R9, 0x7 ;  /* 0x00000009080b7211 */ /* 0x000fe200078e38ff */
[----:B------:R-:W-:Y:S03]  /*2a60*/  BSSY.RECONVERGENT B0, `(.L_x_721) ;  /* 0x0000021000007945 */ /* 0x000fe60003800200 */
[C---:B------:R-:W-:Y:S01]  /*2a70*/  ISETP.GE.AND P0, PT, R11.reuse, R10, PT ;  /* 0x0000000a0b00720c */ /* 0x040fe20003f06270 */
[C---:B0123--:R-:W-:Y:S01]  /*2a80*/  IMAD.WIDE R4, R11.reuse, 0x8, R2 ;  /* 0x000000080b047825 */ /* 0x04ffe200078e0202 */
[----:B------:R-:W-:-:S04]  /*2a90*/  IADD3 R7, PT, PT, R11, 0x80, RZ ;  /* 0x000000800b077810 */ /* 0x000fc80007ffe0ff */
[----:B------:R-:W-:-:S07]  /*2aa0*/  ISETP.GE.AND P2, PT, R7, R10, PT ;  /* 0x0000000a0700720c */ /* 0x000fce0003f46270 */
[----:B------:R-:W-:Y:S06]  /*2ab0*/  @P0 BRA `(.L_x_722) ;  /* 0x00000000006c0947 */ /* 0x000fec0003800000 */
[----:B------:R-:W0:Y:S01]  /*2ac0*/  LDCU.64 UR6, c[0x0][0x3a0] ;  /* 0x00007400ff0677ac */ /* 0x000e220008000a00 */
[----:B------:R-:W-:Y:S01]  /*2ad0*/  MOV R12, RZ ;  /* 0x000000ff000c7202 */ /* 0x000fe20000000f00 */
[----:B------:R-:W-:Y:S01]  /*2ae0*/  IMAD.IADD R11, R11, 0x1, R0 ;  /* 0x000000010b0b7824 */ /* 0x000fe200078e0200 */
        /* <DEDUP_REMOVED lines=24> */
.L_x_722:
[----:B------:R-:W-:Y:S05]  /*2c70*/  BSYNC.RECONVERGENT B0 ;  /* 0x0000000000007941 */ /* 0x000fea0003800200 */
.L_x_721:
        /* <DEDUP_REMOVED lines=29> */
.L_x_724:
[----:B------:R-:W-:Y:S05]  /*2e50*/  BSYNC.RECONVERGENT B0 ;  /* 0x0000000000007941 */ /* 0x000fea0003800200 */
.L_x_723:
[----:B------:R-:W-:-:S07]  /*2e60*/  VIADD R8, R8, 0x2 ;  /* 0x0000000208087836 */ /* 0x000fce0000000000 */
.L_x_720:
[----:B------:R-:W-:-:S04]  /*2e70*/  LOP3.LUT R6, R6, 0x1, RZ, 0xc0, !PT ;  /* 0x0000000106067812 */ /* 0x000fc800078ec0ff */
[----:B------:R-:W-:-:S13]  /*2e80*/  ISETP.NE.U32.AND P0, PT, R6, 0x1, PT ;  /* 0x000000010600780c */ /* 0x000fda0003f05070 */
[----:B------:R-:W-:Y:S05]  /*2e90*/  @P0 EXIT ;  /* 0x000000000000094d */ /* 0x000fea0003800000 */
[----:B------:R-:W-:-:S04]  /*2ea0*/  LEA R9, R8, R9, 0x7 ;  /* 0x0000000908097211 */ /* 0x000fc800078e38ff */
[----:B------:R-:W-:-:S13]  /*2eb0*/  ISETP.GE.AND P0, PT, R9, R10, PT ;  /* 0x0000000a0900720c */ /* 0x000fda0003f06270 */
[----:B------:R-:W-:Y:S05]  /*2ec0*/  @P0 EXIT ;  /* 0x000000000000094d */ /* 0x000fea0003800000 */
[----:B------:R-:W4:Y:S01]  /*2ed0*/  LDCU.64 UR6, c[0x0][0x3a0] ;  /* 0x00007400ff0677ac */ /* 0x000f220008000a00 */
[----:B0123--:R-:W-:Y:S02]  /*2ee0*/  MOV R4, RZ ;  /* 0x000000ff00047202 */ /* 0x00ffe40000000f00 */
[----:B------:R-:W-:Y:S01]  /*2ef0*/  IADD3 R0, PT, PT, R9, R0, RZ ;  /* 0x0000000009007210 */ /* 0x000fe20007ffe0ff */
[----:B----4-:R-:W0:Y:S01]  /*2f00*/  I2F.U32.RP R7, UR7 ;  /* 0x0000000700077d06 */ /* 0x010e220008209000 */
[----:B------:R-:W-:-:S07]  /*2f10*/  ISETP.NE.U32.AND P2, PT, RZ, UR7, PT ;  /* 0x00000007ff007c0c */ /* 0x000fce000bf45070 */
[----:B0-----:R-:W0:Y:S02]  /*2f20*/  MUFU.RCP R7, R7 ;  /* 0x0000000700077308 */ /* 0x001e240000001000 */
[----:B0-----:R-:W-:-:S06]  /*2f30*/  IADD3 R8, PT, PT, R7, 0xffffffe, RZ ;  /* 0x0ffffffe07087810 */ /* 0x001fcc0007ffe0ff */
[----:B------:R-:W0:Y:S02]  /*2f40*/  F2I.FTZ.U32.TRUNC.NTZ R5, R8 ;  /* 0x0000000800057305 */ /* 0x000e24000021f000 */
[----:B0-----:R-:W-:-:S04]  /*2f50*/  IMAD.MOV R11, RZ, RZ, -R5 ;  /* 0x000000ffff0b7224 */ /* 0x001fc800078e0a05 */
[----:B------:R-:W-:-:S04]  /*2f60*/  IMAD R11, R11, UR7, RZ ;  /* 0x000000070b0b7c24 */ /* 0x000fc8000f8e02ff */
[----:B------:R-:W-:-:S06]  /*2f70*/  IMAD.HI.U32 R11, R5, R11, R4 ;  /* 0x0000000b050b7227 */ /* 0x000fcc00078e0004 */
[----:B------:R-:W-:-:S04]  /*2f80*/  IMAD.HI.U32 R6, R11, R0, RZ ;  /* 0x000000000b067227 */ /* 0x000fc800078e00ff */
[----:B------:R-:W-:-:S04]  /*2f90*/  IMAD.MOV R5, RZ, RZ, -R6 ;  /* 0x000000ffff057224 */ /* 0x000fc800078e0a06 */
[----:B------:R-:W-:-:S05]  /*2fa0*/  IMAD R4, R5, UR7, R0 ;  /* 0x0000000705047c24 */ /* 0x000fca000f8e0200 */
[----:B------:R-:W-:-:S13]  /*2fb0*/  ISETP.GE.U32.AND P0, PT, R4, UR7, PT ;  /* 0x0000000704007c0c */ /* 0x000fda000bf06070 */
[----:B------:R-:W-:Y:S02]  /*2fc0*/  @P0 IADD3 R4, PT, PT, R4, -UR7, RZ ;  /* 0x8000000704040c10 */ /* 0x000fe4000fffe0ff */
[----:B------:R-:W-:Y:S02]  /*2fd0*/  @P0 IADD3 R6, PT, PT, R6, 0x1, RZ ;  /* 0x0000000106060810 */ /* 0x000fe40007ffe0ff */
[----:B------:R-:W-:Y:S02]  /*2fe0*/  ISETP.GE.U32.AND P1, PT, R4, UR7, PT ;  /* 0x0000000704007c0c */ /* 0x000fe4000bf26070 */
[----:B------:R-:W0:Y:S11]  /*2ff0*/  LDC.64 R4, c[0x0][0x3a8] ;  /* 0x0000ea00ff047b82 */ /* 0x000e360000000a00 */
[----:B------:R-:W-:Y:S01]  /*3000*/  @P1 VIADD R6, R6, 0x1 ;  /* 0x0000000106061836 */ /* 0x000fe20000000000 */
[----:B------:R-:W-:-:S04]  /*3010*/  @!P2 LOP3.LUT R6, RZ, UR7, RZ, 0x33, !PT ;  /* 0x00000007ff06ac12 */ /* 0x000fc8000f8e33ff */
[----:B------:R-:W-:-:S05]  /*3020*/  IADD3 R7, PT, PT, -R6, RZ, RZ ;  /* 0x000000ff06077210 */ /* 0x000fca0007ffe1ff */
[----:B------:R-:W-:-:S04]  /*3030*/  IMAD R7, R7, UR7, R0 ;  /* 0x0000000707077c24 */ /* 0x000fc8000f8e0200 */
[----:B------:R-:W-:-:S04]  /*3040*/  IMAD R7, R7, UR6, R6 ;  /* 0x0000000607077c24 */ /* 0x000fc8000f8e0206 */
[----:B0-----:R-:W-:-:S06]  /*3050*/  IMAD.WIDE.U32 R4, R7, 0x8, R4 ;  /* 0x0000000807047825 */ /* 0x001fcc00078e0004 */
[----:B------:R-:W2:Y:S01]  /*3060*/  LDG.E.64 R4, desc[UR4][R4.64] ;  /* 0x0000000404047981 */ /* 0x000ea2000c1e1b00 */
[----:B------:R-:W-:-:S05]  /*3070*/  IMAD.WIDE R2, R9, 0x8, R2 ;  /* 0x0000000809027825 */ /* 0x000fca00078e0202 */
[----:B--2---:R-:W-:Y:S01]  /*3080*/  STG.E.64 desc[UR4][R2.64], R4 ;  /* 0x0000000402007986 */ /* 0x004fe2000c101b04 */
[----:B------:R-:W-:Y:S05]  /*3090*/  EXIT ;  /* 0x000000000000794d */ /* 0x000fea0003800000 */
.L_x_676:
[----:B------:R-:W-:-:S13]  /*30a0*/  ISETP.GE.AND P0, PT, R6, 0x1, PT ;  /* 0x000000010600780c */ /* 0x000fda0003f06270 */
[----:B------:R-:W-:Y:S05]  /*30b0*/  @!P0 EXIT ;  /* 0x000000000000894d */ /* 0x000fea0003800000 */
[----:B------:R-:W0:Y:S01]  /*30c0*/  S2R R7, SR_TID.X ;  /* 0x0000000000077919 */ /* 0x000e220000002100 */
[C---:B------:R-:W-:Y:S01]  /*30d0*/  ISETP.GE.U32.AND P1, PT, R6.reuse, 0x8, PT ;  /* 0x000000080600780c */ /* 0x040fe20003f26070 */
[----:B------:R-:W-:Y:S01]  /*30e0*/  HFMA2 R8, -RZ, RZ, 0, 0 ;  /* 0x00000000ff087431 */ /* 0x000fe200000001ff */
[----:B------:R-:W-:-:S04]  /*30f0*/  LOP3.LUT R20, R6, 0x7, RZ, 0xc0, !PT ;  /* 0x0000000706147812 */ /* 0x000fc800078ec0ff */
[----:B------:R-:W-:-:S07]  /*3100*/  ISETP.NE.AND P0, PT, R20, RZ, PT ;  /* 0x000000ff1400720c */ /* 0x000fce0003f05270 */
[----:B------:R-:W-:Y:S06]  /*3110*/  @!P1 BRA `(.L_x_725) ;  /* 0x0000000800589947 */ /* 0x000fec0003800000 */
[----:B------:R-:W1:Y:S01]  /*3120*/  LDCU UR6, c[0x0][0x3a4] ;  /* 0x00007480ff0677ac */ /* 0x000e620008000800 */
[----:B------:R-:W2:Y:S01]  /*3130*/  LDC.64 R4, c[0x0][0x3a8] ;  /* 0x0000ea00ff047b82 */ /* 0x000ea20000000a00 */
[----:B------:R-:W-:Y:S01]  /*3140*/  MOV R8, RZ ;  /* 0x000000ff00087202 */ /* 0x000fe20000000f00 */
[----:B------:R-:W-:Y:S01]  /*3150*/  IMAD.MOV.U32 R17, RZ, RZ, RZ ;  /* 0x000000ffff117224 */ /* 0x000fe200078e00ff */
[----:B------:R-:W3:Y:S01]  /*3160*/  LDCU UR7, c[0x0][0x3a0] ;  /* 0x00007400ff0777ac */ /* 0x000ee20008000800 */
[----:B-1----:R-:W1:Y:S01]  /*3170*/  I2F.U32.RP R10, UR6 ;  /* 0x00000006000a7d06 */ /* 0x002e620008209000 */
[----:B------:R-:W-:Y:S02]  /*3180*/  ISETP.NE.U32.AND P1, PT, RZ, UR6, PT ;  /* 0x00000006ff007c0c */ /* 0x000fe4000bf25070 */
[----:B------:R-:W-:-:S05]  /*3190*/  LOP3.LUT R16, RZ, UR6, RZ, 0x33, !PT ;  /* 0x00000006ff107c12 */ /* 0x000fca000f8e33ff */
[----:B-1----:R-:W1:Y:S02]  /*31a0*/  MUFU.RCP R10, R10 ;  /* 0x0000000a000a7308 */ /* 0x002e640000001000 */
[----:B-1----:R-:W-:-:S06]  /*31b0*/  VIADD R11, R10, 0xffffffe ;  /* 0x0ffffffe0a0b7836 */ /* 0x002fcc0000000000 */
[----:B------:R-:W1:Y:S02]  /*31c0*/  F2I.FTZ.U32.TRUNC.NTZ R9, R11 ;  /* 0x0000000b00097305 */ /* 0x000e64000021f000 */
[----:B-1----:R-:W-:-:S05]  /*31d0*/  IADD3 R13, PT, PT, RZ, -R9, RZ ;  /* 0x80000009ff0d7210 */ /* 0x002fca0007ffe0ff */
[----:B------:R-:W-:-:S04]  /*31e0*/  IMAD R13, R13, UR6, RZ ;  /* 0x000000060d0d7c24 */ /* 0x000fc8000f8e02ff */
[----:B------:R-:W-:Y:S01]  /*31f0*/  IMAD.HI.U32 R9, R9, R13, R8 ;  /* 0x0000000d09097227 */ /* 0x000fe200078e0008 */
[----:B--23--:R-:W-:-:S07]  /*3200*/  LOP3.LUT R8, R6, 0x7ffffff8, RZ, 0xc0, !PT ;  /* 0x7ffffff806087812 */ /* 0x00cfce00078ec0ff */
.L_x_726:
[----:B0-----:R-:W-:-:S04]  /*3210*/  LEA R19, R17, R7, 0x7 ;  /* 0x0000000711137211 */ /* 0x001fc800078e38ff */
[----:B------:R-:W-:-:S05]  /*3220*/  IADD3 R18, PT, PT, R19, R0, RZ ;  /* 0x0000000013127210 */ /* 0x000fca0007ffe0ff */
[----:B-1----:R-:W-:-:S04]  /*3230*/  IMAD.HI.U32 R11, R9, R18, RZ ;  /* 0x00000012090b7227 */ /* 0x002fc800078e00ff */
[----:B------:R-:W-:-:S04]  /*3240*/  IMAD.MOV R13, RZ, RZ, -R11 ;  /* 0x000000ffff0d7224 */ /* 0x000fc800078e0a0b */
[----:B------:R-:W-:-:S05]  /*3250*/  IMAD R10, R13, UR6, R18 ;  /* 0x000000060d0a7c24 */ /* 0x000fca000f8e0212 */
[----:B------:R-:W-:-:S13]  /*3260*/  ISETP.GE.U32.AND P2, PT, R10, UR6, PT ;  /* 0x000000060a007c0c */ /* 0x000fda000bf46070 */
[----:B------:R-:W-:Y:S02]  /*3270*/  @P2 IADD3 R10, PT, PT, R10, -UR6, RZ ;  /* 0x800000060a0a2c10 */ /* 0x000fe4000fffe0ff */
[----:B------:R-:W-:Y:S02]  /*3280*/  @P2 IADD3 R11, PT, PT, R11, 0x1, RZ ;  /* 0x000000010b0b2810 */ /* 0x000fe40007ffe0ff */
[----:B------:R-:W-:-:S13]  /*3290*/  ISETP.GE.U32.AND P3, PT, R10, UR6, PT ;  /* 0x000000060a007c0c */ /* 0x000fda000bf66070 */
[----:B------:R-:W-:-:S05]  /*32a0*/  @P3 VIADD R11, R11, 0x1 ;  /* 0x000000010b0b3836 */ /* 0x000fca0000000000 */
[----:B------:R-:W-:-:S04]  /*32b0*/  SEL R11, R16, R11, !P1 ;  /* 0x0000000b100b7207 */ /* 0x000fc80004800000 */
[----:B------:R-:W-:-:S05]  /*32c0*/  IADD3 R13, PT, PT, -R11, RZ, RZ ;  /* 0x000000ff0b0d7210 */ /* 0x000fca0007ffe1ff */
[----:B------:R-:W-:-:S04]  /*32d0*/  IMAD R10, R13, UR6, R18 ;  /* 0x000000060d0a7c24 */ /* 0x000fc8000f8e0212 */
[----:B------:R-:W-:-:S04]  /*32e0*/  IMAD R11, R10, UR7, R11 ;  /* 0x000000070a0b7c24 */ /* 0x000fc8000f8e020b */
[----:B------:R-:W-:-:S06]  /*32f0*/  IMAD.WIDE.U32 R10, R11, 0x8, R4 ;  /* 0x000000080b0a7825 */ /* 0x000fcc00078e0004 */
[----:B------:R-:W2:Y:S01]  /*3300*/  LDG.E.64 R10, desc[UR4][R10.64] ;  /* 0x000000040a0a7981 */ /* 0x000ea2000c1e1b00 */
[----:B------:R-:W-:-:S05]  /*3310*/  IADD3 R12, PT, PT, R18, 0x80, RZ ;  /* 0x00000080120c7810 */ /* 0x000fca0007ffe0ff */
[----:B------:R-:W-:-:S04]  /*3320*/  IMAD.HI.U32 R13, R9, R12, RZ ;  /* 0x0000000c090d7227 */ /* 0x000fc800078e00ff */
        /* <DEDUP_REMOVED lines=10> */
[----:B------:R-:W-:Y:S02]  /*33d0*/  IMAD R15, R12, UR7, R13 ;  /* 0x000000070c0f7c24 */ /* 0x000fe4000f8e020d */
[----:B------:R-:W-:-:S04]  /*33e0*/  IMAD.WIDE.U32 R12, R19, 0x8, R2 ;  /* 0x00000008130c7825 */ /* 0x000fc800078e0002 */
[----:B------:R-:W-:Y:S01]  /*33f0*/  IMAD.WIDE.U32 R14, R15, 0x8, R4 ;  /* 0x000000080f0e7825 */ /* 0x000fe200078e0004 */
[----:B------:R-:W-:Y:S01]  /*3400*/  IADD3 R22, PT, PT, R18, 0x100, RZ ;  /* 0x0000010012167810 */ /* 0x000fe20007ffe0ff */
[----:B--2---:R0:W-:Y:S04]  /*3410*/  STG.E.64 desc[UR4][R12.64], R10 ;  /* 0x0000000a0c007986 */ /* 0x0041e8000c101b04 */
[----:B------:R-:W2:Y:S01]  /*3420*/  LDG.E.64 R14, desc[UR4][R14.64] ;  /* 0x000000040e0e7981 */ /* 0x000ea2000c1e1b00 */
        /* <DEDUP_REMOVED lines=9> */
[----:B0-----:R-:W-:-:S05]  /*34c0*/  IADD3 R11, PT, PT, -R21, RZ, RZ ;  /* 0x000000ff150b7210 */ /* 0x001fca0007ffe1ff */
[----:B------:R-:W-:Y:S01]  /*34d0*/  IMAD R22, R11, UR6, R22 ;  /* 0x000000060b167c24 */ /* 0x000fe2000f8e0216 */
[----:B------:R-:W-:-:S03]  /*34e0*/  IADD3 R11, PT, PT, R19, 0x80, RZ ;  /* 0x00000080130b7810 */ /* 0x000fc60007ffe0ff */
[----:B------:R-:W-:Y:S02]  /*34f0*/  IMAD R13, R22, UR7, R21 ;  /* 0x00000007160d7c24 */ /* 0x000fe4000f8e0215 */
[----:B------:R-:W-:-:S04]  /*3500*/  IMAD.WIDE R10, R11, 0x8, R2 ;  /* 0x000000080b0a7825 */ /* 0x000fc800078e0202 */
[----:B------:R-:W-:-:S04]  /*3510*/  IMAD.WIDE.U32 R12, R13, 0x8, R4 ;  /* 0x000000080d0c7825 */ /* 0x000fc800078e0004 */
[----:B------:R-:W-:Y:S01]  /*3520*/  VIADD R22, R18, 0x180 ;  /* 0x0000018012167836 */ /* 0x000fe20000000000 */
[----:B--2---:R0:W-:Y:S04]  /*3530*/  STG.E.64 desc[UR4][R10.64], R14 ;  /* 0x0000000e0a007986 */ /* 0x0041e8000c101b04 */
[----:B------:R-:W2:Y:S01]  /*3540*/  LDG.E.64 R12, desc[UR4][R12.64] ;  /* 0x000000040c0c7981 */ /* 0x000ea2000c1e1b00 */
[----:B------:R-:W-:-:S05]  /*3550*/  IMAD.HI.U32 R19, R9, R22, RZ ;  /* 0x0000001609137227 */ /* 0x000fca00078e00ff */
[----:B------:R-:W-:-:S05]  /*3560*/  IADD3 R21, PT, PT, -R19, RZ, RZ ;  /* 0x000000ff13157210 */ /* 0x000fca0007ffe1ff */
[----:B------:R-:W-:-:S05]  /*3570*/  IMAD R21, R21, UR6, R22 ;  /* 0x0000000615157c24 */ /* 0x000fca000f8e0216 */
[----:B------:R-:W-:-:S13]  /*3580*/  ISETP.GE.U32.AND P2, PT, R21, UR6, PT ;  /* 0x0000000615007c0c */ /* 0x000fda000bf46070 */
[----:B------:R-:W-:Y:S01]  /*3590*/  @P2 IADD3 R21, PT, PT, R21, -UR6, RZ ;  /* 0x8000000615152c10 */ /* 0x000fe2000fffe0ff */
[----:B------:R-:W-:-:S03]  /*35a0*/  @P2 VIADD R19, R19, 0x1 ;  /* 0x0000000113132836 */ /* 0x000fc60000000000 */
[----:B------:R-:W-:-:S13]  /*35b0*/  ISETP.GE.U32.AND P3, PT, R21, UR6, PT ;  /* 0x0000000615007c0c */ /* 0x000fda000bf66070 */
[----:B------:R-:W-:-:S04]  /*35c0*/  @P3 IADD3 R19, PT, PT, R19, 0x1, RZ ;  /* 0x0000000113133810 */ /* 0x000fc80007ffe0ff */
[----:B------:R-:W-:-:S04]  /*35d0*/  SEL R19, R16, R19, !P1 ;  /* 0x0000001310137207 */ /* 0x000fc80004800000 */
[----:B0-----:R-:W-:-:S05]  /*35e0*/  IADD3 R15, PT, PT, -R19, RZ, RZ ;  /* 0x000000ff130f7210 */ /* 0x001fca0007ffe1ff */
[----:B------:R-:W-:-:S04]  /*35f0*/  IMAD R22, R15, UR6, R22 ;  /* 0x000000060f167c24 */ /* 0x000fc8000f8e0216 */
[----:B------:R-:W-:-:S04]  /*3600*/  IMAD R15, R22, UR7, R19 ;  /* 0x00000007160f7c24 */ /* 0x000fc8000f8e0213 */
        /* <DEDUP_REMOVED lines=64> */
[----:B------:R-:W-:Y:S01]  /*3a10*/  IMAD.WIDE.U32 R14, R15, 0x8, R4 ;  /* 0x000000080f0e7825 */ /* 0x000fe200078e0004 */
[----:B--2---:R1:W-:Y:S05]  /*3a20*/  STG.E.64 desc[UR4][R10.64+0x1400], R12 ;  /* 0x0014000c0a007986 */ /* 0x0043ea000c101b04 */
[----:B------:R-:W2:Y:S01]  /*3a30*/  LDG.E.64 R14, desc[UR4][R14.64] ;  /* 0x000000040e0e7981 */ /* 0x000ea2000c1e1b00 */
[----:B------:R-:W-:-:S05]  /*3a40*/  VIADD R17, R17, 0x8 ;  /* 0x0000000811117836 */ /* 0x000fca0000000000 */
[----:B------:R-:W-:Y:S01]  /*3a50*/  ISETP.NE.AND P2, PT, R17, R8, PT ;  /* 0x000000081100720c */ /* 0x000fe20003f45270 */
[----:B--2---:R1:W-:-:S12]  /*3a60*/  STG.E.64 desc[UR4][R10.64+0x1800], R14 ;  /* 0x0018000e0a007986 */ /* 0x0043d8000c101b04 */
[----:B------:R-:W-:Y:S05]  /*3a70*/  @P2 BRA `(.L_x_726) ;  /* 0xfffffff400e42947 */ /* 0x000fea000383ffff */
.L_x_725:
[----:B------:R-:W-:Y:S05]  /*3a80*/  @!P0 EXIT ;  /* 0x000000000000894d */ /* 0x000fea0003800000 */
[----:B------:R-:W-:Y:S02]  /*3a90*/  ISETP.GE.U32.AND P1, PT, R20, 0x4, PT ;  /* 0x000000041400780c */ /* 0x000fe40003f26070 */
[----:B------:R-:W-:-:S04]  /*3aa0*/  LOP3.LUT R18, R6, 0x3, RZ, 0xc0, !PT ;  /* 0x0000000306127812 */ /* 0x000fc800078ec0ff */
[----:B------:R-:W-:-:S07]  /*3ab0*/  ISETP.NE.AND P0, PT, R18, RZ, PT ;  /* 0x000000ff1200720c */ /* 0x000fce0003f05270 */
[----:B------:R-:W-:Y:S06]  /*3ac0*/  @!P1 BRA `(.L_x_727) ;  /* 0x00000004003c9947 */ /* 0x000fec0003800000 */
[----:B------:R-:W2:Y:S01]  /*3ad0*/  LDCU.64 UR6, c[0x0][0x3a0] ;  /* 0x00007400ff0677ac */ /* 0x000ea20008000a00 */
[----:B-1----:R-:W-:Y:S01]  /*3ae0*/  MOV R12, RZ ;  /* 0x000000ff000c7202 */ /* 0x002fe20000000f00 */
[----:B0-----:R-:W-:-:S05]  /*3af0*/  IMAD R11, R8, 0x80, R7 ;  /* 0x00000080080b7824 */ /* 0x001fca00078e0207 */
[----:B------:R-:W-:Y:S01]  /*3b00*/  IADD3 R9, PT, PT, R11, R0, RZ ;  /* 0x000000000b097210 */ /* 0x000fe20007ffe0ff */
[----:B--2---:R-:W0:Y:S08]  /*3b10*/  I2F.U32.RP R4, UR7 ;  /* 0x0000000700047d06 */ /* 0x004e300008209000 */
[----:B0-----:R-:W0:Y:S02]  /*3b20*/  MUFU.RCP R4, R4 ;  /* 0x0000000400047308 */ /* 0x001e240000001000 */
[----:B0-----:R-:W-:-:S06]  /*3b30*/  IADD3 R13, PT, PT, R4, 0xffffffe, RZ ;  /* 0x0ffffffe040d7810 */ /* 0x001fcc0007ffe0ff */
[----:B------:R-:W0:Y:S02]  /*3b40*/  F2I.FTZ.U32.TRUNC.NTZ R13, R13 ;  /* 0x0000000d000d7305 */ /* 0x000e24000021f000 */
[----:B0-----:R-:W-:-:S05]  /*3b50*/  IADD3 R5, PT, PT, RZ, -R13, RZ ;  /* 0x8000000dff057210 */ /* 0x001fca0007ffe0ff */
[----:B------:R-:W-:-:S04]  /*3b60*/  IMAD R5, R5, UR7, RZ ;  /* 0x0000000705057c24 */ /* 0x000fc8000f8e02ff */
[----:B------:R-:W-:Y:S01]  /*3b70*/  IMAD.HI.U32 R12, R13, R5, R12 ;  /* 0x000000050d0c7227 */ /* 0x000fe200078e000c */
[----:B------:R-:W-:-:S05]  /*3b80*/  LOP3.LUT R13, RZ, UR7, RZ, 0x33, !PT ;  /* 0x00000007ff0d7c12 */ /* 0x000fca000f8e33ff */
[----:B------:R-:W-:-:S04]  /*3b90*/  IMAD.HI.U32 R10, R12, R9, RZ ;  /* 0x000000090c0a7227 */ /* 0x000fc800078e00ff */
[----:B------:R-:W-:-:S04]  /*3ba0*/  IMAD.MOV R4, RZ, RZ, -R10 ;  /* 0x000000ffff047224 */ /* 0x000fc800078e0a0a */
[----:B------:R-:W-:-:S05]  /*3bb0*/  IMAD R4, R4, UR7, R9 ;  /* 0x0000000704047c24 */ /* 0x000fca000f8e0209 */
[----:B------:R-:W-:-:S13]  /*3bc0*/  ISETP.GE.U32.AND P1, PT, R4, UR7, PT ;  /* 0x0000000704007c0c */ /* 0x000fda000bf26070 */
[----:B------:R-:W-:Y:S02]  /*3bd0*/  @P1 IADD3 R4, PT, PT, R4, -UR7, RZ ;  /* 0x8000000704041c10 */ /* 0x000fe4000fffe0ff */
[----:B------:R-:W-:Y:S02]  /*3be0*/  @P1 IADD3 R10, PT, PT, R10, 0x1, RZ ;  /* 0x000000010a0a1810 */ /* 0x000fe40007ffe0ff */
[----:B------:R-:W-:Y:S02]  /*3bf0*/  ISETP.GE.U32.AND P2, PT, R4, UR7, PT ;  /* 0x0000000704007c0c */ /* 0x000fe4000bf46070 */
[----:B------:R-:W0:Y:S01]  /*3c00*/  LDC.64 R4, c[0x0][0x3a8] ;  /* 0x0000ea00ff047b82 */ /* 0x000e220000000a00 */
[----:B------:R-:W-:-:S10]  /*3c10*/  ISETP.NE.U32.AND P1, PT, RZ, UR7, PT ;  /* 0x00000007ff007c0c */ /* 0x000fd4000bf25070 */
[----:B------:R-:W-:-:S05]  /*3c20*/  @P2 VIADD R10, R10, 0x1 ;  /* 0x000000010a0a2836 */ /* 0x000fca0000000000 */
[----:B------:R-:W-:-:S04]  /*3c30*/  SEL R10, R13, R10, !P1 ;  /* 0x0000000a0d0a7207 */ /* 0x000fc80004800000 */
[----:B------:R-:W-:-:S05]  /*3c40*/  IADD3 R14, PT, PT, -R10, RZ, RZ ;  /* 0x000000ff0a0e7210 */ /* 0x000fca0007ffe1ff */
[----:B------:R-:W-:-:S04]  /*3c50*/  IMAD R15, R14, UR7, R9 ;  /* 0x000000070e0f7c24 */ /* 0x000fc8000f8e0209 */
[----:B------:R-:W-:-:S04]  /*3c60*/  IMAD R15, R15, UR6, R10 ;  /* 0x000000060f0f7c24 */ /* 0x000fc8000f8e020a */
[----:B0-----:R-:W-:-:S06]  /*3c70*/  IMAD.WIDE.U32 R14, R15, 0x8, R4 ;  /* 0x000000080f0e7825 */ /* 0x001fcc00078e0004 */
        /* <DEDUP_REMOVED lines=14> */
[----:B------:R-:W-:-:S04]  /*3d60*/  IMAD.WIDE R10, R11, 0x8, R2 ;  /* 0x000000080b0a7825 */ /* 0x000fc800078e0202 */
        /* <DEDUP_REMOVED lines=14> */
[----:B------:R-:W-:-:S04]  /*3e50*/  IMAD R19, R14, UR7, R19 ;  /* 0x000000070e137c24 */ /* 0x000fc8000f8e0213 */
[----:B------:R-:W-:-:S04]  /*3e60*/  IMAD R15, R19, UR6, R20 ;  /* 0x00000006130f7c24 */ /* 0x000fc8000f8e0214 */
        /* <DEDUP_REMOVED lines=17> */
[----:B--2---:R2:W-:Y:S05]  /*3f80*/  STG.E.64 desc[UR4][R10.64+0x800], R14 ;  /* 0x0008000e0a007986 */ /* 0x0045ea000c101b04 */
[----:B------:R-:W3:Y:S01]  /*3f90*/  LDG.E.64 R4, desc[UR4][R4.64] ;  /* 0x0000000404047981 */ /* 0x000ee2000c1e1b00 */
[----:B------:R-:W-:-:S03]  /*3fa0*/  IADD3 R8, PT, PT, R8, 0x4, RZ ;  /* 0x0000000408087810 */ /* 0x000fc60007ffe0ff */
[----:B---3--:R2:W-:Y:S04]  /*3fb0*/  STG.E.64 desc[UR4][R10.64+0xc00], R4 ;  /* 0x000c00040a007986 */ /* 0x0085e8000c101b04 */
.L_x_727:
[----:B------:R-:W-:Y:S05]  /*3fc0*/  @!P0 EXIT ;  /* 0x000000000000894d */ /* 0x000fea0003800000 */
[----:B------:R-:W-:Y:S02]  /*3fd0*/  ISETP.NE.AND P0, PT, R18, 0x1, PT ;  /* 0x000000011200780c */ /* 0x000fe40003f05270 */
[----:B------:R-:W-:-:S04]  /*3fe0*/  LOP3.LUT R6, R6, 0x1, RZ, 0xc0, !PT ;  /* 0x0000000106067812 */ /* 0x000fc800078ec0ff */
[----:B------:R-:W-:-:S07]  /*3ff0*/  ISETP.NE.U32.AND P3, PT, R6, 0x1, PT ;  /* 0x000000010600780c */ /* 0x000fce0003f65070 */
[----:B------:R-:W-:Y:S06]  /*4000*/  @!P0 BRA `(.L_x_728) ;  /* 0x0000000000bc8947 */ /* 0x000fec0003800000 */
[----:B------:R-:W1:Y:S01]  /*4010*/  LDCU.64 UR6, c[0x0][0x3a0] ;  /* 0x00007400ff0677ac */ /* 0x000e620008000a00 */
[----:B0-----:R-:W-:-:S04]  /*4020*/  LEA R9, R8, R7, 0x7 ;  /* 0x0000000708097211 */ /* 0x001fc800078e38ff */
[----:B------:R-:W-:Y:S01]  /*4030*/  IADD3 R6, PT, PT, R9, R0, RZ ;  /* 0x0000000009067210 */ /* 0x000fe20007ffe0ff */
[----:B-12---:R-:W0:Y:S01]  /*4040*/  I2F.U32.RP R10, UR7 ;  /* 0x00000007000a7d06 */ /* 0x006e220008209000 */
[----:B------:R-:W-:-:S07]  /*4050*/  LOP3.LUT R12, RZ, UR7, RZ, 0x33, !PT ;  /* 0x00000007ff0c7c12 */ /* 0x000fce000f8e33ff */
[----:B0-----:R-:W0:Y:S02]  /*4060*/  MUFU.RCP R10, R10 ;  /* 0x0000000a000a7308 */ /* 0x001e240000001000 */
[----:B0-----:R-:W-:-:S06]  /*4070*/  VIADD R4, R10, 0xffffffe ;  /* 0x0ffffffe0a047836 */ /* 0x001fcc0000000000 */
[----:B------:R0:W1:Y:S02]  /*4080*/  F2I.FTZ.U32.TRUNC.NTZ R5, R4 ;  /* 0x0000000400057305 */ /* 0x000064000021f000 */
[----:B0-----:R-:W-:Y:S01]  /*4090*/  IMAD.MOV.U32 R4, RZ, RZ, RZ ;  /* 0x000000ffff047224 */ /* 0x001fe200078e00ff */
[----:B-1----:R-:W-:-:S05]  /*40a0*/  IADD3 R11, PT, PT, RZ, -R5, RZ ;  /* 0x80000005ff0b7210 */ /* 0x002fca0007ffe0ff */
[----:B------:R-:W-:-:S04]  /*40b0*/  IMAD R11, R11, UR7, RZ ;  /* 0x000000070b0b7c24 */ /* 0x000fc8000f8e02ff */
[----:B------:R-:W-:-:S06]  /*40c0*/  IMAD.HI.U32 R13, R5, R11, R4 ;  /* 0x0000000b050d7227 */ /* 0x000fcc00078e0004 */
[----:B------:R-:W-:-:S05]  /*40d0*/  IMAD.HI.U32 R11, R13, R6, RZ ;  /* 0x000000060d0b7227 */ /* 0x000fca00078e00ff */
[----:B------:R-:W-:-:S05]  /*40e0*/  IADD3 R5, PT, PT, -R11, RZ, RZ ;  /* 0x000000ff0b057210 */ /* 0x000fca0007ffe1ff */
[----:B------:R-:W-:-:S05]  /*40f0*/  IMAD R5, R5, UR7, R6 ;  /* 0x0000000705057c24 */ /* 0x000fca000f8e0206 */
[----:B------:R-:W-:-:S13]  /*4100*/  ISETP.GE.U32.AND P0, PT, R5, UR7, PT ;  /* 0x0000000705007c0c */ /* 0x000fda000bf06070 */
[----:B------:R-:W-:Y:S01]  /*4110*/  @P0 VIADD R5, R5, -UR7 ;  /* 0x8000000705050c36 */ /* 0x000fe20008000000 */
[----:B------:R-:W-:Y:S02]  /*4120*/  @P0 IADD3 R11, PT, PT, R11, 0x1, RZ ;  /* 0x000000010b0b0810 */ /* 0x000fe40007ffe0ff */
[----:B------:R-:W-:Y:S02]  /*4130*/  ISETP.NE.U32.AND P0, PT, RZ, UR7, PT ;  /* 0x00000007ff007c0c */ /* 0x000fe4000bf05070 */
[----:B------:R-:W-:Y:S02]  /*4140*/  ISETP.GE.U32.AND P1, PT, R5, UR7, PT ;  /* 0x0000000705007c0c */ /* 0x000fe4000bf26070 */
[----:B------:R-:W0:Y:S11]  /*4150*/  LDC.64 R4, c[0x0][0x3a8] ;  /* 0x0000ea00ff047b82 */ /* 0x000e360000000a00 */
[----:B------:R-:W-:-:S04]  /*4160*/  @P1 IADD3 R11, PT, PT, R11, 0x1, RZ ;  /* 0x000000010b0b1810 */ /* 0x000fc80007ffe0ff */
[----:B------:R-:W-:-:S05]  /*4170*/  SEL R11, R12, R11, !P0 ;  /* 0x0000000b0c0b7207 */ /* 0x000fca0004000000 */
[----:B------:R-:W-:-:S04]  /*4180*/  IMAD.MOV R15, RZ, RZ, -R11 ;  /* 0x000000ffff0f7224 */ /* 0x000fc800078e0a0b */
[----:B------:R-:W-:-:S04]  /*4190*/  IMAD R10, R15, UR7, R6 ;  /* 0x000000070f0a7c24 */ /* 0x000fc8000f8e0206 */
[----:B------:R-:W-:-:S04]  /*41a0*/  IMAD R11, R10, UR6, R11 ;  /* 0x000000060a0b7c24 */ /* 0x000fc8000f8e020b */
[----:B0-----:R-:W-:-:S06]  /*41b0*/  IMAD.WIDE.U32 R10, R11, 0x8, R4 ;  /* 0x000000080b0a7825 */ /* 0x001fcc00078e0004 */
[----:B------:R-:W2:Y:S01]  /*41c0*/  LDG.E.64 R10, desc[UR4][R10.64] ;  /* 0x000000040a0a7981 */ /* 0x000ea2000c1e1b00 */
[----:B------:R-:W-:-:S05]  /*41d0*/  IADD3 R6, PT, PT, R6, 0x80, RZ ;  /* 0x0000008006067810 */ /* 0x000fca0007ffe0ff */
[----:B------:R-:W-:-:S05]  /*41e0*/  IMAD.HI.U32 R13, R13, R6, RZ ;  /* 0x000000060d0d7227 */ /* 0x000fca00078e00ff */
[----:B------:R-:W-:-:S05]  /*41f0*/  IADD3 R15, PT, PT, -R13, RZ, RZ ;  /* 0x000000ff0d0f7210 */ /* 0x000fca0007ffe1ff */
[----:B------:R-:W-:-:S05]  /*4200*/  IMAD R15, R15, UR7, R6 ;  /* 0x000000070f0f7c24 */ /* 0x000fca000f8e0206 */
[----:B------:R-:W-:-:S13]  /*4210*/  ISETP.GE.U32.AND P1, PT, R15, UR7, PT ;  /* 0x000000070f007c0c */ /* 0x000fda000bf26070 */
[----:B------:R-:W-:Y:S01]  /*4220*/  @P1 VIADD R15, R15, -UR7 ;  /* 0x800000070f0f1c36 */ /* 0x000fe20008000000 */
[----:B------:R-:W-:-:S04]  /*4230*/  @P1 IADD3 R13, PT, PT, R13, 0x1, RZ ;  /* 0x000000010d0d1810 */ /* 0x000fc80007ffe0ff */
[----:B------:R-:W-:-:S13]  /*4240*/  ISETP.GE.U32.AND P2, PT, R15, UR7, PT ;  /* 0x000000070f007c0c */ /* 0x000fda000bf46070 */
[----:B------:R-:W-:-:S04]  /*4250*/  @P2 IADD3 R13, PT, PT, R13, 0x1, RZ ;  /* 0x000000010d0d2810 */ /* 0x000fc80007ffe0ff */
[----:B------:R-:W-:-:S05]  /*4260*/  SEL R12, R12, R13, !P0 ;  /* 0x0000000d0c0c7207 */ /* 0x000fca0004000000 */
[----:B------:R-:W-:-:S04]  /*4270*/  IMAD.MOV R13, RZ, RZ, -R12 ;  /* 0x000000ffff0d7224 */ /* 0x000fc800078e0a0c */
[----:B------:R-:W-:-:S04]  /*4280*/  IMAD R13, R13, UR7, R6 ;  /* 0x000000070d0d7c24 */ /* 0x000fc8000f8e0206 */
[----:B------:R-:W-:Y:S02]  /*4290*/  IMAD R15, R13, UR6, R12 ;  /* 0x000000060d0f7c24 */ /* 0x000fe4000f8e020c */
[----:B------:R-:W-:-:S04]  /*42a0*/  IMAD.WIDE R12, R9, 0x8, R2 ;  /* 0x00000008090c7825 */ /* 0x000fc800078e0202 */
[----:B------:R-:W-:Y:S01]  /*42b0*/  IMAD.WIDE.U32 R4, R15, 0x8, R4 ;  /* 0x000000080f047825 */ /* 0x000fe200078e0004 */
[----:B--2---:R3:W-:Y:S05]  /*42c0*/  STG.E.64 desc[UR4][R12.64], R10 ;  /* 0x0000000a0c007986 */ /* 0x0047ea000c101b04 */
[----:B------:R-:W2:Y:S01]  /*42d0*/  LDG.E.64 R4, desc[UR4][R4.64] ;  /* 0x0000000404047981 */ /* 0x000ea2000c1e1b00 */
[----:B------:R-:W-:-:S03]  /*42e0*/  IADD3 R8, PT, PT, R8, 0x2, RZ ;  /* 0x0000000208087810 */ /* 0x000fc60007ffe0ff */
[----:B--2---:R3:W-:Y:S04]  /*42f0*/  STG.E.64 desc[UR4][R12.64+0x400], R4 ;  /* 0x000400040c007986 */ /* 0x0047e8000c101b04 */
.L_x_728:
[----:B------:R-:W-:Y:S05]  /*4300*/  @P3 EXIT ;  /* 0x000000000000394d */ /* 0x000fea0003800000 */
[----:B------:R-:W4:Y:S01]  /*4310*/  LDCU.64 UR6, c[0x0][0x3a0] ;  /* 0x00007400ff0677ac */ /* 0x000f220008000a00 */
[----:B--23--:R-:W-:Y:S01]  /*4320*/  HFMA2 R4, -RZ, RZ, 0, 0 ;  /* 0x00000000ff047431 */ /* 0x00cfe200000001ff */
[----:B0-----:R-:W-:-:S05]  /*4330*/  LEA R7, R8, R7, 0x7 ;  /* 0x0000000708077211 */ /* 0x001fca00078e38ff */
[----:B------:R-:W-:Y:S01]  /*4340*/  IMAD.IADD R0, R7, 0x1, R0 ;  /* 0x0000000107007824 */ /* 0x000fe200078e0200 */
[----:B----4-:R-:W0:Y:S01]  /*4350*/  I2F.U32.RP R9, UR7 ;  /* 0x0000000700097d06 */ /* 0x010e220008209000 */
[----:B------:R-:W-:-:S07]  /*4360*/  ISETP.NE.U32.AND P2, PT, RZ, UR7, PT ;  /* 0x00000007ff007c0c */ /* 0x000fce000bf45070 */
[----:B0-----:R-:W1:Y:S02]  /*4370*/  MUFU.RCP R9, R9 ;  /* 0x0000000900097308 */ /* 0x001e640000001000 */
[----:B-1----:R-:W-:-:S06]  /*4380*/  IADD3 R10, PT, PT, R9, 0xffffffe, RZ ;  /* 0x0ffffffe090a7810 */ /* 0x002fcc0007ffe0ff */
        /* <DEDUP_REMOVED lines=22> */
.L_x_729:
        /* <DEDUP_REMOVED lines=9> */
.L_x_2152:


//--------------------- .text._ZN3cub18CUB_300001_SM_10006detail9transform16transform_kernelINS2_10policy_hubILb1EN4cuda3std3__45tupleIJN6thrust24THRUST_300001_SM_1000_NS20permutation_iteratorINSA_6detail15normal_iteratorINSA_10device_ptrIdEEEENSA_18transform_iteratorI14transposeIndexNSA_17counting_iteratorImNSA_11use_defaultESK_SK_EESK_SK_EEEEEEEE10policy1000EiNS7_10__identityESG_JSN_EEEvT0_iT1_T2_DpNS2_10kernel_argIT3_EE --------------------------
	.section	.text._ZN3cub18CUB_300001_SM_10006detail9transform16transform_kernelINS2_10policy_hubILb1EN4cuda3std3__45tupleIJN6thrust24THRUST_300001_SM_1000_NS20permutation_iteratorINSA_6detail15normal_iteratorINSA_10device_ptrIdEEEENSA_18transform_iteratorI14transposeIndexNSA_17counting_iteratorImNSA_11use_defaultESK_SK_EESK_SK_EEEEEEEE10policy1000EiNS7_10__identityESG_JSN_EEEvT0_iT1_T2_DpNS2_10kernel_argIT3_EE,"ax",@progbits
	.align	128
        .global         _ZN3cub18CUB_300001_SM_10006detail9transform16transform_kernelINS2_10policy_hubILb1EN4cuda3std3__45tupleIJN6thrust24THRUST_300001_SM_1000_NS20permutation_iteratorINSA_6detail15normal_iteratorINSA_10device_ptrIdEEEENSA_18transform_iteratorI14transposeIndexNSA_17counting_iteratorImNSA_11use_defaultESK_SK_EESK_SK_EEEEEEEE10policy1000EiNS7_10__identityESG_JSN_EEEvT0_iT1_T2_DpNS2_10kernel_argIT3_EE
        .type           _ZN3cub18CUB_300001_SM_10006detail9transform16transform_kernelINS2_10policy_hubILb1EN4cuda3std3__45tupleIJN6thrust24THRUST_300001_SM_1000_NS20permutation_iteratorINSA_6detail15normal_iteratorINSA_10device_ptrIdEEEENSA_18transform_iteratorI14transposeIndexNSA_17counting_iteratorImNSA_11use_defaultESK_SK_EESK_SK_EEEEEEEE10policy1000EiNS7_10__identityESG_JSN_EEEvT0_iT1_T2_DpNS2_10kernel_argIT3_EE,@function
        .size           _ZN3cub18CUB_300001_SM_10006detail9transform16transform_kernelINS2_10policy_hubILb1EN4cuda3std3__45tupleIJN6thrust24THRUST_300001_SM_1000_NS20permutation_iteratorINSA_6detail15normal_iteratorINSA_10device_ptrIdEEEENSA_18transform_iteratorI14transposeIndexNSA_17counting_iteratorImNSA_11use_defaultESK_SK_EESK_SK_EEEEEEEE10policy1000EiNS7_10__identityESG_JSN_EEEvT0_iT1_T2_DpNS2_10kernel_argIT3_EE,(.L_x_2153 - _ZN3cub18CUB_300001_SM_10006detail9transform16transform_kernelINS2_10policy_hubILb1EN4cuda3std3__45tupleIJN6thrust24THRUST_300001_SM_1000_NS20permutation_iteratorINSA_6detail15normal_iteratorINSA_10device_ptrIdEEEENSA_18transform_iteratorI14transposeIndexNSA_17counting_iteratorImNSA_11use_defaultESK_SK_EESK_SK_EEEEEEEE10policy1000EiNS7_10__identityESG_JSN_EEEvT0_iT1_T2_DpNS2_10kernel_argIT3_EE)
        .other          _ZN3cub18CUB_300001_SM_10006detail9transform16transform_kernelINS2_10policy_hubILb1EN4cuda3std3__45tupleIJN6thrust24THRUST_300001_SM_1000_NS20permutation_iteratorINSA_6detail15normal_iteratorINSA_10device_ptrIdEEEENSA_18transform_iteratorI14transposeIndexNSA_17counting_iteratorImNSA_11use_defaultESK_SK_EESK_SK_EEEEEEEE10policy1000EiNS7_10__identityESG_JSN_EEEvT0_iT1_T2_DpNS2_10kernel_argIT3_EE,@"STO_CUDA_ENTRY STV_DEFAULT"
_ZN3cub18CUB_300001_SM_10006detail9transform16transform_kernelINS2_10policy_hubILb1EN4cuda3std3__45tupleIJN6thrust24THRUST_300001_SM_1000_NS20permutation_iteratorINSA_6detail15normal_iteratorINSA_10device_ptrIdEEEENSA_18transform_iteratorI14transposeIndexNSA_17counting_iteratorImNSA_11use_defaultESK_SK_EESK_SK_EEEEEEEE10policy1000EiNS7_10__identityESG_JSN_EEEvT0_iT1_T2_DpNS2_10kernel_argIT3_EE:
.text._ZN3cub18CUB_300001_SM_10006detail9transform16transform_kernelINS2_10policy_hubILb1EN4cuda3std3__45tupleIJN6thrust24THRUST_300001_SM_1000_NS20permutation_iteratorINSA_6detail15normal_iteratorINSA_10device_ptrIdEEEENSA_18transform_iteratorI14transposeIndexNSA_17counting_iteratorImNSA_11use_defaultESK_SK_EESK_SK_EEEEEEEE10policy1000EiNS7_10__identityESG_JSN_EEEvT0_iT1_T2_DpNS2_10kernel_argIT3_EE:
[----:B------:R-:W-:Y:S08]  /*0000*/  LDC R1, c[0x0][0x37c] ;  /* 0x0000df00ff017b82 */ /* 0x000ff00000000800 */
[----:B------:R-:W0:Y:S01]  /*0010*/  LDC.64 R4, c[0x0][0x380] ;  /* 0x0000e000ff047b82 */ /* 0x000e220000000a00 */
[----:B------:R-:W1:Y:S07]  /*0020*/  LDCU UR6, c[0x0][0x398] ;  /* 0x00007300ff0677ac */ /* 0x000e6e0008000800 */
[----:B------:R-:W2:Y:S08]  /*0030*/  S2UR UR4, SR_CTAID.X ;  /* 0x00000000000479c3 */ /* 0x000eb00000002500 */
[----:B------:R-:W3:Y:S01]  /*0040*/  LDC.64 R2, c[0x0][0x390] ;  /* 0x0000e400ff027b82 */ /* 0x000ee20000000a00 */
[----:B0-----:R-:W-:-:S05]  /*0050*/  SHF.L.U32 R10, R5, 0x7, RZ ;  /* 0x00000007050a7819 */ /* 0x001fca00000006ff */
[----:B--2---:R-:W-:Y:S01]  /*0060*/  IMAD R7, R10, UR4, RZ ;  /* 0x000000040a077c24 */ /* 0x004fe2000f8e02ff */
[----:B------:R-:W0:Y:S03]  /*0070*/  LDCU.64 UR4, c[0x0][0x358] ;  /* 0x00006b00ff0477ac */ /* 0x000e260008000a00 */
[----:B------:R-:W-:Y:S01]  /*0080*/  IMAD.IADD R9, R4, 0x1, -R7 ;  /* 0x0000000104097824 */ /* 0x000fe200078e0a07 */
[C---:B-1----:R-:W-:Y:S01]  /*0090*/  IADD3 R0, PT, PT, R7.reuse, UR6, RZ ;  /* 0x0000000607007c10 */ /* 0x042fe2000fffe0ff */
[----:B---3--:R-:W-:-:S03]  /*00a0*/  IMAD.WIDE R2, R7, 0x8, R2 ;  /* 0x0000000807027825 */ /* 0x008fc600078e0202 */
[CC--:B------:R-:W-:Y:S02]  /*00b0*/  ISETP.GT.AND P0, PT, R10.reuse, R9.reuse, PT ;  /* 0x000000090a00720c */ /* 0x0c0fe40003f04270 */
[----:B------:R-:W-:-:S11]  /*00c0*/  VIMNMX R10, PT, PT, R10, R9, PT ;  /* 0x000000090a0a7248 */ /* 0x000fd60003fe0100 */
[----:B0-----:R-:W-:Y:S05]  /*00d0*/  @P0 BRA `(.L_x_730) ;  /* 0x0000001400140947 */ /* 0x001fea0003800000 */
[----:B------:R-:W-:-:S13]  /*00e0*/  ISETP.GE.AND P0, PT, R5, 0x1, PT ;  /* 0x000000010500780c */ /* 0x000fda0003f06270 */
[----:B------:R-:W-:Y:S05]  /*00f0*/  @!P0 EXIT ;  /* 0x000000000000894d */ /* 0x000fea0003800000 */
[----:B------:R-:W0:Y:S01]  /*0100*/  S2R R4, SR_TID.X ;  /* 0x0000000000047919 */ /* 0x000e220000002100 */
[C---:B------:R-:W-:Y:S01]  /*0110*/  ISETP.GE.U32.AND P1, PT, R5.reuse, 0x8, PT ;  /* 0x000000080500780c */ /* 0x040fe20003f26070 */
[----:B------:R-:W-:Y:S01]  /*0120*/  IMAD.MOV.U32 R9, RZ, RZ, RZ ;  /* 0x000000ffff097224 */ /* 0x000fe200078e00ff */
[----:B------:R-:W-:-:S04]  /*0130*/  LOP3.LUT R18, R5, 0x7, RZ, 0xc0, !PT ;  /* 0x0000000705127812 */ /* 0x000fc800078ec0ff */
[----:B------:R-:W-:-:S07]  /*0140*/  ISETP.NE.AND P0, PT, R18, RZ, PT ;  /* 0x000000ff1200720c */ /* 0x000fce0003f05270 */
[----:B------:R-:W-:Y:S06]  /*0150*/  @!P1 BRA `(.L_x_731) ;  /* 0x0000000800589947 */ /* 0x000fec0003800000 */
[----:B------:R-:W1:Y:S01]  /*0160*/  LDCU UR6, c[0x0][0x3a4] ;  /* 0x00007480ff0677ac */ /* 0x000e620008000800 */
[----:B------:R-:W2:Y:S01]  /*0170*/  LDC.64 R6, c[0x0][0x3a8] ;  /* 0x0000ea00ff067b82 */ /* 0x000ea20000000a00 */
[----:B------:R-:W-:Y:S02]  /*0180*/  HFMA2 R8, -RZ, RZ, 0, 0 ;  /* 0x00000000ff087431 */ /* 0x000fe400000001ff */
[----:B------:R-:W-:Y:S01]  /*0190*/  IMAD.MOV.U32 R17, RZ, RZ, RZ ;  /* 0x000000ffff117224 */ /* 0x000fe200078e00ff */
[----:B------:R-:W3:Y:S01]  /*01a0*/  LDCU UR7, c[0x0][0x3a0] ;  /* 0x00007400ff0777ac */ /* 0x000ee20008000800 */
[----:B-1----:R-:W1:Y:S01]  /*01b0*/  I2F.U32.RP R10, UR6 ;  /* 0x00000006000a7d06 */ /* 0x002e620008209000 */
[----:B------:R-:W-:Y:S02]  /*01c0*/  ISETP.NE.U32.AND P1, PT, RZ, UR6, PT ;  /* 0x00000006ff007c0c */ /* 0x000fe4000bf25070 */
[----:B------:R-:W-:-:S05]  /*01d0*/  LOP3.LUT R16, RZ, UR6, RZ, 0x33, !PT ;  /* 0x00000006ff107c12 */ /* 0x000fca000f8e33ff */
[----:B-1----:R-:W1:Y:S02]  /*01e0*/  MUFU.RCP R10, R10 ;  /* 0x0000000a000a7308 */ /* 0x002e640000001000 */
[----:B-1----:R-:W-:-:S06]  /*01f0*/  IADD3 R11, PT, PT, R10, 0xffffffe, RZ ;  /* 0x0ffffffe0a0b7810 */ /* 0x002fcc0007ffe0ff */
[----:B------:R-:W1:Y:S02]  /*0200*/  F2I.FTZ.U32.TRUNC.NTZ R9, R11 ;  /* 0x0000000b00097305 */ /* 0x000e64000021f000 */
[----:B-1----:R-:W-:-:S04]  /*0210*/  IMAD.MOV R13, RZ, RZ, -R9 ;  /* 0x000000ffff0d7224 */ /* 0x002fc800078e0a09 */
[----:B------:R-:W-:-:S04]  /*0220*/  IMAD R13, R13, UR6, RZ ;  /* 0x000000060d0d7c24 */ /* 0x000fc8000f8e02ff */
[----:B------:R-:W-:Y:S01]  /*0230*/  IMAD.HI.U32 R8, R9, R13, R8 ;  /* 0x0000000d09087227 */ /* 0x000fe200078e0008 */
[----:B--23--:R-:W-:-:S07]  /*0240*/  LOP3.LUT R9, R5, 0x7ffffff8, RZ, 0xc0, !PT ;  /* 0x7ffffff805097812 */ /* 0x00cfce00078ec0ff */
.L_x_732:
[----:B0-----:R-:W-:-:S05]  /*0250*/  LEA R21, R17, R4, 0x7 ;  /* 0x0000000411157211 */ /* 0x001fca00078e38ff */
[----:B------:R-:W-:-:S04]  /*0260*/  IMAD.IADD R19, R21, 0x1, R0 ;  /* 0x0000000115137824 */ /* 0x000fc800078e0200 */
[----:B-1----:R-:W-:-:S05]  /*0270*/  IMAD.HI.U32 R11, R8, R19, RZ ;  /* 0x00000013080b7227 */ /* 0x002fca00078e00ff */
[----:B------:R-:W-:-:S05]  /*0280*/  IADD3 R10, PT, PT, -R11, RZ, RZ ;  /* 0x000000ff0b0a7210 */ /* 0x000fca0007ffe1ff */
[----:B------:R-:W-:-:S05]  /*0290*/  IMAD R10, R10, UR6, R19 ;  /* 0x000000060a0a7c24 */ /* 0x000fca000f8e0213 */
[----:B------:R-:W-:-:S13]  /*02a0*/  ISETP.GE.U32.AND P2, PT, R10, UR6, PT ;  /* 0x000000060a007c0c */ /* 0x000fda000bf46070 */
[----:B------:R-:W-:Y:S01]  /*02b0*/  @P2 VIADD R10, R10, -UR6 ;  /* 0x800000060a0a2c36 */ /* 0x000fe20008000000 */
[----:B------:R-:W-:-:S04]  /*02c0*/  @P2 IADD3 R11, PT, PT, R11, 0x1, RZ ;  /* 0x000000010b0b2810 */ /* 0x000fc80007ffe0ff */
        /* <DEDUP_REMOVED lines=8> */
[----:B------:R-:W-:-:S04]  /*0350*/  VIADD R13, R19, 0x80 ;  /* 0x00000080130d7836 */ /* 0x000fc80000000000 */
[----:B------:R-:W-:-:S05]  /*0360*/  IMAD.HI.U32 R15, R8, R13, RZ ;  /* 0x0000000d080f7227 */ /* 0x000fca00078e00ff */
        /* <DEDUP_REMOVED lines=13> */
[----:B--2---:R0:W-:Y:S05]  /*0440*/  STG.E.64 desc[UR4][R12.64], R10 ;  /* 0x0000000a0c007986 */ /* 0x0041ea000c101b04 */
[----:B------:R-:W2:Y:S01]  /*0450*/  LDG.E.64 R14, desc[UR4][R14.64] ;  /* 0x000000040e0e7981 */ /* 0x000ea2000c1e1b00 */
[----:B------:R-:W-:-:S04]  /*0460*/  VIADD R23, R19, 0x100 ;  /* 0x0000010013177836 */ /* 0x000fc80000000000 */
[----:B------:R-:W-:-:S05]  /*0470*/  IMAD.HI.U32 R25, R8, R23, RZ ;  /* 0x0000001708197227 */ /* 0x000fca00078e00ff */
[----:B------:R-:W-:Y:S01]  /*0480*/  IADD3 R20, PT, PT, -R25, RZ, RZ ;  /* 0x000000ff19147210 */ /* 0x000fe20007ffe1ff */
[----:B0-----:R-:W-:-:S04]  /*0490*/  VIADD R11, R21, 0x80 ;  /* 0x00000080150b7836 */ /* 0x001fc80000000000 */
        /* <DEDUP_REMOVED lines=12> */
[----:B--2---:R0:W-:Y:S05]  /*0560*/  STG.E.64 desc[UR4][R10.64], R14 ;  /* 0x0000000e0a007986 */ /* 0x0041ea000c101b04 */
[----:B------:R-:W2:Y:S01]  /*0570*/  LDG.E.64 R12, desc[UR4][R12.64] ;  /* 0x000000040c0c7981 */ /* 0x000ea2000c1e1b00 */
[----:B------:R-:W-:-:S05]  /*0580*/  IADD3 R21, PT, PT, R19, 0x180, RZ ;  /* 0x0000018013157810 */ /* 0x000fca0007ffe0ff */
[----:B------:R-:W-:-:S04]  /*0590*/  IMAD.HI.U32 R23, R8, R21, RZ ;  /* 0x0000001508177227 */ /* 0x000fc800078e00ff */
[----:B------:R-:W-:-:S04]  /*05a0*/  IMAD.MOV R20, RZ, RZ, -R23 ;  /* 0x000000ffff147224 */ /* 0x000fc800078e0a17 */
[----:B------:R-:W-:-:S05]  /*05b0*/  IMAD R20, R20, UR6, R21 ;  /* 0x0000000614147c24 */ /* 0x000fca000f8e0215 */
[----:B------:R-:W-:-:S13]  /*05c0*/  ISETP.GE.U32.AND P2, PT, R20, UR6, PT ;  /* 0x0000000614007c0c */ /* 0x000fda000bf46070 */
[----:B------:R-:W-:Y:S01]  /*05d0*/  @P2 IADD3 R20, PT, PT, R20, -UR6, RZ ;  /* 0x8000000614142c10 */ /* 0x000fe2000fffe0ff */
[----:B------:R-:W-:-:S03]  /*05e0*/  @P2 VIADD R23, R23, 0x1 ;  /* 0x0000000117172836 */ /* 0x000fc60000000000 */
[----:B------:R-:W-:-:S13]  /*05f0*/  ISETP.GE.U32.AND P3, PT, R20, UR6, PT ;  /* 0x0000000614007c0c */ /* 0x000fda000bf66070 */
[----:B------:R-:W-:-:S04]  /*0600*/  @P3 IADD3 R23, PT, PT, R23, 0x1, RZ ;  /* 0x0000000117173810 */ /* 0x000fc80007ffe0ff */
[----:B------:R-:W-:-:S05]  /*0610*/  SEL R23, R16, R23, !P1 ;  /* 0x0000001710177207 */ /* 0x000fca0004800000 */
[----:B0-----:R-:W-:-:S04]  /*0620*/  IMAD.MOV R14, RZ, RZ, -R23 ;  /* 0x000000ffff0e7224 */ /* 0x001fc800078e0a17 */
        /* <DEDUP_REMOVED lines=67> */
[----:B--2---:R1:W-:Y:S05]  /*0a60*/  STG.E.64 desc[UR4][R10.64+0x1400], R12 ;  /* 0x0014000c0a007986 */ /* 0x0043ea000c101b04 */
[----:B------:R-:W2:Y:S01]  /*0a70*/  LDG.E.64 R14, desc[UR4][R14.64] ;  /* 0x000000040e0e7981 */ /* 0x000ea2000c1e1b00 */
[----:B------:R-:W-:-:S04]  /*0a80*/  IADD3 R17, PT, PT, R17, 0x8, RZ ;  /* 0x0000000811117810 */ /* 0x000fc80007ffe0ff */
[----:B------:R-:W-:Y:S01]  /*0a90*/  ISETP.NE.AND P2, PT, R17, R9, PT ;  /* 0x000000091100720c */ /* 0x000fe20003f45270 */
[----:B--2---:R1:W-:-:S12]  /*0aa0*/  STG.E.64 desc[UR4][R10.64+0x1800], R14 ;  /* 0x0018000e0a007986 */ /* 0x0043d8000c101b04 */
[----:B------:R-:W-:Y:S05]  /*0ab0*/  @P2 BRA `(.L_x_732) ;  /* 0xfffffff400e42947 */ /* 0x000fea000383ffff */
.L_x_731:
[----:B------:R-:W-:Y:S05]  /*0ac0*/  @!P0 EXIT ;  /* 0x000000000000894d */ /* 0x000fea0003800000 */
[----:B------:R-:W-:Y:S02]  /*0ad0*/  ISETP.GE.U32.AND P1, PT, R18, 0x4, PT ;  /* 0x000000041200780c */ /* 0x000fe40003f26070 */
[----:B------:R-:W-:-:S04]  /*0ae0*/  LOP3.LUT R19, R5, 0x3, RZ, 0xc0, !PT ;  /* 0x0000000305137812 */ /* 0x000fc800078ec0ff */
[----:B------:R-:W-:-:S07]  /*0af0*/  ISETP.NE.AND P0, PT, R19, RZ, PT ;  /* 0x000000ff1300720c */ /* 0x000fce0003f05270 */
[----:B------:R-:W-:Y:S06]  /*0b00*/  @!P1 BRA `(.L_x_733) ;  /* 0x00000004003c9947 */ /* 0x000fec0003800000 */
[----:B------:R-:W2:Y:S01]  /*0b10*/  LDCU.64 UR6, c[0x0][0x3a0] ;  /* 0x00007400ff0677ac */ /* 0x000ea20008000a00 */
[----:B------:R-:W-:Y:S01]  /*0b20*/  MOV R6, RZ ;  /* 0x000000ff00067202 */ /* 0x000fe20000000f00 */
[----:B01----:R-:W-:-:S04]  /*0b30*/  IMAD R11, R9, 0x80, R4 ;  /* 0x00000080090b7824 */ /* 0x003fc800078e0204 */
[----:B------:R-:W-:Y:S01]  /*0b40*/  IMAD.IADD R8, R11, 0x1, R0 ;  /* 0x000000010b087824 */ /* 0x000fe200078e0200 */
[----:B--2---:R-:W0:Y:S08]  /*0b50*/  I2F.U32.RP R10, UR7 ;  /* 0x00000007000a7d06 */ /* 0x004e300008209000 */
[----:B0-----:R-:W0:Y:S02]  /*0b60*/  MUFU.RCP R10, R10 ;  /* 0x0000000a000a7308 */ /* 0x001e240000001000 */
[----:B0-----:R-:W-:-:S06]  /*0b70*/  VIADD R12, R10, 0xffffffe ;  /* 0x0ffffffe0a0c7836 */ /* 0x001fcc0000000000 */
[----:B------:R0:W1:Y:S02]  /*0b80*/  F2I.FTZ.U32.TRUNC.NTZ R7, R12 ;  /* 0x0000000c00077305 */ /* 0x000064000021f000 */
[----:B0-----:R-:W-:Y:S02]  /*0b90*/  LOP3.LUT R12, RZ, UR7, RZ, 0x33, !PT ;  /* 0x00000007ff0c7c12 */ /* 0x001fe4000f8e33ff */
        /* <DEDUP_REMOVED lines=12> */
[----:B------:R-:W-:-:S05]  /*0c60*/  @P2 VIADD R15, R15, 0x1 ;  /* 0x000000010f0f2836 */ /* 0x000fca0000000000 */
[----:B------:R-:W-:-:S04]  /*0c70*/  SEL R15, R12, R15, !P1 ;  /* 0x0000000f0c0f7207 */ /* 0x000fc80004800000 */
[----:B------:R-:W-:-:S05]  /*0c80*/  IADD3 R17, PT, PT, -R15, RZ, RZ ;  /* 0x000000ff0f117210 */ /* 0x000fca0007ffe1ff */
[----:B------:R-:W-:-:S04]  /*0c90*/  IMAD R10, R17, UR7, R8 ;  /* 0x00000007110a7c24 */ /* 0x000fc8000f8e0208 */
[----:B------:R-:W-:-:S04]  /*0ca0*/  IMAD R15, R10, UR6, R15 ;  /* 0x000000060a0f7c24 */ /* 0x000fc8000f8e020f */
[----:B0-----:R-:W-:-:S06]  /*0cb0*/  IMAD.WIDE.U32 R14, R15, 0x8, R6 ;  /* 0x000000080f0e7825 */ /* 0x001fcc00078e0006 */
        /* <DEDUP_REMOVED lines=47> */
[----:B------:R-:W-:Y:S01]  /*0fb0*/  IMAD.WIDE.U32 R6, R13, 0x8, R6 ;  /* 0x000000080d067825 */ /* 0x000fe200078e0006 */
[----:B---3--:R2:W-:Y:S05]  /*0fc0*/  STG.E.64 desc[UR4][R10.64+0x800], R14 ;  /* 0x0008000e0a007986 */ /* 0x0085ea000c101b04 */
[----:B------:R-:W3:Y:S01]  /*0fd0*/  LDG.E.64 R6, desc[UR4][R6.64] ;  /* 0x0000000406067981 */ /* 0x000ee2000c1e1b00 */
[----:B------:R-:W-:-:S03]  /*0fe0*/  VIADD R9, R9, 0x4 ;  /* 0x0000000409097836 */ /* 0x000fc60000000000 */
[----:B---3--:R2:W-:Y:S04]  /*0ff0*/  STG.E.64 desc[UR4][R10.64+0xc00], R6 ;  /* 0x000c00060a007986 */ /* 0x0085e8000c101b04 */
.L_x_733:
        /* <DEDUP_REMOVED lines=11> */
[----:B0-----:R-:W-:-:S06]  /*10b0*/  IADD3 R6, PT, PT, R10, 0xffffffe, RZ ;  /* 0x0ffffffe0a067810 */ /* 0x001fcc0007ffe0ff */
[----:B------:R0:W1:Y:S02]  /*10c0*/  F2I.FTZ.U32.TRUNC.NTZ R7, R6 ;  /* 0x0000000600077305 */ /* 0x000064000021f000 */
[----:B0-----:R-:W-:Y:S02]  /*10d0*/  IMAD.MOV.U32 R6, RZ, RZ, RZ ;  /* 0x000000ffff067224 */ /* 0x001fe400078e00ff */
[----:B-1----:R-:W-:-:S04]  /*10e0*/  IMAD.MOV R11, RZ, RZ, -R7 ;  /* 0x000000ffff0b7224 */ /* 0x002fc800078e0a07 */
[----:B------:R-:W-:-:S04]  /*10f0*/  IMAD R11, R11, UR7, RZ ;  /* 0x000000070b0b7c24 */ /* 0x000fc8000f8e02ff */
[----:B------:R-:W-:-:S06]  /*1100*/  IMAD.HI.U32 R13, R7, R11, R6 ;  /* 0x0000000b070d7227 */ /* 0x000fcc00078e0006 */
[----:B------:R-:W-:-:S04]  /*1110*/  IMAD.HI.U32 R11, R13, R8, RZ ;  /* 0x000000080d0b7227 */ /* 0x000fc800078e00ff */
[----:B------:R-:W-:-:S04]  /*1120*/  IMAD.MOV R7, RZ, RZ, -R11 ;  /* 0x000000ffff077224 */ /* 0x000fc800078e0a0b */
[----:B------:R-:W-:-:S05]  /*1130*/  IMAD R7, R7, UR7, R8 ;  /* 0x0000000707077c24 */ /* 0x000fca000f8e0208 */
[----:B------:R-:W-:-:S13]  /*1140*/  ISETP.GE.U32.AND P0, PT, R7, UR7, PT ;  /* 0x0000000707007c0c */ /* 0x000fda000bf06070 */
[----:B------:R-:W-:Y:S01]  /*1150*/  @P0 IADD3 R7, PT, PT, R7, -UR7, RZ ;  /* 0x8000000707070c10 */ /* 0x000fe2000fffe0ff */
[----:B------:R-:W-:Y:S01]  /*1160*/  @P0 VIADD R11, R11, 0x1 ;  /* 0x000000010b0b0836 */ /* 0x000fe20000000000 */
        /* <DEDUP_REMOVED lines=29> */
.L_x_734:
[----:B------:R-:W-:Y:S05]  /*1340*/  @P1 EXIT ;  /* 0x000000000000194d */ /* 0x000fea0003800000 */
[----:B------:R-:W2:Y:S01]  /*1350*/  LDCU.64 UR6, c[0x0][0x3a0] ;  /* 0x00007400ff0677ac */ /* 0x000ea20008000a00 */
[----:B0-----:R-:W-:Y:S02]  /*1360*/  IMAD R9, R9, 0x80, R4 ;  /* 0x0000008009097824 */ /* 0x001fe400078e0204 */
[----:B------:R-:W-:Y:S02]  /*1370*/  HFMA2 R4, -RZ, RZ, 0, 0 ;  /* 0x00000000ff047431 */ /* 0x000fe400000001ff */
[----:B------:R-:W-:Y:S01]  /*1380*/  IMAD.IADD R0, R9, 0x1, R0 ;  /* 0x0000000109007824 */ /* 0x000fe200078e0200 */
[----:B--23--:R-:W0:Y:S01]  /*1390*/  I2F.U32.RP R7, UR7 ;  /* 0x0000000700077d06 */ /* 0x00ce220008209000 */
[----:B------:R-:W-:-:S07]  /*13a0*/  ISETP.NE.U32.AND P2, PT, RZ, UR7, PT ;  /* 0x00000007ff007c0c */ /* 0x000fce000bf45070 */
[----:B0-----:R-:W0:Y:S02]  /*13b0*/  MUFU.RCP R7, R7 ;  /* 0x0000000700077308 */ /* 0x001e240000001000 */
[----:B0-----:R-:W-:-:S06]  /*13c0*/  VIADD R8, R7, 0xffffffe ;  /* 0x0ffffffe07087836 */ /* 0x001fcc0000000000 */
[----:B------:R-:W1:Y:S02]  /*13d0*/  F2I.FTZ.U32.TRUNC.NTZ R5, R8 ;  /* 0x0000000800057305 */ /* 0x000e64000021f000 */
        /* <DEDUP_REMOVED lines=21> */
.L_x_730:
[----:B------:R-:W-:-:S13]  /*1530*/  ISETP.GE.AND P0, PT, R5, 0x1, PT ;  /* 0x000000010500780c */ /* 0x000fda0003f06270 */
[----:B------:R-:W-:Y:S05]  /*1540*/  @!P0 EXIT ;  /* 0x000000000000894d */ /* 0x000fea0003800000 */
[----:B------:R-:W0:Y:S01]  /*1550*/  S2R R9, SR_TID.X ;  /* 0x0000000000097919 */ /* 0x000e220000002100 */
[C---:B------:R-:W-:Y:S01]  /*1560*/  ISETP.GE.U32.AND P0, PT, R5.reuse, 0x8, PT ;  /* 0x000000080500780c */ /* 0x040fe20003f06070 */
[----:B------:R-:W-:Y:S01]  /*1570*/  IMAD.MOV.U32 R8, RZ, RZ, RZ ;  /* 0x000000ffff087224 */ /* 0x000fe200078e00ff */
[----:B------:R-:W-:-:S11]  /*1580*/  LOP3.LUT R18, R5, 0x7, RZ, 0xc0, !PT ;  /* 0x0000000705127812 */ /* 0x000fd600078ec0ff */
[----:B------:R-:W-:Y:S05]  /*1590*/  @!P0 BRA `(.L_x_735) ;  /* 0x0000000c00e48947 */ /* 0x000fea0003800000 */
[----:B------:R-:W1:Y:S01]  /*15a0*/  LDC.64 R6, c[0x0][0x3a8] ;  /* 0x0000ea00ff067b82 */ /* 0x000e620000000a00 */
[----:B------:R-:W-:Y:S01]  /*15b0*/  LOP3.LUT R8, R5, 0x7ffffff8, RZ, 0xc0, !PT ;  /* 0x7ffffff805087812 */ /* 0x000fe200078ec0ff */
[----:B------:R-:W2:Y:S01]  /*15c0*/  LDCU.64 UR6, c[0x0][0x3a0] ;  /* 0x00007400ff0677ac */ /* 0x000ea20008000a00 */
[----:B------:R-:W-:-:S07]  /*15d0*/  MOV R16, RZ ;  /* 0x000000ff00107202 */ /* 0x000fce0000000f00 */
.L_x_752:
[C---:B0-----:R-:W-:Y:S01]  /*15e0*/  IMAD R17, R16.reuse, 0x80, R9 ;  /* 0x0000008010117824 */ /* 0x041fe200078e0209 */
[----:B------:R-:W-:Y:S01]  /*15f0*/  BSSY.RECONVERGENT B0, `(.L_x_736) ;  /* 0x0000026000007945 */ /* 0x000fe20003800200 */
[----:B------:R-:W-:Y:S02]  /*1600*/  VIADD R16, R16, 0x8 ;  /* 0x0000000810107836 */ /* 0x000fe40000000000 */
[C---:B------:R-:W-:Y:S01]  /*1610*/  VIADD R21, R17.reuse, 0x100 ;  /* 0x0000010011157836 */ /* 0x040fe20000000000 */
[CC--:B------:R-:W-:Y:S02]  /*1620*/  ISETP.GE.AND P2, PT, R17.reuse, R10.reuse, PT ;  /* 0x0000000a1100720c */ /* 0x0c0fe40003f46270 */
[C---:B------:R-:W-:Y:S02]  /*1630*/  IADD3 R23, PT, PT, R17.reuse, 0x80, RZ ;  /* 0x0000008011177810 */ /* 0x040fe40007ffe0ff */
[----:B------:R-:W-:Y:S02]  /*1640*/  IADD3 R19, PT, PT, R17, 0x180, RZ ;  /* 0x0000018011137810 */ /* 0x000fe40007ffe0ff */
[CC--:B------:R-:W-:Y:S01]  /*1650*/  ISETP.GE.AND P4, PT, R23.reuse, R10.reuse, PT ;  /* 0x0000000a1700720c */ /* 0x0c0fe20003f86270 */
[----:B--234-:R-:W-:Y:S01]  /*1660*/  IMAD.WIDE R4, R23, 0x8, R2 ;  /* 0x0000000817047825 */ /* 0x01cfe200078e0202 */
[----:B------:R-:W-:-:S02]  /*1670*/  ISETP.GE.AND P1, PT, R21, R10, PT ;  /* 0x0000000a1500720c */ /* 0x000fc40003f26270 */
[----:B------:R-:W-:Y:S02]  /*1680*/  ISETP.GE.AND P0, PT, R19, R10, PT ;  /* 0x0000000a1300720c */ /* 0x000fe40003f06270 */
[----:B------:R-:W-:Y:S01]  /*1690*/  IADD3 R11, PT, PT, R17, 0x200, RZ ;  /* 0x00000200110b7810 */ /* 0x000fe20007ffe0ff */
[----:B------:R-:W-:Y:S10]  /*16a0*/  @P2 BRA `(.L_x_737) ;  /* 0x0000000000682947 */ /* 0x000ff40003800000 */
[----:B--2---:R-:W0:Y:S01]  /*16b0*/  I2F.U32.RP R14, UR7 ;  /* 0x00000007000e7d06 */ /* 0x004e220008209000 */
[----:B------:R-:W-:Y:S01]  /*16c0*/  IMAD.MOV.U32 R12, RZ, RZ, RZ ;  /* 0x000000ffff0c7224 */ /* 0x000fe200078e00ff */
[----:B------:R-:W-:-:S06]  /*16d0*/  ISETP.NE.U32.AND P5, PT, RZ, UR7, PT ;  /* 0x00000007ff007c0c */ /* 0x000fcc000bfa5070 */
[----:B0-----:R-:W0:Y:S02]  /*16e0*/  MUFU.RCP R14, R14 ;  /* 0x0000000e000e7308 */ /* 0x001e240000001000 */
[----:B0-----:R-:W-:-:S06]  /*16f0*/  VIADD R20, R14, 0xffffffe ;  /* 0x0ffffffe0e147836 */ /* 0x001fcc0000000000 */
[----:B------:R-:W0:Y:S02]  /*1700*/  F2I.FTZ.U32.TRUNC.NTZ R13, R20 ;  /* 0x00000014000d7305 */ /* 0x000e24000021f000 */
[----:B0-----:R-:W-:-:S05]  /*1710*/  IADD3 R15, PT, PT, RZ, -R13, RZ ;  /* 0x8000000dff0f7210 */ /* 0x001fca0007ffe0ff */
[----:B------:R-:W-:-:S04]  /*1720*/  IMAD R15, R15, UR7, RZ ;  /* 0x000000070f0f7c24 */ /* 0x000fc8000f8e02ff */
[----:B------:R-:W-:Y:S01]  /*1730*/  IMAD.HI.U32 R13, R13, R15, R12 ;  /* 0x0000000f0d0d7227 */ /* 0x000fe200078e000c */
[----:B------:R-:W-:-:S05]  /*1740*/  IADD3 R12, PT, PT, R17, R0, RZ ;  /* 0x00000000110c7210 */ /* 0x000fca0007ffe0ff */
        /* <DEDUP_REMOVED lines=16> */
.L_x_737:
[----:B--2---:R-:W-:Y:S05]  /*1850*/  BSYNC.RECONVERGENT B0 ;  /* 0x0000000000007941 */ /* 0x004fea0003800200 */
.L_x_736:
[----:B------:R-:W-:Y:S04]  /*1860*/  BSSY.RECONVERGENT B0, `(.L_x_738) ;  /* 0x000001b000007945 */ /* 0x000fe80003800200 */
[----:B------:R-:W-:Y:S05]  /*1870*/  @P4 BRA `(.L_x_739) ;  /* 0x0000000000644947 */ /* 0x000fea0003800000 */
[----:B0-----:R-:W0:Y:S01]  /*1880*/  I2F.U32.RP R15, UR7 ;  /* 0x00000007000f7d06 */ /* 0x001e220008209000 */
[----:B------:R-:W-:Y:S02]  /*1890*/  HFMA2 R12, -RZ, RZ, 0, 0 ;  /* 0x00000000ff0c7431 */ /* 0x000fe400000001ff */
[----:B------:R-:W-:Y:S01]  /*18a0*/  IMAD.IADD R23, R23, 0x1, R0 ;  /* 0x0000000117177824 */ /* 0x000fe200078e0200 */
[----:B------:R-:W-:-:S04]  /*18b0*/  ISETP.NE.U32.AND P4, PT, RZ, UR7, PT ;  /* 0x00000007ff007c0c */ /* 0x000fc8000bf85070 */
        /* <DEDUP_REMOVED lines=19> */
[----:B------:R-:W2:Y:S04]  /*19f0*/  LDG.E.64 R12, desc[UR4][R12.64] ;  /* 0x000000040c0c7981 */ /* 0x000ea8000c1e1b00 */
[----:B--2---:R2:W-:Y:S02]  /*1a00*/  STG.E.64 desc[UR4][R4.64], R12 ;  /* 0x0000000c04007986 */ /* 0x0045e4000c101b04 */
.L_x_739:
[----:B------:R-:W-:Y:S05]  /*1a10*/  BSYNC.RECONVERGENT B0 ;  /* 0x0000000000007941 */ /* 0x000fea0003800200 */
.L_x_738:
[----:B------:R-:W-:Y:S04]  /*1a20*/  BSSY.RECONVERGENT B0, `(.L_x_740) ;  /* 0x000001b000007945 */ /* 0x000fe80003800200 */
[----:B------:R-:W-:Y:S05]  /*1a30*/  @P1 BRA `(.L_x_741) ;  /* 0x0000000000641947 */ /* 0x000fea0003800000 */
[----:B0-----:R-:W0:Y:S01]  /*1a40*/  I2F.U32.RP R15, UR7 ;  /* 0x00000007000f7d06 */ /* 0x001e220008209000 */
[----:B--2---:R-:W-:Y:S01]  /*1a50*/  MOV R12, RZ ;  /* 0x000000ff000c7202 */ /* 0x004fe20000000f00 */
[----:B------:R-:W-:Y:S01]  /*1a60*/  IMAD.IADD R21, R21, 0x1, R0 ;  /* 0x0000000115157824 */ /* 0x000fe200078e0200 */
[----:B------:R-:W-:-:S05]  /*1a70*/  ISETP.NE.U32.AND P3, PT, RZ, UR7, PT ;  /* 0x00000007ff007c0c */ /* 0x000fca000bf65070 */
        /* <DEDUP_REMOVED lines=21> */
.L_x_741:
[----:B------:R-:W-:Y:S05]  /*1bd0*/  BSYNC.RECONVERGENT B0 ;  /* 0x0000000000007941 */ /* 0x000fea0003800200 */
.L_x_740:
[----:B------:R-:W-:Y:S04]  /*1be0*/  BSSY.RECONVERGENT B0, `(.L_x_742) ;  /* 0x000001b000007945 */ /* 0x000fe80003800200 */
[----:B------:R-:W-:Y:S05]  /*1bf0*/  @P0 BRA `(.L_x_743) ;  /* 0x0000000000640947 */ /* 0x000fea0003800000 */
[----:B0-----:R-:W0:Y:S01]  /*1c00*/  I2F.U32.RP R15, UR7 ;  /* 0x00000007000f7d06 */ /* 0x001e220008209000 */
[----:B--23--:R-:W-:Y:S02]  /*1c10*/  HFMA2 R12, -RZ, RZ, 0, 0 ;  /* 0x00000000ff0c7431 */ /* 0x00cfe400000001ff */
        /* <DEDUP_REMOVED lines=23> */
.L_x_743:
[----:B------:R-:W-:Y:S05]  /*1d90*/  BSYNC.RECONVERGENT B0 ;  /* 0x0000000000007941 */ /* 0x000fea0003800200 */
.L_x_742:
[----:B------:R-:W-:Y:S01]  /*1da0*/  ISETP.GE.AND P4, PT, R11, R10, PT ;  /* 0x0000000a0b00720c */ /* 0x000fe20003f86270 */
[C---:B0-----:R-:W-:Y:S01]  /*1db0*/  VIADD R15, R17.reuse, 0x280 ;  /* 0x00000280110f7836 */ /* 0x041fe20000000000 */
[C---:B--234-:R-:W-:Y:S01]  /*1dc0*/  IADD3 R13, PT, PT, R17.reuse, 0x300, RZ ;  /* 0x00000300110d7810 */ /* 0x05cfe20007ffe0ff */
        /* <DEDUP_REMOVED lines=8> */
[----:B------:R-:W-:Y:S01]  /*1e50*/  IMAD.IADD R11, R11, 0x1, R0 ;  /* 0x000000010b0b7824 */ /* 0x000fe200078e0200 */
[----:B------:R-:W-:-:S06]  /*1e60*/  ISETP.NE.U32.AND P6, PT, RZ, UR7, PT ;  /* 0x00000007ff007c0c */ /* 0x000fcc000bfc5070 */
[----:B0-----:R-:W0:Y:S02]  /*1e70*/  MUFU.RCP R19, R19 ;  /* 0x0000001300137308 */ /* 0x001e240000001000 */
[----:B0-----:R-:W-:-:S06]  /*1e80*/  VIADD R20, R19, 0xffffffe ;  /* 0x0ffffffe13147836 */ /* 0x001fcc0000000000 */
[----:B------:R0:W2:Y:S02]  /*1e90*/  F2I.FTZ.U32.TRUNC.NTZ R21, R20 ;  /* 0x0000001400157305 */ /* 0x0000a4000021f000 */
[----:B0-----:R-:W-:Y:S02]  /*1ea0*/  MOV R20, RZ ;  /* 0x000000ff00147202 */ /* 0x001fe40000000f00 */
[----:B--2---:R-:W-:-:S05]  /*1eb0*/  IADD3 R23, PT, PT, RZ, -R21, RZ ;  /* 0x80000015ff177210 */ /* 0x004fca0007ffe0ff */
        /* <DEDUP_REMOVED lines=17> */
.L_x_745:
[----:B------:R-:W-:Y:S05]  /*1fd0*/  BSYNC.RECONVERGENT B0 ;  /* 0x0000000000007941 */ /* 0x000fea0003800200 */
.L_x_744:
[----:B------:R-:W-:Y:S04]  /*1fe0*/  BSSY.RECONVERGENT B0, `(.L_x_746) ;  /* 0x000001b000007945 */ /* 0x000fe80003800200 */
[----:B------:R-:W-:Y:S05]  /*1ff0*/  @P3 BRA `(.L_x_747) ;  /* 0x0000000000643947 */ /* 0x000fea0003800000 */
[----:B------:R-:W2:Y:S01]  /*2000*/  I2F.U32.RP R14, UR7 ;  /* 0x00000007000e7d06 */ /* 0x000ea20008209000 */
[----:B------:R-:W-:Y:S01]  /*2010*/  IMAD.IADD R15, R15, 0x1, R0 ;  /* 0x000000010f0f7824 */ /* 0x000fe200078e0200 */
[----:B------:R-:W-:-:S06]  /*2020*/  ISETP.NE.U32.AND P5, PT, RZ, UR7, PT ;  /* 0x00000007ff007c0c */ /* 0x000fcc000bfa5070 */
[----:B--2---:R-:W0:Y:S02]  /*2030*/  MUFU.RCP R14, R14 ;  /* 0x0000000e000e7308 */ /* 0x004e240000001000 */
[----:B0-----:R-:W-:-:S06]  /*2040*/  VIADD R20, R14, 0xffffffe ;  /* 0x0ffffffe0e147836 */ /* 0x001fcc0000000000 */
[----:B------:R0:W2:Y:S02]  /*2050*/  F2I.FTZ.U32.TRUNC.NTZ R21, R20 ;  /* 0x0000001400157305 */ /* 0x0000a4000021f000 */
[----:B0-----:R-:W-:Y:S01]  /*2060*/  HFMA2 R20, -RZ, RZ, 0, 0 ;  /* 0x00000000ff147431 */ /* 0x001fe200000001ff */
        /* <DEDUP_REMOVED lines=18> */
.L_x_747:
[----:B------:R-:W-:Y:S05]  /*2190*/  BSYNC.RECONVERGENT B0 ;  /* 0x0000000000007941 */ /* 0x000fea0003800200 */
.L_x_746:
[----:B------:R-:W-:Y:S04]  /*21a0*/  BSSY.RECONVERGENT B0, `(.L_x_748) ;  /* 0x000001b000007945 */ /* 0x000fe80003800200 */
[----:B------:R-:W-:Y:S05]  /*21b0*/  @P1 BRA `(.L_x_749) ;  /* 0x0000000000641947 */ /* 0x000fea0003800000 */
[----:B------:R-:W3:Y:S01]  /*21c0*/  I2F.U32.RP R19, UR7 ;  /* 0x0000000700137d06 */ /* 0x000ee20008209000 */
[----:B------:R-:W-:Y:S01]  /*21d0*/  IMAD.IADD R13, R13, 0x1, R0 ;  /* 0x000000010d0d7824 */ /* 0x000fe200078e0200 */
[----:B------:R-:W-:-:S06]  /*21e0*/  ISETP.NE.U32.AND P4, PT, RZ, UR7, PT ;  /* 0x00000007ff007c0c */ /* 0x000fcc000bf85070 */
[----:B---3--:R-:W2:Y:S02]  /*21f0*/  MUFU.RCP R19, R19 ;  /* 0x0000001300137308 */ /* 0x008ea40000001000 */
[----:B--2---:R-:W-:-:S06]  /*2200*/  VIADD R14, R19, 0xffffffe ;  /* 0x0ffffffe130e7836 */ /* 0x004fcc0000000000 */
[----:B------:R2:W3:Y:S02]  /*2210*/  F2I.FTZ.U32.TRUNC.NTZ R15, R14 ;  /* 0x0000000e000f7305 */ /* 0x0004e4000021f000 */
[----:B--2---:R-:W-:Y:S02]  /*2220*/  MOV R14, RZ ;  /* 0x000000ff000e7202 */ /* 0x004fe40000000f00 */
[----:B---3--:R-:W-:-:S05]  /*2230*/  IADD3 R11, PT, PT, RZ, -R15, RZ ;  /* 0x8000000fff0b7210 */ /* 0x008fca0007ffe0ff */
        /* <DEDUP_REMOVED lines=17> */
.L_x_749:
[----:B------:R-:W-:Y:S05]  /*2350*/  BSYNC.RECONVERGENT B0 ;  /* 0x0000000000007941 */ /* 0x000fea0003800200 */
.L_x_748:
[----:B------:R-:W-:Y:S04]  /*2360*/  BSSY.RECONVERGENT B0, `(.L_x_750) ;  /* 0x000001b000007945 */ /* 0x000fe80003800200 */
[----:B------:R-:W-:Y:S05]  /*2370*/  @P2 BRA `(.L_x_751) ;  /* 0x0000000000642947 */ /* 0x000fea0003800000 */
[----:B--2---:R-:W2:Y:S01]  /*2380*/  I2F.U32.RP R14, UR7 ;  /* 0x00000007000e7d06 */ /* 0x004ea20008209000 */
[----:B---3--:R-:W-:Y:S02]  /*2390*/  HFMA2 R12, -RZ, RZ, 0, 0 ;  /* 0x00000000ff0c7431 */ /* 0x008fe400000001ff */
[----:B------:R-:W-:Y:S01]  /*23a0*/  IMAD.IADD R17, R17, 0x1, R0 ;  /* 0x0000000111117824 */ /* 0x000fe200078e0200 */
[----:B------:R-:W-:-:S04]  /*23b0*/  ISETP.NE.U32.AND P3, PT, RZ, UR7, PT ;  /* 0x00000007ff007c0c */ /* 0x000fc8000bf65070 */
[----:B--2---:R-:W2:Y:S02]  /*23c0*/  MUFU.RCP R14, R14 ;  /* 0x0000000e000e7308 */ /* 0x004ea40000001000 */
[----:B--2---:R-:W-:-:S06]  /*23d0*/  VIADD R13, R14, 0xffffffe ;  /* 0x0ffffffe0e0d7836 */ /* 0x004fcc0000000000 */
[----:B------:R-:W2:Y:S02]  /*23e0*/  F2I.FTZ.U32.TRUNC.NTZ R13, R13 ;  /* 0x0000000d000d7305 */ /* 0x000ea4000021f000 */
        /* <DEDUP_REMOVED lines=18> */
.L_x_751:
[----:B------:R-:W-:Y:S05]  /*2510*/  BSYNC.RECONVERGENT B0 ;  /* 0x0000000000007941 */ /* 0x000fea0003800200 */
.L_x_750:
[----:B------:R-:W-:Y:S05]  /*2520*/  @P0 BRA `(.L_x_752) ;  /* 0xfffffff0002c0947 */ /* 0x000fea000383ffff */
.L_x_735:
[----:B------:R-:W-:-:S13]  /*2530*/  ISETP.NE.AND P0, PT, R18, RZ, PT ;  /* 0x000000ff1200720c */ /* 0x000fda0003f05270 */
[----:B------:R-:W-:Y:S05]  /*2540*/  @!P0 EXIT ;  /* 0x000000000000894d */ /* 0x000fea0003800000 */
[----:B-1----:R-:W2:Y:S01]  /*2550*/  LDC R6, c[0x0][0x384] ;  /* 0x0000e100ff067b82 */ /* 0x002ea20000000800 */
[----:B------:R-:W-:Y:S02]  /*2560*/  ISETP.GE.U32.AND P0, PT, R18, 0x4, PT ;  /* 0x000000041200780c */ /* 0x000fe40003f06070 */
[----:B--2---:R-:W-:-:S11]  /*2570*/  LOP3.LUT R14, R6, 0x3, RZ, 0xc0, !PT ;  /* 0x00000003060e7812 */ /* 0x004fd600078ec0ff */
[----:B------:R-:W-:Y:S05]  /*2580*/  @!P0 BRA `(.L_x_753) ;  /* 0x0000000800088947 */ /* 0x000fea0003800000 */
[----:B0-----:R-:W-:Y:S01]  /*2590*/  IMAD R17, R8, 0x80, R9 ;  /* 0x0000008008117824 */ /* 0x001fe200078e0209 */
[----:B------:R-:W-:Y:S03]  /*25a0*/  BSSY.RECONVERGENT B0, `(.L_x_754) ;  /* 0x0000025000007945 */ /* 0x000fe60003800200 */
[C---:B------:R-:W-:Y:S01]  /*25b0*/  VIADD R7, R17.reuse, 0x180 ;  /* 0x0000018011077836 */ /* 0x040fe20000000000 */
[CC--:B------:R-:W-:Y:S01]  /*25c0*/  ISETP.GE.AND P2, PT, R17.reuse, R10.reuse, PT ;  /* 0x0000000a1100720c */ /* 0x0c0fe20003f46270 */
[C---:B---34-:R-:W-:Y:S01]  /*25d0*/  IMAD.WIDE R4, R17.reuse, 0x8, R2 ;  /* 0x0000000811047825 */ /* 0x058fe200078e0202 */
        /* <DEDUP_REMOVED lines=12> */
[----:B0-----:R-:W-:-:S06]  /*26a0*/  IADD3 R19, PT, PT, R18, 0xffffffe, RZ ;  /* 0x0ffffffe12137810 */ /* 0x001fcc0007ffe0ff */
        /* <DEDUP_REMOVED lines=20> */
.L_x_755:
[----:B------:R-:W-:Y:S05]  /*27f0*/  BSYNC.RECONVERGENT B0 ;  /* 0x0000000000007941 */ /* 0x000fea0003800200 */
.L_x_754:
[----:B------:R-:W-:Y:S04]  /*2800*/  BSSY.RECONVERGENT B0, `(.L_x_756) ;  /* 0x000001d000007945 */ /* 0x000fe80003800200 */
[----:B------:R-:W-:Y:S05]  /*2810*/  @P4 BRA `(.L_x_757) ;  /* 0x00000000006c4947 */ /* 0x000fea0003800000 */
[----:B------:R-:W1:Y:S01]  /*2820*/  LDCU.64 UR6, c[0x0][0x3a0] ;  /* 0x00007400ff0677ac */ /* 0x000e620008000a00 */
[----:B0-----:R-:W-:Y:S01]  /*2830*/  IMAD.MOV.U32 R12, RZ, RZ, RZ ;  /* 0x000000ffff0c7224 */ /* 0x001fe200078e00ff */
[----:B------:R-:W-:Y:S01]  /*2840*/  IADD3 R15, PT, PT, R15, R0, RZ ;  /* 0x000000000f0f7210 */ /* 0x000fe20007ffe0ff */
[----:B-1----:R-:W0:Y:S01]  /*2850*/  I2F.U32.RP R17, UR7 ;  /* 0x0000000700117d06 */ /* 0x002e220008209000 */
        /* <DEDUP_REMOVED lines=23> */
.L_x_757:
[----:B------:R-:W-:Y:S05]  /*29d0*/  BSYNC.RECONVERGENT B0 ;  /* 0x0000000000007941 */ /* 0x000fea0003800200 */
.L_x_756:
[----:B------:R-:W-:Y:S04]  /*29e0*/  BSSY.RECONVERGENT B0, `(.L_x_758) ;  /* 0x000001d000007945 */ /* 0x000fe80003800200 */
[----:B------:R-:W-:Y:S05]  /*29f0*/  @P1 BRA `(.L_x_759) ;  /* 0x00000000006c1947 */ /* 0x000fea0003800000 */
[----:B------:R-:W2:Y:S01]  /*2a00*/  LDCU.64 UR6, c[0x0][0x3a0] ;  /* 0x00007400ff0677ac */ /* 0x000ea20008000a00 */
[----:B01----:R-:W-:Y:S01]  /*2a10*/  IMAD.MOV.U32 R12, RZ, RZ, RZ ;  /* 0x000000ffff0c7224 */ /* 0x003fe200078e00ff */
[----:B------:R-:W-:Y:S01]  /*2a20*/  IADD3 R11, PT, PT, R11, R0, RZ ;  /* 0x000000000b0b7210 */ /* 0x000fe20007ffe0ff */
[----:B--2---:R-:W0:Y:S01]  /*2a30*/  I2F.U32.RP R16, UR7 ;  /* 0x0000000700107d06 */ /* 0x004e220008209000 */
        /* <DEDUP_REMOVED lines=23> */
.L_x_759:
[----:B------:R-:W-:Y:S05]  /*2bb0*/  BSYNC.RECONVERGENT B0 ;  /* 0x0000000000007941 */ /* 0x000fea0003800200 */
.L_x_758:
[----:B------:R-:W-:Y:S04]  /*2bc0*/  BSSY.RECONVERGENT B0, `(.L_x_760) ;  /* 0x000001d000007945 */ /* 0x000fe80003800200 */
[----:B------:R-:W-:Y:S05]  /*2bd0*/  @P0 BRA `(.L_x_761) ;  /* 0x00000000006c0947 */ /* 0x000fea0003800000 */
[----:B------:R-:W3:Y:S01]  /*2be0*/  LDCU.64 UR6, c[0x0][0x3a0] ;  /* 0x00007400ff0677ac */ /* 0x000ee20008000a00 */
[----:B012---:R-:W-:Y:S01]  /*2bf0*/  IMAD.MOV.U32 R12, RZ, RZ, RZ ;  /* 0x000000ffff0c7224 */ /* 0x007fe200078e00ff */
[----:B------:R-:W-:Y:S01]  /*2c00*/  IADD3 R7, PT, PT, R7, R0, RZ ;  /* 0x0000000007077210 */ /* 0x000fe20007ffe0ff */
[----:B---3--:R-:W0:Y:S01]  /*2c10*/  I2F.U32.RP R15, UR7 ;  /* 0x00000007000f7d06 */ /* 0x008e220008209000 */
        /* <DEDUP_REMOVED lines=23> */
.L_x_761:
[----:B------:R-:W-:Y:S05]  /*2d90*/  BSYNC.RECONVERGENT B0 ;  /* 0x0000000000007941 */ /* 0x000fea0003800200 */
.L_x_760:
[----:B------:R-:W-:-:S07]  /*2da0*/  IADD3 R8, PT, PT, R8, 0x4, RZ ;  /* 0x0000000408087810 */ /* 0x000fce0007ffe0ff */
.L_x_753:
[----:B------:R-:W-:-:S13]  /*2db0*/  ISETP.NE.AND P0, PT, R14, RZ, PT ;  /* 0x000000ff0e00720c */ /* 0x000fda0003f05270 */
[----:B------:R-:W-:Y:S05]  /*2dc0*/  @!P0 EXIT ;  /* 0x000000000000894d */ /* 0x000fea0003800000 */
[----:B------:R-:W-:-:S13]  /*2dd0*/  ISETP.NE.AND P0, PT, R14, 0x1, PT ;  /* 0x000000010e00780c */ /* 0x000fda0003f05270 */
[----:B------:R-:W-:Y:S05]  /*2de0*/  @!P0 BRA `(.L_x_762) ;  /* 0x0000000400088947 */ /* 0x000fea0003800000 */
[----:B0-----:R-:W-:Y:S01]  /*2df0*/  LEA R11, R8, R9, 0x7 ;  /* 0x00000009080b7211 */ /* 0x001fe200078e38ff */
[----:B------:R-:W-:Y:S03]  /*2e00*/  BSSY.RECONVERGENT B0, `(.L_x_763) ;  /* 0x0000021000007945 */ /* 0x000fe60003800200 */
[C---:B------:R-:W-:Y:S01]  /*2e10*/  ISETP.GE.AND P0, PT, R11.reuse, R10, PT ;  /* 0x0000000a0b00720c */ /* 0x040fe20003f06270 */
[C---:B------:R-:W-:Y:S02]  /*2e20*/  VIADD R7, R11.reuse, 0x80 ;  /* 0x000000800b077836 */ /* 0x040fe40000000000 */
[----:B-1234-:R-:W-:-:S03]  /*2e30*/  IMAD.WIDE R4, R11, 0x8, R2 ;  /* 0x000000080b047825 */ /* 0x01efc600078e0202 */
[----:B------:R-:W-:-:S07]  /*2e40*/  ISETP.GE.AND P2, PT, R7, R10, PT ;  /* 0x0000000a0700720c */ /* 0x000fce0003f46270 */
[----:B------:R-:W-:Y:S06]  /*2e50*/  @P0 BRA `(.L_x_764) ;  /* 0x00000000006c0947 */ /* 0x000fec0003800000 */
        /* <DEDUP_REMOVED lines=27> */
.L_x_764:
[----:B------:R-:W-:Y:S05]  /*3010*/  BSYNC.RECONVERGENT B0 ;  /* 0x0000000000007941 */ /* 0x000fea0003800200 */
.L_x_763:
        /* <DEDUP_REMOVED lines=29> */
.L_x_766:
[----:B------:R-:W-:Y:S05]  /*31f0*/  BSYNC.RECONVERGENT B0 ;  /* 0x0000000000007941 */ /* 0x000fea0003800200 */
.L_x_765:
[----:B------:R-:W-:-:S07]  /*3200*/  IADD3 R8, PT, PT, R8, 0x2, RZ ;  /* 0x0000000208087810 */ /* 0x000fce0007ffe0ff */
.L_x_762:
[----:B------:R-:W-:-:S04]  /*3210*/  LOP3.LUT R6, R6, 0x1, RZ, 0xc0, !PT ;  /* 0x0000000106067812 */ /* 0x000fc800078ec0ff */
[----:B------:R-:W-:-:S13]  /*3220*/  ISETP.NE.U32.AND P0, PT, R6, 0x1, PT ;  /* 0x000000010600780c */ /* 0x000fda0003f05070 */
[----:B------:R-:W-:Y:S05]  /*3230*/  @P0 EXIT ;  /* 0x000000000000094d */ /* 0x000fea0003800000 */
[----:B0-----:R-:W-:-:S04]  /*3240*/  LEA R9, R8, R9, 0x7 ;  /* 0x0000000908097211 */ /* 0x001fc800078e38ff */
[----:B------:R-:W-:-:S13]  /*3250*/  ISETP.GE.AND P0, PT, R9, R10, PT ;  /* 0x0000000a0900720c */ /* 0x000fda0003f06270 */
[----:B------:R-:W-:Y:S05]  /*3260*/  @P0 EXIT ;  /* 0x000000000000094d */ /* 0x000fea0003800000 */
[----:B------:R-:W0:Y:S01]  /*3270*/  LDCU.64 UR6, c[0x0][0x3a0] ;  /* 0x00007400ff0677ac */ /* 0x000e220008000a00 */
[----:B-1234-:R-:W-:Y:S01]  /*3280*/  MOV R4, RZ ;  /* 0x000000ff00047202 */ /* 0x01efe20000000f00 */
        /* <DEDUP_REMOVED lines=27> */
.L_x_767:
        /* <DEDUP_REMOVED lines=12> */
.L_x_2153:


//--------------------- .text._ZN3cub18CUB_300001_SM_10006detail9transform16transform_kernelINS2_10policy_hubILb1EN4cuda3std3__45tupleIJN6thrust24THRUST_300001_SM_1000_NS17counting_iteratorIjNSA_11use_defaultESC_SC_EEEEEE10policy1000El10matrixMultNSA_6detail15normal_iteratorINSA_10device_ptrIdEEEEJSD_EEEvT0_iT1_T2_DpNS2_10kernel_argIT3_EE --------------------------
	.section	.text._ZN3cub18CUB_300001_SM_10006detail9transform16transform_kernelINS2_10policy_hubILb1EN4cuda3std3__45tupleIJN6thrust24THRUST_300001_SM_1000_NS17counting_iteratorIjNSA_11use_defaultESC_SC_EEEEEE10policy1000El10matrixMultNSA_6detail15normal_iteratorINSA_10device_ptrIdEEEEJSD_EEEvT0_iT1_T2_DpNS2_10kernel_argIT3_EE,"ax",@progbits
	.align	128
        .global         _ZN3cub18CUB_300001_SM_10006detail9transform16transform_kernelINS2_10policy_hubILb1EN4cuda3std3__45tupleIJN6thrust24THRUST_300001_SM_1000_NS17counting_iteratorIjNSA_11use_defaultESC_SC_EEEEEE10policy1000El10matrixMultNSA_6detail15normal_iteratorINSA_10device_ptrIdEEEEJSD_EEEvT0_iT1_T2_DpNS2_10kernel_argIT3_EE
        .type           _ZN3cub18CUB_300001_SM_10006detail9transform16transform_kernelINS2_10policy_hubILb1EN4cuda3std3__45tupleIJN6thrust24THRUST_300001_SM_1000_NS17counting_iteratorIjNSA_11use_defaultESC_SC_EEEEEE10policy1000El10matrixMultNSA_6detail15normal_iteratorINSA_10device_ptrIdEEEEJSD_EEEvT0_iT1_T2_DpNS2_10kernel_argIT3_EE,@function
        .size           _ZN3cub18CUB_300001_SM_10006detail9transform16transform_kernelINS2_10policy_hubILb1EN4cuda3std3__45tupleIJN6thrust24THRUST_300001_SM_1000_NS17counting_iteratorIjNSA_11use_defaultESC_SC_EEEEEE10policy1000El10matrixMultNSA_6detail15normal_iteratorINSA_10device_ptrIdEEEEJSD_EEEvT0_iT1_T2_DpNS2_10kernel_argIT3_EE,(.L_x_2154 - _ZN3cub18CUB_300001_SM_10006detail9transform16transform_kernelINS2_10policy_hubILb1EN4cuda3std3__45tupleIJN6thrust24THRUST_300001_SM_1000_NS17counting_iteratorIjNSA_11use_defaultESC_SC_EEEEEE10policy1000El10matrixMultNSA_6detail15normal_iteratorINSA_10device_ptrIdEEEEJSD_EEEvT0_iT1_T2_DpNS2_10kernel_argIT3_EE)
        .other          _ZN3cub18CUB_300001_SM_10006detail9transform16transform_kernelINS2_10policy_hubILb1EN4cuda3std3__45tupleIJN6thrust24THRUST_300001_SM_1000_NS17counting_iteratorIjNSA_11use_defaultESC_SC_EEEEEE10policy1000El10matrixMultNSA_6detail15normal_iteratorINSA_10device_ptrIdEEEEJSD_EEEvT0_iT1_T2_DpNS2_10kernel_argIT3_EE,@"STO_CUDA_ENTRY STV_DEFAULT"
_ZN3cub18CUB_300001_SM_10006detail9transform16transform_kernelINS2_10policy_hubILb1EN4cuda3std3__45tupleIJN6thrust24THRUST_300001_SM_1000_NS17counting_iteratorIjNSA_11use_defaultESC_SC_EEEEEE10policy1000El10matrixMultNSA_6detail15normal_iteratorINSA_10device_ptrIdEEEEJSD_EEEvT0_iT1_T2_DpNS2_10kernel_argIT3_EE:
.text._ZN3cub18CUB_300001_SM_10006detail9transform16transform_kernelINS2_10policy_hubILb1EN4cuda3std3__45tupleIJN6thrust24THRUST_300001_SM_1000_NS17counting_iteratorIjNSA_11use_defaultESC_SC_EEEEEE10policy1000El10matrixMultNSA_6detail15normal_iteratorINSA_10device_ptrIdEEEEJSD_EEEvT0_iT1_T2_DpNS2_10kernel_argIT3_EE:
[----:B------:R-:W0:Y:S08]  /*0000*/  LDC R1, c[0x0][0x37c] ;  /* 0x0000df00ff017b82 */ /* 0x000e300000000800 */
[----:B------:R-:W1:Y:S01]  /*0010*/  LDC R6, c[0x0][0x388] ;  /* 0x0000e200ff067b82 */ /* 0x000e620000000800 */
[----:B------:R-:W2:Y:S01]  /*0020*/  LDCU.64 UR6, c[0x0][0x380] ;  /* 0x00007000ff0677ac */ /* 0x000ea20008000a00 */
[----:B0-----:R-:W-:Y:S01]  /*0030*/  VIADD R1, R1, 0xffffffe0 ;  /* 0xffffffe001017836 */ /* 0x001fe20000000000 */
[----:B------:R-:W0:Y:S05]  /*0040*/  LDCU UR4, c[0x0][0x2f8] ;  /* 0x00005f00ff0477ac */ /* 0x000e2a0008000800 */
[----:B------:R-:W3:Y:S01]  /*0050*/  S2UR UR38, SR_CTAID.X ;  /* 0x00000000002679c3 */ /* 0x000ee20000002500 */
[----:B------:R-:W4:Y:S01]  /*0060*/  LDCU UR5, c[0x0][0x2fc] ;  /* 0x00005f80ff0577ac */ /* 0x000f220008000800 */
[----:B------:R-:W2:Y:S06]  /*0070*/  LDCU.64 UR36, c[0x0][0x358] ;  /* 0x00006b00ff2477ac */ /* 0x000eac0008000a00 */
[----:B------:R-:W5:Y:S01]  /*0080*/  LDC.64 R18, c[0x0][0x3b0] ;  /* 0x0000ec00ff127b82 */ /* 0x000f620000000a00 */
[----:B0-----:R-:W-:Y:S01]  /*0090*/  IADD3 R23, P1, PT, R1, UR4, RZ ;  /* 0x0000000401177c10 */ /* 0x001fe2000ff3e0ff */
[----:B-1----:R-:W-:-:S04]  /*00a0*/  IMAD.SHL.U32 R5, R6, 0x80, RZ ;  /* 0x0000008006057824 */ /* 0x002fc800078e00ff */
[----:B----4-:R-:W-:Y:S01]  /*00b0*/  IMAD.X R22, RZ, RZ, UR5, P1 ;  /* 0x00000005ff167e24 */ /* 0x010fe200088e06ff */
[----:B------:R-:W-:Y:S01]  /*00c0*/  SHF.R.S32.HI R0, RZ, 0x1f, R5 ;  /* 0x0000001fff007819 */ /* 0x000fe20000011405 */
[----:B---3--:R-:W-:-:S04]  /*00d0*/  IMAD.WIDE.U32 R2, R5, UR38, RZ ;  /* 0x0000002605027c25 */ /* 0x008fc8000f8e00ff */
[----:B------:R-:W-:Y:S01]  /*00e0*/  IMAD R7, R0, UR38, RZ ;  /* 0x0000002600077c24 */ /* 0x000fe2000f8e02ff */
[C---:B--2---:R-:W-:Y:S02]  /*00f0*/  IADD3 R30, P0, PT, -R2.reuse, UR6, RZ ;  /* 0x00000006021e7c10 */ /* 0x044fe4000ff1e1ff */
[----:B-----5:R-:W-:Y:S02]  /*0100*/  LEA R18, P2, R2, R18, 0x3 ;  /* 0x0000001202127211 */ /* 0x020fe400078418ff */
[----:B------:R-:W-:-:S04]  /*0110*/  IADD3 R4, PT, PT, R3, R7, RZ ;  /* 0x0000000703047210 */ /* 0x000fc80007ffe0ff */
[----:B------:R-:W-:Y:S01]  /*0120*/  IADD3.X R7, PT, PT, ~R4, UR7, RZ, P0, !PT ;  /* 0x0000000704077c10 */ /* 0x000fe200087fe5ff */
[----:B------:R-:W0:Y:S01]  /*0130*/  LDCU UR7, c[0x0][0x3b8] ;  /* 0x00007700ff0777ac */ /* 0x000e220008000800 */
[----:B------:R-:W-:Y:S02]  /*0140*/  ISETP.LT.U32.AND P0, PT, R30, R5, PT ;  /* 0x000000051e00720c */ /* 0x000fe40003f01070 */
[----:B------:R-:W-:Y:S02]  /*0150*/  LEA.HI.X R19, R2, R19, R4, 0x3, P2 ;  /* 0x0000001302137211 */ /* 0x000fe400010f1c04 */
[----:B------:R-:W-:-:S04]  /*0160*/  ISETP.LT.AND.EX P0, PT, R7, R0, PT, P0 ;  /* 0x000000000700720c */ /* 0x000fc80003f01300 */
[----:B------:R-:W-:-:S04]  /*0170*/  SEL R30, R30, R5, P0 ;  /* 0x000000051e1e7207 */ /* 0x000fc80000000000 */
[----:B------:R-:W-:Y:S01]  /*0180*/  ISETP.NE.AND P0, PT, R5, R30, PT ;  /* 0x0000001e0500720c */ /* 0x000fe20003f05270 */
[----:B0-----:R-:W-:-:S12]  /*0190*/  VIADD R28, R2, UR7 ;  /* 0x00000007021c7c36 */ /* 0x001fd80008000000 */
[----:B------:R-:W-:Y:S05]  /*01a0*/  @!P0 BRA `(.L_x_768) ;  /* 0x0000002800408947 */ /* 0x000fea0003800000 */
[----:B------:R-:W-:-:S13]  /*01b0*/  ISETP.GE.AND P0, PT, R6, 0x1, PT ;  /* 0x000000010600780c */ /* 0x000fda0003f06270 */
[----:B------:R-:W-:Y:S05]  /*01c0*/  @!P0 EXIT ;  /* 0x000000000000894d */ /* 0x000fea0003800000 */
[----:B------:R-:W0:Y:S01]  /*01d0*/  LDCU UR39, c[0x0][0x3a4] ;  /* 0x00007480ff2777ac */ /* 0x000e220008000800 */
[----:B------:R-:W1:Y:S01]  /*01e0*/  S2R R29, SR_TID.X ;  /* 0x00000000001d7919 */ /* 0x000e620000002100 */
[----:B0-----:R-:W-:-:S09]  /*01f0*/  UISETP.NE.AND UP0, UPT, UR39, URZ, UPT ;  /* 0x000000ff2700728c */ /* 0x001fd2000bf05270 */
[----:B------:R-:W-:Y:S05]  /*0200*/  BRA.U UP0, `(.L_x_769) ;  /* 0x0000000d005c7547 */ /* 0x000fea000b800000 */
[C---:B------:R-:W-:Y:S01]  /*0210*/  ISETP.GE.U32.AND P0, PT, R6.reuse, 0x4, PT ;  /* 0x000000040600780c */ /* 0x040fe20003f06070 */
[----:B------:R-:W0:Y:S01]  /*0220*/  LDCU UR39, c[0x0][0x3a8] ;  /* 0x00007500ff2777ac */ /* 0x000e220008000800 */
[----:B------:R-:W-:Y:S01]  /*0230*/  HFMA2 R27, -RZ, RZ, 0, 0 ;  /* 0x00000000ff1b7431 */ /* 0x000fe200000001ff */
[----:B------:R-:W-:-:S10]  /*0240*/  LOP3.LUT R26, R6, 0x3, RZ, 0xc0, !PT ;  /* 0x00000003061a7812 */ /* 0x000fd400078ec0ff */
[----:B------:R-:W-:Y:S05]  /*0250*/  @!P0 BRA `(.L_x_770) ;  /* 0x00000008008c8947 */ /* 0x000fea0003800000 */
[----:B------:R-:W-:Y:S01]  /*0260*/  BSSY.RECONVERGENT B7, `(.L_x_770) ;  /* 0x00000a2000077945 */ /* 0x000fe20003800200 */
[----:B------:R-:W-:Y:S01]  /*0270*/  LOP3.LUT R27, R6, 0x7ffffffc, RZ, 0xc0, !PT ;  /* 0x7ffffffc061b7812 */ /* 0x000fe200078ec0ff */
[----:B------:R-:W-:Y:S01]  /*0280*/  IMAD.MOV.U32 R24, RZ, RZ, RZ ;  /* 0x000000ffff187224 */ /* 0x000fe200078e00ff */
[----:B------:R-:W2:Y:S06]  /*0290*/  LDCU UR38, c[0x0][0x3a8] ;  /* 0x00007500ff2677ac */ /* 0x000eac0008000800 */
.L_x_783:
[C---:B-1----:R-:W-:Y:S01]  /*02a0*/  IMAD R25, R24.reuse, 0x80, R29 ;  /* 0x0000008018197824 */ /* 0x042fe200078e021d */
[----:B------:R-:W-:Y:S01]  /*02b0*/  IADD3 R24, PT, PT, R24, 0x4, RZ ;  /* 0x0000000418187810 */ /* 0x000fe20007ffe0ff */
[----:B------:R-:W-:Y:S02]  /*02c0*/  BSSY.RECONVERGENT B6, `(.L_x_771) ;  /* 0x0000027000067945 */ /* 0x000fe40003800200 */
[C---:B0-23--:R-:W-:Y:S01]  /*02d0*/  IMAD.WIDE R16, R25.reuse, 0x8, R18 ;  /* 0x0000000819107825 */ /* 0x04dfe200078e0212 */
[----:B------:R-:W-:Y:S02]  /*02e0*/  ISETP.GE.AND P0, PT, R25, R30, PT ;  /* 0x0000001e1900720c */ /* 0x000fe40003f06270 */
[----:B------:R-:W-:-:S04]  /*02f0*/  ISETP.NE.AND P1, PT, R24, R27, PT ;  /* 0x0000001b1800720c */ /* 0x000fc80003f25270 */
[----:B------:R-:W-:-:S07]  /*0300*/  P2R R31, PR, RZ, 0x2 ;  /* 0x00000002ff1f7803 */ /* 0x000fce0000000000 */
[----:B------:R-:W-:Y:S05]  /*0310*/  @P0 BRA `(.L_x_772) ;  /* 0x0000000000840947 */ /* 0x000fea0003800000 */
[----:B--2---:R-:W1:Y:S01]  /*0320*/  I2F.U32.RP R0, UR38 ;  /* 0x0000002600007d06 */ /* 0x004e620008209000 */
[----:B------:R-:W-:Y:S01]  /*0330*/  IMAD.IADD R8, R28, 0x1, R25 ;  /* 0x000000011c087824 */ /* 0x000fe200078e0219 */
[----:B------:R-:W-:Y:S01]  /*0340*/  ISETP.NE.U32.AND P2, PT, RZ, UR38, PT ;  /* 0x00000026ff007c0c */ /* 0x000fe2000bf45070 */
[----:B------:R-:W2:Y:S01]  /*0350*/  LDCU.64 UR4, c[0x4][0x168] ;  /* 0x01002d00ff0477ac */ /* 0x000ea20008000a00 */
[----:B------:R-:W-:Y:S01]  /*0360*/  MOV R6, R23 ;  /* 0x0000001700067202 */ /* 0x000fe20000000f00 */
[----:B------:R-:W-:-:S03]  /*0370*/  IMAD.MOV.U32 R7, RZ, RZ, R22 ;  /* 0x000000ffff077224 */ /* 0x000fc600078e0016 */
[----:B-1----:R-:W1:Y:S01]  /*0380*/  MUFU.RCP R0, R0 ;  /* 0x0000000000007308 */ /* 0x002e620000001000 */
[----:B--2---:R-:W-:Y:S02]  /*0390*/  IMAD.U32 R4, RZ, RZ, UR4 ;  /* 0x00000004ff047e24 */ /* 0x004fe4000f8e00ff */
[----:B-1----:R-:W-:-:S05]  /*03a0*/  VIADD R2, R0, 0xffffffe ;  /* 0x0ffffffe00027836 */ /* 0x002fca0000000000 */
[----:B------:R1:W2:Y:S02]  /*03b0*/  F2I.FTZ.U32.TRUNC.NTZ R3, R2 ;  /* 0x0000000200037305 */ /* 0x0002a4000021f000 */
[----:B-1----:R-:W-:Y:S01]  /*03c0*/  MOV R2, RZ ;  /* 0x000000ff00027202 */ /* 0x002fe20000000f00 */
[----:B--2---:R-:W-:-:S04]  /*03d0*/  IMAD.MOV R5, RZ, RZ, -R3 ;  /* 0x000000ffff057224 */ /* 0x004fc800078e0a03 */
[----:B------:R-:W-:-:S04]  /*03e0*/  IMAD R5, R5, UR38, RZ ;  /* 0x0000002605057c24 */ /* 0x000fc8000f8e02ff */
[----:B------:R-:W-:Y:S01]  /*03f0*/  IMAD.HI.U32 R3, R3, R5, R2 ;  /* 0x0000000503037227 */ /* 0x000fe200078e0002 */
[----:B------:R-:W-:-:S03]  /*0400*/  MOV R2, 0x178 ;  /* 0x0000017800027802 */ /* 0x000fc60000000f00 */
[----:B------:R-:W-:Y:S02]  /*0410*/  IMAD.U32 R5, RZ, RZ, UR5 ;  /* 0x00000005ff057e24 */ /* 0x000fe4000f8e00ff */
[----:B------:R-:W-:-:S04]  /*0420*/  IMAD.HI.U32 R9, R3, R8, RZ ;  /* 0x0000000803097227 */ /* 0x000fc800078e00ff */
[----:B------:R-:W-:-:S04]  /*0430*/  IMAD.MOV R3, RZ, RZ, -R9 ;  /* 0x000000ffff037224 */ /* 0x000fc800078e0a09 */
[----:B------:R-:W-:-:S05]  /*0440*/  IMAD R0, R3, UR38, R8 ;  /* 0x0000002603007c24 */ /* 0x000fca000f8e0208 */
[----:B------:R-:W-:-:S13]  /*0450*/  ISETP.GE.U32.AND P0, PT, R0, UR38, PT ;  /* 0x0000002600007c0c */ /* 0x000fda000bf06070 */
[----:B------:R-:W-:Y:S01]  /*0460*/  @P0 IADD3 R0, PT, PT, R0, -UR38, RZ ;  /* 0x8000002600000c10 */ /* 0x000fe2000fffe0ff */
[----:B------:R-:W-:-:S03]  /*0470*/  @P0 VIADD R9, R9, 0x1 ;  /* 0x0000000109090836 */ /* 0x000fc60000000000 */
[----:B------:R-:W-:-:S13]  /*0480*/  ISETP.GE.U32.AND P1, PT, R0, UR38, PT ;  /* 0x0000002600007c0c */ /* 0x000fda000bf26070 */
[----:B------:R-:W-:Y:S01]  /*0490*/  @P1 VIADD R9, R9, 0x1 ;  /* 0x0000000109091836 */ /* 0x000fe20000000000 */
[----:B------:R-:W-:-:S04]  /*04a0*/  @!P2 LOP3.LUT R9, RZ, UR38, RZ, 0x33, !PT ;  /* 0x00000026ff09ac12 */ /* 0x000fc8000f8e33ff */
[----:B------:R-:W-:Y:S01]  /*04b0*/  IADD3 R3, PT, PT, -R9, RZ, RZ ;  /* 0x000000ff09037210 */ /* 0x000fe20007ffe1ff */
[----:B------:R1:W-:Y:S04]  /*04c0*/  STL.64 [R1], R8 ;  /* 0x0000000801007387 */ /* 0x0003e80000100a00 */
[----:B------:R-:W-:Y:S02]  /*04d0*/  IMAD R0, R3, UR38, R8 ;  /* 0x0000002603007c24 */ /* 0x000fe4000f8e0208 */
[----:B------:R-:W2:Y:S03]  /*04e0*/  LDC.64 R2, c[0x4][R2] ;  /* 0x0100000002027b82 */ /* 0x000ea60000000a00 */
[----:B------:R1:W-:Y:S02]  /*04f0*/  STL [R1+0x8], R0 ;  /* 0x0000080001007387 */ /* 0x0003e40000100800 */
[----:B------:R-:W-:-:S07]  /*0500*/  LEPC R20, `(.L_x_773) ;  /* 0x000000001014794e */ /* 0x000fce0000000000 */
[----:B012---:R-:W-:Y:S05]  /*0510*/  CALL.ABS.NOINC R2 ;  /* 0x0000000002007343 */ /* 0x007fea0003c00000 */
.L_x_773:
[----:B------:R1:W-:Y:S02]  /*0520*/  STG.E.64 desc[UR36][R16.64], RZ ;  /* 0x000000ff10007986 */ /* 0x0003e4000c101b24 */
.L_x_772:
[----:B0-2---:R-:W-:Y:S05]  /*0530*/  BSYNC.RECONVERGENT B6 ;  /* 0x0000000000067941 */ /* 0x005fea0003800200 */
.L_x_771:
[----:B------:R-:W-:Y:S01]  /*0540*/  VIADD R5, R25, 0x80 ;  /* 0x0000008019057836 */ /* 0x000fe20000000000 */
[----:B------:R-:W-:Y:S04]  /*0550*/  BSSY.RECONVERGENT B6, `(.L_x_774) ;  /* 0x0000024000067945 */ /* 0x000fe80003800200 */
[----:B------:R-:W-:-:S13]  /*0560*/  ISETP.GE.AND P0, PT, R5, R30, PT ;  /* 0x0000001e0500720c */ /* 0x000fda0003f06270 */
[----:B------:R-:W-:Y:S05]  /*0570*/  @P0 BRA `(.L_x_775) ;  /* 0x0000000000840947 */ /* 0x000fea0003800000 */
[----:B------:R-:W0:Y:S01]  /*0580*/  I2F.U32.RP R0, UR38 ;  /* 0x0000002600007d06 */ /* 0x000e220008209000 */
[----:B------:R-:W-:Y:S01]  /*0590*/  IADD3 R8, PT, PT, R28, R5, RZ ;  /* 0x000000051c087210 */ /* 0x000fe20007ffe0ff */
[----:B------:R-:W2:Y:S01]  /*05a0*/  LDCU.64 UR4, c[0x4][0x168] ;  /* 0x01002d00ff0477ac */ /* 0x000ea20008000a00 */
[----:B------:R-:W-:Y:S01]  /*05b0*/  ISETP.NE.U32.AND P2, PT, RZ, UR38, PT ;  /* 0x00000026ff007c0c */ /* 0x000fe2000bf45070 */
[----:B------:R-:W-:-:S04]  /*05c0*/  IMAD.MOV.U32 R6, RZ, RZ, R23 ;  /* 0x000000ffff067224 */ /* 0x000fc800078e0017 */
[----:B0-----:R-:W0:Y:S01]  /*05d0*/  MUFU.RCP R0, R0 ;  /* 0x0000000000007308 */ /* 0x001e220000001000 */
[----:B--2---:R-:W-:Y:S01]  /*05e0*/  MOV R4, UR4 ;  /* 0x0000000400047c02 */ /* 0x004fe20008000f00 */
[----:B------:R-:W-:Y:S01]  /*05f0*/  IMAD.U32 R5, RZ, RZ, UR5 ;  /* 0x00000005ff057e24 */ /* 0x000fe2000f8e00ff */
[----:B0-----:R-:W-:-:S05]  /*0600*/  IADD3 R2, PT, PT, R0, 0xffffffe, RZ ;  /* 0x0ffffffe00027810 */ /* 0x001fca0007ffe0ff */
[----:B------:R0:W2:Y:S02]  /*0610*/  F2I.FTZ.U32.TRUNC.NTZ R3, R2 ;  /* 0x0000000200037305 */ /* 0x0000a4000021f000 */
[----:B0-----:R-:W-:Y:S02]  /*0620*/  IMAD.MOV.U32 R2, RZ, RZ, RZ ;  /* 0x000000ffff027224 */ /* 0x001fe400078e00ff */
[----:B--2---:R-:W-:-:S04]  /*0630*/  IMAD.MOV R7, RZ, RZ, -R3 ;  /* 0x000000ffff077224 */ /* 0x004fc800078e0a03 */
[----:B------:R-:W-:-:S04]  /*0640*/  IMAD R7, R7, UR38, RZ ;  /* 0x0000002607077c24 */ /* 0x000fc8000f8e02ff */
[----:B------:R-:W-:Y:S01]  /*0650*/  IMAD.HI.U32 R7, R3, R7, R2 ;  /* 0x0000000703077227 */ /* 0x000fe200078e0002 */
[----:B------:R-:W-:-:S05]  /*0660*/  MOV R2, 0x178 ;  /* 0x0000017800027802 */ /* 0x000fca0000000f00 */
[----:B------:R-:W-:Y:S01]  /*0670*/  IMAD.HI.U32 R9, R7, R8, RZ ;  /* 0x0000000807097227 */ /* 0x000fe200078e00ff */
[----:B------:R-:W-:-:S03]  /*0680*/  MOV R7, R22 ;  /* 0x0000001600077202 */ /* 0x000fc60000000f00 */
[----:B------:R-:W-:-:S04]  /*0690*/  IMAD.MOV R3, RZ, RZ, -R9 ;  /* 0x000000ffff037224 */ /* 0x000fc800078e0a09 */
[----:B------:R-:W-:-:S05]  /*06a0*/  IMAD R0, R3, UR38, R8 ;  /* 0x0000002603007c24 */ /* 0x000fca000f8e0208 */
[----:B------:R-:W-:-:S13]  /*06b0*/  ISETP.GE.U32.AND P0, PT, R0, UR38, PT ;  /* 0x0000002600007c0c */ /* 0x000fda000bf06070 */
[----:B------:R-:W-:Y:S01]  /*06c0*/  @P0 VIADD R0, R0, -UR38 ;  /* 0x8000002600000c36 */ /* 0x000fe20008000000 */
[----:B------:R-:W-:-:S04]  /*06d0*/  @P0 IADD3 R9, PT, PT, R9, 0x1, RZ ;  /* 0x0000000109090810 */ /* 0x000fc80007ffe0ff */
[----:B------:R-:W-:-:S13]  /*06e0*/  ISETP.GE.U32.AND P1, PT, R0, UR38, PT ;  /* 0x0000002600007c0c */ /* 0x000fda000bf26070 */
[----:B------:R-:W-:Y:S01]  /*06f0*/  @P1 VIADD R9, R9, 0x1 ;  /* 0x0000000109091836 */ /* 0x000fe20000000000 */
[----:B------:R-:W-:-:S05]  /*0700*/  @!P2 LOP3.LUT R9, RZ, UR38, RZ, 0x33, !PT ;  /* 0x00000026ff09ac12 */ /* 0x000fca000f8e33ff */
[----:B------:R-:W-:Y:S01]  /*0710*/  IMAD.MOV R3, RZ, RZ, -R9 ;  /* 0x000000ffff037224 */ /* 0x000fe200078e0a09 */
[----:B------:R0:W-:Y:S03]  /*0720*/  STL.64 [R1], R8 ;  /* 0x0000000801007387 */ /* 0x0001e60000100a00 */
[----:B------:R-:W-:Y:S02]  /*0730*/  IMAD R0, R3, UR38, R8 ;  /* 0x0000002603007c24 */ /* 0x000fe4000f8e0208 */
[----:B------:R-:W2:Y:S03]  /*0740*/  LDC.64 R2, c[0x4][R2] ;  /* 0x0100000002027b82 */ /* 0x000ea60000000a00 */
[----:B------:R0:W-:Y:S02]  /*0750*/  STL [R1+0x8], R0 ;  /* 0x0000080001007387 */ /* 0x0001e40000100800 */
[----:B------:R-:W-:-:S07]  /*0760*/  LEPC R20, `(.L_x_776) ;  /* 0x000000001014794e */ /* 0x000fce0000000000 */
[----:B012---:R-:W-:Y:S05]  /*0770*/  CALL.ABS.NOINC R2 ;  /* 0x0000000002007343 */ /* 0x007fea0003c00000 */
.L_x_776:
[----:B------:R0:W-:Y:S02]  /*0780*/  STG.E.64 desc[UR36][R16.64+0x400], RZ ;  /* 0x000400ff10007986 */ /* 0x0001e4000c101b24 */
.L_x_775:
[----:B------:R-:W-:Y:S05]  /*0790*/  BSYNC.RECONVERGENT B6 ;  /* 0x0000000000067941 */ /* 0x000fea0003800200 */
.L_x_774:
[----:B------:R-:W-:Y:S01]  /*07a0*/  VIADD R5, R25, 0x100 ;  /* 0x0000010019057836 */ /* 0x000fe20000000000 */
[----:B------:R-:W-:Y:S04]  /*07b0*/  BSSY.RECONVERGENT B6, `(.L_x_777) ;  /* 0x0000024000067945 */ /* 0x000fe80003800200 */
[----:B------:R-:W-:-:S13]  /*07c0*/  ISETP.GE.AND P0, PT, R5, R30, PT ;  /* 0x0000001e0500720c */ /* 0x000fda0003f06270 */
[----:B------:R-:W-:Y:S05]  /*07d0*/  @P0 BRA `(.L_x_778) ;  /* 0x0000000000840947 */ /* 0x000fea0003800000 */
[----:B------:R-:W2:Y:S01]  /*07e0*/  I2F.U32.RP R0, UR38 ;  /* 0x0000002600007d06 */ /* 0x000ea20008209000 */
[----:B------:R-:W-:Y:S01]  /*07f0*/  IMAD.IADD R8, R28, 0x1, R5 ;  /* 0x000000011c087824 */ /* 0x000fe200078e0205 */
[----:B------:R-:W-:Y:S01]  /*0800*/  ISETP.NE.U32.AND P2, PT, RZ, UR38, PT ;  /* 0x00000026ff007c0c */ /* 0x000fe2000bf45070 */
[----:B------:R-:W3:Y:S01]  /*0810*/  LDCU.64 UR4, c[0x4][0x168] ;  /* 0x01002d00ff0477ac */ /* 0x000ee20008000a00 */
[----:B------:R-:W-:-:S04]  /*0820*/  IMAD.MOV.U32 R6, RZ, RZ, R23 ;  /* 0x000000ffff067224 */ /* 0x000fc800078e0017 */
[----:B--2---:R-:W2:Y:S01]  /*0830*/  MUFU.RCP R0, R0 ;  /* 0x0000000000007308 */ /* 0x004ea20000001000 */
[----:B---3--:R-:W-:Y:S01]  /*0840*/  IMAD.U32 R4, RZ, RZ, UR4 ;  /* 0x00000004ff047e24 */ /* 0x008fe2000f8e00ff */
[----:B------:R-:W-:Y:S01]  /*0850*/  MOV R5, UR5 ;  /* 0x0000000500057c02 */ /* 0x000fe20008000f00 */
[----:B--2---:R-:W-:-:S05]  /*0860*/  VIADD R2, R0, 0xffffffe ;  /* 0x0ffffffe00027836 */ /* 0x004fca0000000000 */
[----:B------:R2:W3:Y:S02]  /*0870*/  F2I.FTZ.U32.TRUNC.NTZ R3, R2 ;  /* 0x0000000200037305 */ /* 0x0004e4000021f000 */
[----:B--2---:R-:W-:Y:S01]  /*0880*/  IMAD.MOV.U32 R2, RZ, RZ, RZ ;  /* 0x000000ffff027224 */ /* 0x004fe200078e00ff */
[----:B---3--:R-:W-:-:S05]  /*0890*/  IADD3 R7, PT, PT, RZ, -R3, RZ ;  /* 0x80000003ff077210 */ /* 0x008fca0007ffe0ff */
[----:B------:R-:W-:-:S04]  /*08a0*/  IMAD R7, R7, UR38, RZ ;  /* 0x0000002607077c24 */ /* 0x000fc8000f8e02ff */
[----:B------:R-:W-:Y:S01]  /*08b0*/  IMAD.HI.U32 R7, R3, R7, R2 ;  /* 0x0000000703077227 */ /* 0x000fe200078e0002 */
[----:B------:R-:W-:-:S05]  /*08c0*/  MOV R2, 0x178 ;  /* 0x0000017800027802 */ /* 0x000fca0000000f00 */
[----:B------:R-:W-:-:S04]  /*08d0*/  IMAD.HI.U32 R9, R7, R8, RZ ;  /* 0x0000000807097227 */ /* 0x000fc800078e00ff */
[----:B------:R-:W-:Y:S01]  /*08e0*/  IMAD.MOV.U32 R7, RZ, RZ, R22 ;  /* 0x000000ffff077224 */ /* 0x000fe200078e0016 */
[----:B------:R-:W-:-:S05]  /*08f0*/  IADD3 R3, PT, PT, -R9, RZ, RZ ;  /* 0x000000ff09037210 */ /* 0x000fca0007ffe1ff */
[----:B------:R-:W-:-:S05]  /*0900*/  IMAD R0, R3, UR38, R8 ;  /* 0x0000002603007c24 */ /* 0x000fca000f8e0208 */
[----:B------:R-:W-:-:S13]  /*0910*/  ISETP.GE.U32.AND P0, PT, R0, UR38, PT ;  /* 0x0000002600007c0c */ /* 0x000fda000bf06070 */
[----:B------:R-:W-:Y:S02]  /*0920*/  @P0 VIADD R0, R0, -UR38 ;  /* 0x8000002600000c36 */ /* 0x000fe40008000000 */
[----:B------:R-:W-:-:S03]  /*0930*/  @P0 VIADD R9, R9, 0x1 ;  /* 0x0000000109090836 */ /* 0x000fc60000000000 */
[----:B------:R-:W-:-:S13]  /*0940*/  ISETP.GE.U32.AND P1, PT, R0, UR38, PT ;  /* 0x0000002600007c0c */ /* 0x000fda000bf26070 */
[----:B------:R-:W-:Y:S02]  /*0950*/  @P1 IADD3 R9, PT, PT, R9, 0x1, RZ ;  /* 0x0000000109091810 */ /* 0x000fe40007ffe0ff */
[----:B------:R-:W-:-:S05]  /*0960*/  @!P2 LOP3.LUT R9, RZ, UR38, RZ, 0x33, !PT ;  /* 0x00000026ff09ac12 */ /* 0x000fca000f8e33ff */
[----:B------:R-:W-:Y:S01]  /*0970*/  IMAD.MOV R3, RZ, RZ, -R9 ;  /* 0x000000ffff037224 */ /* 0x000fe200078e0a09 */
[----:B------:R2:W-:Y:S03]  /*0980*/  STL.64 [R1], R8 ;  /* 0x0000000801007387 */ /* 0x0005e60000100a00 */
[----:B------:R-:W-:Y:S02]  /*0990*/  IMAD R0, R3, UR38, R8 ;  /* 0x0000002603007c24 */ /* 0x000fe4000f8e0208 */
[----:B------:R-:W3:Y:S03]  /*09a0*/  LDC.64 R2, c[0x4][R2] ;  /* 0x0100000002027b82 */ /* 0x000ee60000000a00 */
[----:B------:R2:W-:Y:S02]  /*09b0*/  STL [R1+0x8], R0 ;  /* 0x0000080001007387 */ /* 0x0005e40000100800 */
[----:B------:R-:W-:-:S07]  /*09c0*/  LEPC R20, `(.L_x_779) ;  /* 0x000000001014794e */ /* 0x000fce0000000000 */
[----:B0123--:R-:W-:Y:S05]  /*09d0*/  CALL.ABS.NOINC R2 ;  /* 0x0000000002007343 */ /* 0x00ffea0003c00000 */
.L_x_779:
[----:B------:R2:W-:Y:S02]  /*09e0*/  STG.E.64 desc[UR36][R16.64+0x800], RZ ;  /* 0x000800ff10007986 */ /* 0x0005e4000c101b24 */
.L_x_778:
[----:B------:R-:W-:Y:S05]  /*09f0*/  BSYNC.RECONVERGENT B6 ;  /* 0x0000000000067941 */ /* 0x000fea0003800200 */
.L_x_777:
[----:B------:R-:W-:Y:S01]  /*0a00*/  IADD3 R25, PT, PT, R25, 0x180, RZ ;  /* 0x0000018019197810 */ /* 0x000fe20007ffe0ff */
[----:B------:R-:W-:Y:S03]  /*0a10*/  BSSY.RECONVERGENT B6, `(.L_x_780) ;  /* 0x0000024000067945 */ /* 0x000fe60003800200 */
[----:B------:R-:W-:-:S13]  /*0a20*/  ISETP.GE.AND P0, PT, R25, R30, PT ;  /* 0x0000001e1900720c */ /* 0x000fda0003f06270 */
[----:B------:R-:W-:Y:S05]  /*0a30*/  @P0 BRA `(.L_x_781) ;  /* 0x0000000000840947 */ /* 0x000fea0003800000 */
[----:B------:R-:W3:Y:S01]  /*0a40*/  I2F.U32.RP R0, UR38 ;  /* 0x0000002600007d06 */ /* 0x000ee20008209000 */
[----:B------:R-:W-:Y:S01]  /*0a50*/  IMAD.IADD R8, R28, 0x1, R25 ;  /* 0x000000011c087824 */ /* 0x000fe200078e0219 */
[----:B------:R-:W-:Y:S01]  /*0a60*/  ISETP.NE.U32.AND P2, PT, RZ, UR38, PT ;  /* 0x00000026ff007c0c */ /* 0x000fe2000bf45070 */
[----:B------:R-:W4:Y:S01]  /*0a70*/  LDCU.64 UR4, c[0x4][0x168] ;  /* 0x01002d00ff0477ac */ /* 0x000f220008000a00 */
[----:B------:R-:W-:Y:S01]  /*0a80*/  MOV R6, R23 ;  /* 0x0000001700067202 */ /* 0x000fe20000000f00 */
[----:B------:R-:W-:-:S03]  /*0a90*/  IMAD.MOV.U32 R7, RZ, RZ, R22 ;  /* 0x000000ffff077224 */ /* 0x000fc600078e0016 */
[----:B---3--:R-:W3:Y:S01]  /*0aa0*/  MUFU.RCP R0, R0 ;  /* 0x0000000000007308 */ /* 0x008ee20000001000 */
[----:B----4-:R-:W-:Y:S02]  /*0ab0*/  IMAD.U32 R4, RZ, RZ, UR4 ;  /* 0x00000004ff047e24 */ /* 0x010fe4000f8e00ff */
[----:B---3--:R-:W-:-:S05]  /*0ac0*/  VIADD R2, R0, 0xffffffe ;  /* 0x0ffffffe00027836 */ /* 0x008fca0000000000 */
[----:B------:R3:W4:Y:S02]  /*0ad0*/  F2I.FTZ.U32.TRUNC.NTZ R3, R2 ;  /* 0x0000000200037305 */ /* 0x000724000021f000 */
[----:B---3--:R-:W-:Y:S02]  /*0ae0*/  HFMA2 R2, -RZ, RZ, 0, 0 ;  /* 0x00000000ff027431 */ /* 0x008fe400000001ff */
[----:B----4-:R-:W-:-:S04]  /*0af0*/  IMAD.MOV R5, RZ, RZ, -R3 ;  /* 0x000000ffff057224 */ /* 0x010fc800078e0a03 */
[----:B------:R-:W-:-:S04]  /*0b00*/  IMAD R5, R5, UR38, RZ ;  /* 0x0000002605057c24 */ /* 0x000fc8000f8e02ff */
[----:B------:R-:W-:Y:S01]  /*0b10*/  IMAD.HI.U32 R5, R3, R5, R2 ;  /* 0x0000000503057227 */ /* 0x000fe200078e0002 */
[----:B------:R-:W-:-:S05]  /*0b20*/  MOV R2, 0x178 ;  /* 0x0000017800027802 */ /* 0x000fca0000000f00 */
[----:B------:R-:W-:-:S04]  /*0b30*/  IMAD.HI.U32 R9, R5, R8, RZ ;  /* 0x0000000805097227 */ /* 0x000fc800078e00ff */
[----:B------:R-:W-:Y:S02]  /*0b40*/  IMAD.MOV R3, RZ, RZ, -R9 ;  /* 0x000000ffff037224 */ /* 0x000fe400078e0a09 */
[----:B------:R-:W-:Y:S02]  /*0b50*/  IMAD.U32 R5, RZ, RZ, UR5 ;  /* 0x00000005ff057e24 */ /* 0x000fe4000f8e00ff */
        /* <DEDUP_REMOVED lines=10> */
[----:B------:R-:W4:Y:S03]  /*0c00*/  LDC.64 R2, c[0x4][R2] ;  /* 0x0100000002027b82 */ /* 0x000f260000000a00 */
[----:B------:R3:W-:Y:S02]  /*0c10*/  STL [R1+0x8], R0 ;  /* 0x0000080001007387 */ /* 0x0007e40000100800 */
[----:B------:R-:W-:-:S07]  /*0c20*/  LEPC R20, `(.L_x_782) ;  /* 0x000000001014794e */ /* 0x000fce0000000000 */
[----:B01234-:R-:W-:Y:S05]  /*0c30*/  CALL.ABS.NOINC R2 ;  /* 0x0000000002007343 */ /* 0x01ffea0003c00000 */
.L_x_782:
[----:B------:R3:W-:Y:S02]  /*0c40*/  STG.E.64 desc[UR36][R16.64+0xc00], RZ ;  /* 0x000c00ff10007986 */ /* 0x0007e4000c101b24 */
.L_x_781:
[----:B------:R-:W-:Y:S05]  /*0c50*/  BSYNC.RECONVERGENT B6 ;  /* 0x0000000000067941 */ /* 0x000fea0003800200 */
.L_x_780:
[----:B------:R-:W-:-:S13]  /*0c60*/  ISETP.NE.AND P0, PT, R31, RZ, PT ;  /* 0x000000ff1f00720c */ /* 0x000fda0003f05270 */
[----:B------:R-:W-:Y:S05]  /*0c70*/  @P0 BRA `(.L_x_783) ;  /* 0xfffffff400880947 */ /* 0x000fea000383ffff */
[----:B------:R-:W-:Y:S05]  /*0c80*/  BSYNC.RECONVERGENT B7 ;  /* 0x0000000000077941 */ /* 0x000fea0003800200 */
.L_x_770:
[----:B------:R-:W-:-:S13]  /*0c90*/  ISETP.NE.AND P0, PT, R26, RZ, PT ;  /* 0x000000ff1a00720c */ /* 0x000fda0003f05270 */
[----:B0-----:R-:W-:Y:S05]  /*0ca0*/  @!P0 EXIT ;  /* 0x000000000000894d */ /* 0x001fea0003800000 */
[----:B-123--:R-:W-:-:S07]  /*0cb0*/  IMAD.MOV.U32 R16, RZ, RZ, RZ ;  /* 0x000000ffff107224 */ /* 0x00efce00078e00ff */
.L_x_787:
[----:B------:R-:W-:Y:S01]  /*0cc0*/  LEA R17, R27, R29, 0x7 ;  /* 0x0000001d1b117211 */ /* 0x000fe200078e38ff */
[----:B------:R-:W-:Y:S03]  /*0cd0*/  BSSY.RECONVERGENT B6, `(.L_x_784) ;  /* 0x0000025000067945 */ /* 0x000fe60003800200 */
[----:B------:R-:W-:-:S13]  /*0ce0*/  ISETP.GE.AND P0, PT, R17, R30, PT ;  /* 0x0000001e1100720c */ /* 0x000fda0003f06270 */
[----:B0-----:R-:W-:Y:S05]  /*0cf0*/  @P0 BRA `(.L_x_785) ;  /* 0x0000000000880947 */ /* 0x001fea0003800000 */
[----:B------:R-:W0:Y:S01]  /*0d00*/  I2F.U32.RP R0, UR39 ;  /* 0x0000002700007d06 */ /* 0x000e220008209000 */
[----:B------:R-:W-:Y:S01]  /*0d10*/  HFMA2 R2, -RZ, RZ, 0, 0 ;  /* 0x00000000ff027431 */ /* 0x000fe200000001ff */
[----:B------:R-:W-:Y:S01]  /*0d20*/  ISETP.NE.U32.AND P2, PT, RZ, UR39, PT ;  /* 0x00000027ff007c0c */ /* 0x000fe2000bf45070 */
[----:B------:R-:W1:Y:S01]  /*0d30*/  LDCU.64 UR4, c[0x4][0x168] ;  /* 0x01002d00ff0477ac */ /* 0x000e620008000a00 */
[----:B------:R-:W-:Y:S01]  /*0d40*/  MOV R8, 0x178 ;  /* 0x0000017800087802 */ /* 0x000fe20000000f00 */
[----:B------:R-:W-:Y:S01]  /*0d50*/  IMAD.MOV.U32 R6, RZ, RZ, R23 ;  /* 0x000000ffff067224 */ /* 0x000fe200078e0017 */
[----:B------:R-:W-:-:S04]  /*0d60*/  MOV R7, R22 ;  /* 0x0000001600077202 */ /* 0x000fc80000000f00 */
[----:B------:R-:W2:Y:S01]  /*0d70*/  LDC.64 R8, c[0x4][R8] ;  /* 0x0100000008087b82 */ /* 0x000ea20000000a00 */
[----:B0-----:R-:W0:Y:S02]  /*0d80*/  MUFU.RCP R0, R0 ;  /* 0x0000000000007308 */ /* 0x001e240000001000 */
[----:B0-----:R-:W-:-:S06]  /*0d90*/  VIADD R4, R0, 0xffffffe ;  /* 0x0ffffffe00047836 */ /* 0x001fcc0000000000 */
[----:B------:R1:W0:Y:S02]  /*0da0*/  F2I.FTZ.U32.TRUNC.NTZ R3, R4 ;  /* 0x0000000400037305 */ /* 0x000224000021f000 */
[----:B-1----:R-:W-:Y:S02]  /*0db0*/  IMAD.U32 R4, RZ, RZ, UR4 ;  /* 0x00000004ff047e24 */ /* 0x002fe4000f8e00ff */
        /* <DEDUP_REMOVED lines=13> */
[----:B------:R-:W-:Y:S01]  /*0e90*/  IADD3 R5, PT, PT, -R3, RZ, RZ ;  /* 0x000000ff03057210 */ /* 0x000fe20007ffe1ff */
[----:B------:R0:W-:Y:S04]  /*0ea0*/  STL.64 [R1], R2 ;  /* 0x0000000201007387 */ /* 0x0001e80000100a00 */
[----:B------:R-:W-:Y:S01]  /*0eb0*/  IMAD R0, R5, UR39, R2 ;  /* 0x0000002705007c24 */ /* 0x000fe2000f8e0202 */
[----:B------:R-:W-:-:S04]  /*0ec0*/  MOV R5, UR5 ;  /* 0x0000000500057c02 */ /* 0x000fc80008000f00 */
[----:B--2---:R0:W-:Y:S03]  /*0ed0*/  STL [R1+0x8], R0 ;  /* 0x0000080001007387 */ /* 0x0041e60000100800 */
[----:B------:R-:W-:-:S07]  /*0ee0*/  LEPC R20, `(.L_x_786) ;  /* 0x000000001014794e */ /* 0x000fce0000000000 */
[----:B0-----:R-:W-:Y:S05]  /*0ef0*/  CALL.ABS.NOINC R8 ;  /* 0x0000000008007343 */ /* 0x001fea0003c00000 */
.L_x_786:
[----:B------:R-:W-:-:S05]  /*0f00*/  IMAD.WIDE R2, R17, 0x8, R18 ;  /* 0x0000000811027825 */ /* 0x000fca00078e0212 */
[----:B------:R0:W-:Y:S02]  /*0f10*/  STG.E.64 desc[UR36][R2.64], RZ ;  /* 0x000000ff02007986 */ /* 0x0001e4000c101b24 */
.L_x_785:
[----:B------:R-:W-:Y:S05]  /*0f20*/  BSYNC.RECONVERGENT B6 ;  /* 0x0000000000067941 */ /* 0x000fea0003800200 */
.L_x_784:
[----:B------:R-:W-:-:S05]  /*0f30*/  VIADD R16, R16, 0x1 ;  /* 0x0000000110107836 */ /* 0x000fca0000000000 */
[----:B------:R-:W-:-:S13]  /*0f40*/  ISETP.NE.AND P0, PT, R16, R26, PT ;  /* 0x0000001a1000720c */ /* 0x000fda0003f05270 */
[----:B------:R-:W-:Y:S05]  /*0f50*/  @!P0 EXIT ;  /* 0x000000000000894d */ /* 0x000fea0003800000 */
[----:B------:R-:W-:Y:S01]  /*0f60*/  IADD3 R27, PT, PT, R27, 0x1, RZ ;  /* 0x000000011b1b7810 */ /* 0x000fe20007ffe0ff */
[----:B------:R-:W-:Y:S06]  /*0f70*/  BRA `(.L_x_787) ;  /* 0xfffffffc00507947 */ /* 0x000fec000383ffff */
.L_x_769:
[----:B------:R-:W-:Y:S01]  /*0f80*/  IMAD.MOV.U32 R26, RZ, RZ, RZ ;  /* 0x000000ffff1a7224 */ /* 0x000fe200078e00ff */
[----:B------:R-:W-:-:S12]  /*0f90*/  ULOP3.LUT UR39, UR39, 0xfffffff8, URZ, 0xc0, !UPT ;  /* 0xfffffff827277892 */ /* 0x000fd8000f8ec0ff */
.L_x_811:
[----:B0-----:R-:W0:Y:S01]  /*0fa0*/  S2R R27, SR_TID.X ;  /* 0x00000000001b7919 */ /* 0x001e220000002100 */
[----:B------:R-:W2:Y:S01]  /*0fb0*/  LDCU UR4, c[0x0][0x388] ;  /* 0x00007100ff0477ac */ /* 0x000ea20008000800 */
[----:B------:R-:W-:Y:S01]  /*0fc0*/  BSSY.RECONVERGENT B7, `(.L_x_788) ;  /* 0x00001ab000077945 */ /* 0x000fe20003800200 */
[C---:B0-----:R-:W-:Y:S01]  /*0fd0*/  LEA R27, R26.reuse, R27, 0x7 ;  /* 0x0000001b1a1b7211 */ /* 0x041fe200078e38ff */
[----:B------:R-:W-:-:S03]  /*0fe0*/  VIADD R26, R26, 0x1 ;  /* 0x000000011a1a7836 */ /* 0x000fc60000000000 */
[----:B------:R-:W-:Y:S02]  /*0ff0*/  ISETP.GE.AND P0, PT, R27, R30, PT ;  /* 0x0000001e1b00720c */ /* 0x000fe40003f06270 */
[----:B--2---:R-:W-:-:S04]  /*1000*/  ISETP.NE.AND P1, PT, R26, UR4, PT ;  /* 0x000000041a007c0c */ /* 0x004fc8000bf25270 */
[----:B-1----:R-:W-:-:S07]  /*1010*/  P2R R29, PR, RZ, 0x2 ;  /* 0x00000002ff1d7803 */ /* 0x002fce0000000000 */
[----:B------:R-:W-:Y:S05]  /*1020*/  @P0 BRA `(.L_x_789) ;  /* 0x0000001800900947 */ /* 0x000fea0003800000 */
[----:B------:R-:W0:Y:S01]  /*1030*/  LDCU UR4, c[0x0][0x3a8] ;  /* 0x00007500ff0477ac */ /* 0x000e220008000800 */
[----:B------:R-:W-:Y:S01]  /*1040*/  IMAD.IADD R18, R28, 0x1, R27 ;  /* 0x000000011c127824 */ /* 0x000fe200078e021b */
[----:B------:R-:W1:Y:S01]  /*1050*/  LDC R16, c[0x0][0x3a4] ;  /* 0x0000e900ff107b82 */ /* 0x000e620000000800 */
[----:B------:R-:W-:Y:S01]  /*1060*/  MOV R8, 0x178 ;  /* 0x0000017800087802 */ /* 0x000fe20000000f00 */
[----:B------:R-:W-:Y:S01]  /*1070*/  IMAD.MOV.U32 R6, RZ, RZ, R23 ;  /* 0x000000ffff067224 */ /* 0x000fe200078e0017 */
[----:B------:R-:W-:-:S05]  /*1080*/  MOV R7, R22 ;  /* 0x0000001600077202 */ /* 0x000fca0000000f00 */
[----:B------:R-:W2:Y:S01]  /*1090*/  LDC.64 R8, c[0x4][R8] ;  /* 0x0100000008087b82 */ /* 0x000ea20000000a00 */
[----:B0-----:R-:W0:Y:S01]  /*10a0*/  I2F.U32.RP R0, UR4 ;  /* 0x0000000400007d06 */ /* 0x001e220008209000 */
[----:B------:R-:W-:-:S07]  /*10b0*/  ISETP.NE.U32.AND P2, PT, RZ, UR4, PT ;  /* 0x00000004ff007c0c */ /* 0x000fce000bf45070 */
[----:B0-----:R-:W0:Y:S02]  /*10c0*/  MUFU.RCP R0, R0 ;  /* 0x0000000000007308 */ /* 0x001e240000001000 */
[----:B0-----:R-:W-:-:S06]  /*10d0*/  IADD3 R2, PT, PT, R0, 0xffffffe, RZ ;  /* 0x0ffffffe00027810 */ /* 0x001fcc0007ffe0ff */
[----:B------:R0:W3:Y:S02]  /*10e0*/  F2I.FTZ.U32.TRUNC.NTZ R3, R2 ;  /* 0x0000000200037305 */ /* 0x0000e4000021f000 */
[----:B0-----:R-:W-:Y:S02]  /*10f0*/  HFMA2 R2, -RZ, RZ, 0, 0 ;  /* 0x00000000ff027431 */ /* 0x001fe400000001ff */
[----:B---3--:R-:W-:-:S04]  /*1100*/  IMAD.MOV R5, RZ, RZ, -R3 ;  /* 0x000000ffff057224 */ /* 0x008fc800078e0a03 */
        /* <DEDUP_REMOVED lines=8> */
[----:B-1----:R-:W-:Y:S02]  /*1190*/  ISETP.GE.U32.AND P0, PT, R16, 0x8, PT ;  /* 0x000000081000780c */ /* 0x002fe40003f06070 */
[----:B------:R-:W-:Y:S02]  /*11a0*/  ISETP.GE.U32.AND P1, PT, R0, UR4, PT ;  /* 0x0000000400007c0c */ /* 0x000fe4000bf26070 */
[----:B------:R-:W-:-:S11]  /*11b0*/  P2R R0, PR, RZ, 0x1 ;  /* 0x00000001ff007803 */ /* 0x000fd60000000000 */
[----:B------:R-:W-:Y:S01]  /*11c0*/  @P1 VIADD R19, R19, 0x1 ;  /* 0x0000000113131836 */ /* 0x000fe20000000000 */
[----:B------:R-:W-:-:S04]  /*11d0*/  @!P2 LOP3.LUT R19, RZ, UR4, RZ, 0x33, !PT ;  /* 0x00000004ff13ac12 */ /* 0x000fc8000f8e33ff */
[----:B------:R-:W-:Y:S01]  /*11e0*/  IADD3 R3, PT, PT, -R19, RZ, RZ ;  /* 0x000000ff13037210 */ /* 0x000fe20007ffe1ff */
[----:B------:R0:W-:Y:S04]  /*11f0*/  STL.64 [R1], R18 ;  /* 0x0000001201007387 */ /* 0x0001e80000100a00 */
[----:B------:R-:W-:Y:S01]  /*1200*/  IMAD R2, R3, UR4, R18 ;  /* 0x0000000403027c24 */ /* 0x000fe2000f8e0212 */
[----:B------:R-:W1:Y:S04]  /*1210*/  LDCU.64 UR4, c[0x4][0x168] ;  /* 0x01002d00ff0477ac */ /* 0x000e680008000a00 */
[----:B------:R0:W-:Y:S01]  /*1220*/  STL [R1+0x8], R2 ;  /* 0x0000080201007387 */ /* 0x0001e20000100800 */
[----:B-1----:R-:W-:Y:S01]  /*1230*/  IMAD.U32 R4, RZ, RZ, UR4 ;  /* 0x00000004ff047e24 */ /* 0x002fe2000f8e00ff */
[----:B0-2---:R-:W-:-:S07]  /*1240*/  MOV R5, UR5 ;  /* 0x0000000500057c02 */ /* 0x005fce0008000f00 */
[----:B------:R-:W-:-:S07]  /*1250*/  LEPC R20, `(.L_x_790) ;  /* 0x000000001014794e */ /* 0x000fce0000000000 */
[----:B------:R-:W-:Y:S05]  /*1260*/  CALL.ABS.NOINC R8 ;  /* 0x0000000008007343 */ /* 0x000fea0003c00000 */
.L_x_790:
[----:B------:R-:W-:Y:S01]  /*1270*/  ISETP.GE.U32.AND P6, PT, R16, 0x8, PT ;  /* 0x000000081000780c */ /* 0x000fe20003fc6070 */
[----:B------:R-:W-:Y:S01]  /*1280*/  IMAD.MOV.U32 R18, RZ, RZ, RZ ;  /* 0x000000ffff127224 */ /* 0x000fe200078e00ff */
[----:B------:R-:W-:-:S11]  /*1290*/  CS2R R16, SRZ ;  /* 0x0000000000107805 */ /* 0x000fd6000001ff00 */
[----:B------:R-:W-:Y:S05]  /*12a0*/  @!P6 BRA `(.L_x_791) ;  /* 0x0000000800f4e947 */ /* 0x000fea0003800000 */
[----:B------:R-:W-:Y:S01]  /*12b0*/  HFMA2 R25, -RZ, RZ, 0, 0 ;  /* 0x00000000ff197431 */ /* 0x000fe200000001ff */
[----:B------:R-:W-:Y:S01]  /*12c0*/  BSSY.RECONVERGENT B6, `(.L_x_792) ;  /* 0x00000ba000067945 */ /* 0x000fe20003800200 */
[----:B------:R-:W-:-:S07]  /*12d0*/  CS2R R16, SRZ ;  /* 0x0000000000107805 */ /* 0x000fce000001ff00 */
.L_x_801:
[----:B------:R-:W0:Y:S01]  /*12e0*/  LDC.64 R10, c[0x0][0x390] ;  /* 0x0000e400ff0a7b82 */ /* 0x000e220000000a00 */
[----:B------:R-:W1:Y:S01]  /*12f0*/  LDCU UR4, c[0x0][0x3a4] ;  /* 0x00007480ff0477ac */ /* 0x000e620008000800 */
[----:B------:R-:W2:Y:S06]  /*1300*/  LDCU UR5, c[0x0][0x3a8] ;  /* 0x00007500ff0577ac */ /* 0x000eac0008000800 */
[----:B------:R-:W3:Y:S01]  /*1310*/  LDC.64 R12, c[0x0][0x398] ;  /* 0x0000e600ff0c7b82 */ /* 0x000ee20000000a00 */
[----:B-1----:R-:W-:Y:S02]  /*1320*/  IMAD R24, R19, UR4, R25 ;  /* 0x0000000413187c24 */ /* 0x002fe4000f8e0219 */
[----:B--2---:R-:W-:Y:S01]  /*1330*/  IMAD R32, R25, UR5, R2 ;  /* 0x0000000519207c24 */ /* 0x004fe2000f8e0202 */
[----:B------:R-:W-:Y:S01]  /*1340*/  MOV R8, 0x178 ;  /* 0x0000017800087802 */ /* 0x000fe20000000f00 */
[----:B0-----:R-:W-:Y:S01]  /*1350*/  IMAD.WIDE.U32 R10, R24, 0x8, R10 ;  /* 0x00000008180a7825 */ /* 0x001fe200078e000a */
[----:B------:R0:W-:Y:S01]  /*1360*/  STL [R1], R24 ;  /* 0x0000001801007387 */ /* 0x0001e20000100800 */
[----:B------:R-:W1:Y:S04]  /*1370*/  LDCU.64 UR4, c[0x4][0x170] ;  /* 0x01002e00ff0477ac */ /* 0x000e680008000a00 */
[----:B------:R-:W2:Y:S01]  /*1380*/  LDG.E.64 R10, desc[UR36][R10.64] ;  /* 0x000000240a0a7981 */ /* 0x000ea2000c1e1b00 */
[----:B---3--:R-:W-:-:S06]  /*1390*/  IMAD.WIDE.U32 R12, R32, 0x8, R12 ;  /* 0x00000008200c7825 */ /* 0x008fcc00078e000c */
[----:B------:R-:W3:Y:S01]  /*13a0*/  LDG.E.64 R12, desc[UR36][R12.64] ;  /* 0x000000240c0c7981 */ /* 0x000ee2000c1e1b00 */
[----:B------:R-:W4:Y:S03]  /*13b0*/  LDC.64 R8, c[0x4][R8] ;  /* 0x0100000008087b82 */ /* 0x000f260000000a00 */
[----:B------:R0:W-:Y:S01]  /*13c0*/  STL [R1+0x10], R32 ;  /* 0x0000102001007387 */ /* 0x0001e20000100800 */
[----:B------:R-:W-:Y:S01]  /*13d0*/  VIADD R25, R25, 0x8 ;  /* 0x0000000819197836 */ /* 0x000fe20000000000 */
[----:B------:R-:W-:-:S04]  /*13e0*/  MOV R6, R23 ;  /* 0x0000001700067202 */ /* 0x000fc80000000f00 */
[----:B------:R-:W-:Y:S01]  /*13f0*/  ISETP.NE.AND P0, PT, R25, UR39, PT ;  /* 0x0000002719007c0c */ /* 0x000fe2000bf05270 */
[----:B-1----:R-:W-:Y:S01]  /*1400*/  IMAD.U32 R5, RZ, RZ, UR5 ;  /* 0x00000005ff057e24 */ /* 0x002fe2000f8e00ff */
[----:B------:R-:W-:Y:S01]  /*1410*/  MOV R4, UR4 ;  /* 0x0000000400047c02 */ /* 0x000fe20008000f00 */
[----:B------:R-:W-:Y:S01]  /*1420*/  IMAD.MOV.U32 R7, RZ, RZ, R22 ;  /* 0x000000ffff077224 */ /* 0x000fe200078e0016 */
[----:B------:R-:W-:Y:S01]  /*1430*/  P2R R31, PR, RZ, 0x1 ;  /* 0x00000001ff1f7803 */ /* 0x000fe20000000000 */
[----:B--2---:R0:W-:Y:S04]  /*1440*/  STL.64 [R1+0x8], R10 ;  /* 0x0000080a01007387 */ /* 0x0041e80000100a00 */
[----:B---3--:R0:W-:Y:S01]  /*1450*/  STL.64 [R1+0x18], R12 ;  /* 0x0000180c01007387 */ /* 0x0081e20000100a00 */
[----:B----4-:R-:W-:-:S11]  /*1460*/  DFMA R16, R10, R12, R16 ;  /* 0x0000000c0a10722b */ /* 0x010fd60000000010 */
[----:B------:R-:W-:-:S07]  /*1470*/  LEPC R20, `(.L_x_793) ;  /* 0x000000001014794e */ /* 0x000fce0000000000 */
[----:B0-----:R-:W-:Y:S05]  /*1480*/  CALL.ABS.NOINC R8 ;  /* 0x0000000008007343 */ /* 0x001fea0003c00000 */
.L_x_793:
[----:B------:R-:W0:Y:S01]  /*1490*/  LDC.64 R10, c[0x0][0x390] ;  /* 0x0000e400ff0a7b82 */ /* 0x000e220000000a00 */
[----:B------:R-:W1:Y:S01]  /*14a0*/  LDCU UR4, c[0x0][0x3a8] ;  /* 0x00007500ff0477ac */ /* 0x000e620008000800 */
[----:B------:R-:W-:-:S06]  /*14b0*/  IADD3 R0, PT, PT, R24, 0x1, RZ ;  /* 0x0000000118007810 */ /* 0x000fcc0007ffe0ff */
[----:B------:R-:W2:Y:S01]  /*14c0*/  LDC.64 R12, c[0x0][0x398] ;  /* 0x0000e600ff0c7b82 */ /* 0x000ea20000000a00 */
[----:B-1----:R-:W-:Y:S01]  /*14d0*/  VIADD R32, R32, UR4 ;  /* 0x0000000420207c36 */ /* 0x002fe20008000000 */
[----:B------:R-:W-:Y:S01]  /*14e0*/  MOV R18, 0x178 ;  /* 0x0000017800127802 */ /* 0x000fe20000000f00 */
[----:B------:R1:W-:Y:S01]  /*14f0*/  STL [R1], R0 ;  /* 0x0000000001007387 */ /* 0x0003e20000100800 */
[----:B------:R-:W3:Y:S01]  /*1500*/  LDCU.64 UR4, c[0x4][0x170] ;  /* 0x01002e00ff0477ac */ /* 0x000ee20008000a00 */
[----:B0-----:R-:W-:-:S06]  /*1510*/  IMAD.WIDE.U32 R10, R0, 0x8, R10 ;  /* 0x00000008000a7825 */ /* 0x001fcc00078e000a */
[----:B------:R-:W4:Y:S01]  /*1520*/  LDG.E.64 R10, desc[UR36][R10.64] ;  /* 0x000000240a0a7981 */ /* 0x000f22000c1e1b00 */
[----:B--2---:R-:W-:-:S06]  /*1530*/  IMAD.WIDE.U32 R12, R32, 0x8, R12 ;  /* 0x00000008200c7825 */ /* 0x004fcc00078e000c */
[----:B------:R-:W2:Y:S01]  /*1540*/  LDG.E.64 R12, desc[UR36][R12.64] ;  /* 0x000000240c0c7981 */ /* 0x000ea2000c1e1b00 */
[----:B------:R1:W0:Y:S03]  /*1550*/  LDC.64 R8, c[0x4][R18] ;  /* 0x0100000012087b82 */ /* 0x0002260000000a00 */
[----:B------:R1:W-:Y:S01]  /*1560*/  STL [R1+0x10], R32 ;  /* 0x0000102001007387 */ /* 0x0003e20000100800 */
[----:B---3--:R-:W-:Y:S01]  /*1570*/  MOV R4, UR4 ;  /* 0x0000000400047c02 */ /* 0x008fe20008000f00 */
[----:B------:R-:W-:Y:S01]  /*1580*/  IMAD.U32 R5, RZ, RZ, UR5 ;  /* 0x00000005ff057e24 */ /* 0x000fe2000f8e00ff */
[----:B------:R-:W-:Y:S01]  /*1590*/  MOV R6, R23 ;  /* 0x0000001700067202 */ /* 0x000fe20000000f00 */
[----:B------:R-:W-:Y:S01]  /*15a0*/  IMAD.MOV.U32 R7, RZ, RZ, R22 ;  /* 0x000000ffff077224 */ /* 0x000fe200078e0016 */
[----:B----4-:R1:W-:Y:S04]  /*15b0*/  STL.64 [R1+0x8], R10 ;  /* 0x0000080a01007387 */ /* 0x0103e80000100a00 */
[----:B--2---:R1:W-:Y:S01]  /*15c0*/  STL.64 [R1+0x18], R12 ;  /* 0x0000180c01007387 */ /* 0x0043e20000100a00 */
[----:B0-----:R-:W-:-:S11]  /*15d0*/  DFMA R16, R10, R12, R16 ;  /* 0x0000000c0a10722b */ /* 0x001fd60000000010 */
[----:B------:R-:W-:-:S07]  /*15e0*/  LEPC R20, `(.L_x_794) ;  /* 0x000000001014794e */ /* 0x000fce0000000000 */
[----:B-1----:R-:W-:Y:S05]  /*15f0*/  CALL.ABS.NOINC R8 ;  /* 0x0000000008007343 */ /* 0x002fea0003c00000 */
.L_x_794:
[----:B------:R-:W0:Y:S01]  /*1600*/  LDC.64 R10, c[0x0][0x390] ;  /* 0x0000e400ff0a7b82 */ /* 0x000e220000000a00 */
[----:B------:R-:W1:Y:S01]  /*1610*/  LDCU UR4, c[0x0][0x3a8] ;  /* 0x00007500ff0477ac */ /* 0x000e620008000800 */
[----:B------:R-:W-:-:S06]  /*1620*/  IADD3 R0, PT, PT, R24, 0x2, RZ ;  /* 0x0000000218007810 */ /* 0x000fcc0007ffe0ff */
[----:B------:R-:W2:Y:S01]  /*1630*/  LDC.64 R12, c[0x0][0x398] ;  /* 0x0000e600ff0c7b82 */ /* 0x000ea20000000a00 */
[----:B-1----:R-:W-:Y:S01]  /*1640*/  VIADD R32, R32, UR4 ;  /* 0x0000000420207c36 */ /* 0x002fe20008000000 */
[----:B------:R1:W-:Y:S06]  /*1650*/  STL [R1], R0 ;  /* 0x0000000001007387 */ /* 0x0003ec0000100800 */
[----:B------:R1:W3:Y:S01]  /*1660*/  LDC.64 R8, c[0x4][R18] ;  /* 0x0100000012087b82 */ /* 0x0002e20000000a00 */
[----:B------:R-:W4:Y:S01]  /*1670*/  LDCU.64 UR4, c[0x4][0x170] ;  /* 0x01002e00ff0477ac */ /* 0x000f220008000a00 */
[----:B0-----:R-:W-:-:S06]  /*1680*/  IMAD.WIDE.U32 R10, R0, 0x8, R10 ;  /* 0x00000008000a7825 */ /* 0x001fcc00078e000a */
[----:B------:R-:W5:Y:S01]  /*1690*/  LDG.E.64 R10, desc[UR36][R10.64] ;  /* 0x000000240a0a7981 */ /* 0x000f62000c1e1b00 */
[----:B--2---:R-:W-:-:S06]  /*16a0*/  IMAD.WIDE.U32 R12, R32, 0x8, R12 ;  /* 0x00000008200c7825 */ /* 0x004fcc00078e000c */
[----:B------:R-:W2:Y:S04]  /*16b0*/  LDG.E.64 R12, desc[UR36][R12.64] ;  /* 0x000000240c0c7981 */ /* 0x000ea8000c1e1b00 */
[----:B------:R1:W-:Y:S01]  /*16c0*/  STL [R1+0x10], R32 ;  /* 0x0000102001007387 */ /* 0x0003e20000100800 */
[----:B----4-:R-:W-:Y:S01]  /*16d0*/  MOV R4, UR4 ;  /* 0x0000000400047c02 */ /* 0x010fe20008000f00 */
[----:B------:R-:W-:Y:S01]  /*16e0*/  IMAD.U32 R5, RZ, RZ, UR5 ;  /* 0x00000005ff057e24 */ /* 0x000fe2000f8e00ff */
[----:B------:R-:W-:Y:S01]  /*16f0*/  MOV R6, R23 ;  /* 0x0000001700067202 */ /* 0x000fe20000000f00 */
[----:B------:R-:W-:Y:S01]  /*1700*/  IMAD.MOV.U32 R7, RZ, RZ, R22 ;  /* 0x000000ffff077224 */ /* 0x000fe200078e0016 */
[----:B-----5:R1:W-:Y:S04]  /*1710*/  STL.64 [R1+0x8], R10 ;  /* 0x0000080a01007387 */ /* 0x0203e80000100a00 */
[----:B--2---:R1:W-:Y:S01]  /*1720*/  STL.64 [R1+0x18], R12 ;  /* 0x0000180c01007387 */ /* 0x0043e20000100a00 */
[----:B---3--:R-:W-:-:S11]  /*1730*/  DFMA R16, R10, R12, R16 ;  /* 0x0000000c0a10722b */ /* 0x008fd60000000010 */
[----:B------:R-:W-:-:S07]  /*1740*/  LEPC R20, `(.L_x_795) ;  /* 0x000000001014794e */ /* 0x000fce0000000000 */
[----:B-1----:R-:W-:Y:S05]  /*1750*/  CALL.ABS.NOINC R8 ;  /* 0x0000000008007343 */ /* 0x002fea0003c00000 */
.L_x_795:
        /* <DEDUP_REMOVED lines=22> */
.L_x_796:
        /* <DEDUP_REMOVED lines=22> */
.L_x_797:
        /* <DEDUP_REMOVED lines=22> */
.L_x_798:
        /* <DEDUP_REMOVED lines=22> */
.L_x_799:
        /* <DEDUP_REMOVED lines=22> */
.L_x_800:
[----:B------:R-:W-:-:S13]  /*1e40*/  ISETP.NE.AND P6, PT, R31, RZ, PT ;  /* 0x000000ff1f00720c */ /* 0x000fda0003fc5270 */
[----:B------:R-:W-:Y:S05]  /*1e50*/  @P6 BRA `(.L_x_801) ;  /* 0xfffffff400206947 */ /* 0x000fea000383ffff */
[----:B------:R-:W-:Y:S05]  /*1e60*/  BSYNC.RECONVERGENT B6 ;  /* 0x0000000000067941 */ /* 0x000fea0003800200 */
.L_x_792:
[----:B------:R-:W-:-:S07]  /*1e70*/  MOV R18, UR39 ;  /* 0x0000002700127c02 */ /* 0x000fce0008000f00 */
.L_x_791:
[----:B------:R-:W0:Y:S02]  /*1e80*/  LDCU UR4, c[0x0][0x3a4] ;  /* 0x00007480ff0477ac */ /* 0x000e240008000800 */
[----:B0-----:R-:W-:-:S04]  /*1e90*/  ULOP3.LUT UR4, UR4, 0x7, URZ, 0xc0, !UPT ;  /* 0x0000000704047892 */ /* 0x001fc8000f8ec0ff */
[----:B------:R-:W-:-:S09]  /*1ea0*/  UISETP.NE.AND UP0, UPT, UR4, URZ, UPT ;  /* 0x000000ff0400728c */ /* 0x000fd2000bf05270 */
[----:B------:R-:W-:Y:S05]  /*1eb0*/  BRA.U !UP0, `(.L_x_802) ;  /* 0x0000000908b87547 */ /* 0x000fea000b800000 */
[----:B------:R-:W-:-:S04]  /*1ec0*/  UIADD3 UR4, UPT, UPT, UR4, -0x1, URZ ;  /* 0xffffffff04047890 */ /* 0x000fc8000fffe0ff */
[----:B------:R-:W-:-:S09]  /*1ed0*/  UISETP.GE.U32.AND UP0, UPT, UR4, 0x3, UPT ;  /* 0x000000030400788c */ /* 0x000fd2000bf06070 */
[----:B------:R-:W-:Y:S05]  /*1ee0*/  BRA.U !UP0, `(.L_x_803) ;  /* 0x0000000508707547 */ /* 0x000fea000b800000 */
        /* <DEDUP_REMOVED lines=8> */
[----:B------:R0:W-:Y:S01]  /*1f70*/  STL [R1+0x10], R32 ;  /* 0x0000102001007387 */ /* 0x0001e20000100800 */
[----:B------:R-:W1:Y:S04]  /*1f80*/  LDCU.64 UR4, c[0x4][0x170] ;  /* 0x01002e00ff0477ac */ /* 0x000e680008000a00 */
[----:B------:R-:W2:Y:S01]  /*1f90*/  LDG.E.64 R12, desc[UR36][R12.64] ;  /* 0x000000240c0c7981 */ /* 0x000ea2000c1e1b00 */
[----:B---3--:R-:W-:-:S05]  /*1fa0*/  IMAD.WIDE.U32 R6, R24, 0x8, R6 ;  /* 0x0000000818067825 */ /* 0x008fca00078e0006 */
[----:B------:R3:W4:Y:S01]  /*1fb0*/  LDG.E.64 R10, desc[UR36][R6.64] ;  /* 0x00000024060a7981 */ /* 0x000722000c1e1b00 */
[----:B------:R-:W0:Y:S03]  /*1fc0*/  LDC.64 R8, c[0x4][R8] ;  /* 0x0100000008087b82 */ /* 0x000e260000000a00 */
[----:B------:R0:W-:Y:S01]  /*1fd0*/  STL [R1], R24 ;  /* 0x0000001801007387 */ /* 0x0001e20000100800 */
[----:B-1----:R-:W-:Y:S01]  /*1fe0*/  IMAD.U32 R4, RZ, RZ, UR4 ;  /* 0x00000004ff047e24 */ /* 0x002fe2000f8e00ff */
[----:B------:R-:W-:Y:S01]  /*1ff0*/  MOV R5, UR5 ;  /* 0x0000000500057c02 */ /* 0x000fe20008000f00 */
[----:B---3--:R-:W-:Y:S01]  /*2000*/  IMAD.MOV.U32 R6, RZ, RZ, R23 ;  /* 0x000000ffff067224 */ /* 0x008fe200078e0017 */
[----:B------:R-:W-:Y:S01]  /*2010*/  MOV R7, R22 ;  /* 0x0000001600077202 */ /* 0x000fe20000000f00 */
[----:B--2---:R1:W-:Y:S04]  /*2020*/  STL.64 [R1+0x18], R12 ;  /* 0x0000180c01007387 */ /* 0x0043e80000100a00 */
[----:B----4-:R1:W-:Y:S01]  /*2030*/  STL.64 [R1+0x8], R10 ;  /* 0x0000080a01007387 */ /* 0x0103e20000100a00 */
[----:B0-----:R-:W-:-:S11]  /*2040*/  DFMA R16, R10, R12, R16 ;  /* 0x0000000c0a10722b */ /* 0x001fd60000000010 */
[----:B------:R-:W-:-:S07]  /*2050*/  LEPC R20, `(.L_x_804) ;  /* 0x000000001014794e */ /* 0x000fce0000000000 */
[----:B-1----:R-:W-:Y:S05]  /*2060*/  CALL.ABS.NOINC R8 ;  /* 0x0000000008007343 */ /* 0x002fea0003c00000 */
.L_x_804:
[----:B------:R-:W0:Y:S01]  /*2070*/  LDC.64 R10, c[0x0][0x390] ;  /* 0x0000e400ff0a7b82 */ /* 0x000e220000000a00 */
[----:B------:R-:W1:Y:S01]  /*2080*/  LDCU UR4, c[0x0][0x3a8] ;  /* 0x00007500ff0477ac */ /* 0x000e620008000800 */
[----:B------:R-:W-:-:S06]  /*2090*/  VIADD R0, R24, 0x1 ;  /* 0x0000000118007836 */ /* 0x000fcc0000000000 */
[----:B------:R-:W2:Y:S01]  /*20a0*/  LDC.64 R6, c[0x0][0x398] ;  /* 0x0000e600ff067b82 */ /* 0x000ea20000000a00 */
[----:B-1----:R-:W-:Y:S02]  /*20b0*/  IADD3 R32, PT, PT, R32, UR4, RZ ;  /* 0x0000000420207c10 */ /* 0x002fe4000fffe0ff */
[----:B------:R-:W-:Y:S01]  /*20c0*/  MOV R25, 0x178 ;  /* 0x0000017800197802 */ /* 0x000fe20000000f00 */
[----:B------:R1:W-:Y:S01]  /*20d0*/  STL [R1], R0 ;  /* 0x0000000001007387 */ /* 0x0003e20000100800 */
[----:B------:R-:W3:Y:S01]  /*20e0*/  LDCU.64 UR4, c[0x4][0x170] ;  /* 0x01002e00ff0477ac */ /* 0x000ee20008000a00 */
[----:B0-----:R-:W-:-:S06]  /*20f0*/  IMAD.WIDE.U32 R10, R0, 0x8, R10 ;  /* 0x00000008000a7825 */ /* 0x001fcc00078e000a */
[----:B------:R-:W4:Y:S01]  /*2100*/  LDG.E.64 R10, desc[UR36][R10.64] ;  /* 0x000000240a0a7981 */ /* 0x000f22000c1e1b00 */
[----:B--2---:R-:W-:-:S05]  /*2110*/  IMAD.WIDE.U32 R6, R32, 0x8, R6 ;  /* 0x0000000820067825 */ /* 0x004fca00078e0006 */
[----:B------:R0:W2:Y:S01]  /*2120*/  LDG.E.64 R12, desc[UR36][R6.64] ;  /* 0x00000024060c7981 */ /* 0x0000a2000c1e1b00 */
[----:B------:R1:W1:Y:S03]  /*2130*/  LDC.64 R8, c[0x4][R25] ;  /* 0x0100000019087b82 */ /* 0x0002660000000a00 */
[----:B------:R1:W-:Y:S01]  /*2140*/  STL [R1+0x10], R32 ;  /* 0x0000102001007387 */ /* 0x0003e20000100800 */
[----:B---3--:R-:W-:Y:S01]  /*2150*/  IMAD.U32 R4, RZ, RZ, UR4 ;  /* 0x00000004ff047e24 */ /* 0x008fe2000f8e00ff */
[----:B------:R-:W-:Y:S01]  /*2160*/  MOV R5, UR5 ;  /* 0x0000000500057c02 */ /* 0x000fe20008000f00 */
[----:B0-----:R-:W-:Y:S01]  /*2170*/  IMAD.MOV.U32 R6, RZ, RZ, R23 ;  /* 0x000000ffff067224 */ /* 0x001fe200078e0017 */
[----:B------:R-:W-:Y:S01]  /*2180*/  MOV R7, R22 ;  /* 0x0000001600077202 */ /* 0x000fe20000000f00 */
[----:B----4-:R0:W-:Y:S04]  /*2190*/  STL.64 [R1+0x8], R10 ;  /* 0x0000080a01007387 */ /* 0x0101e80000100a00 */
[----:B--2---:R0:W-:Y:S01]  /*21a0*/  STL.64 [R1+0x18], R12 ;  /* 0x0000180c01007387 */ /* 0x0041e20000100a00 */
[----:B-1----:R-:W-:-:S11]  /*21b0*/  DFMA R16, R10, R12, R16 ;  /* 0x0000000c0a10722b */ /* 0x002fd60000000010 */
[----:B------:R-:W-:-:S07]  /*21c0*/  LEPC R20, `(.L_x_805) ;  /* 0x000000001014794e */ /* 0x000fce0000000000 */
[----:B0-----:R-:W-:Y:S05]  /*21d0*/  CALL.ABS.NOINC R8 ;  /* 0x0000000008007343 */ /* 0x001fea0003c00000 */
.L_x_805:
[----:B------:R-:W0:Y:S01]  /*21e0*/  LDC.64 R10, c[0x0][0x390] ;  /* 0x0000e400ff0a7b82 */ /* 0x000e220000000a00 */
[----:B------:R-:W1:Y:S01]  /*21f0*/  LDCU UR4, c[0x0][0x3a8] ;  /* 0x00007500ff0477ac */ /* 0x000e620008000800 */
[----:B------:R-:W-:-:S06]  /*2200*/  VIADD R0, R24, 0x2 ;  /* 0x0000000218007836 */ /* 0x000fcc0000000000 */
[----:B------:R-:W2:Y:S01]  /*2210*/  LDC.64 R12, c[0x0][0x398] ;  /* 0x0000e600ff0c7b82 */ /* 0x000ea20000000a00 */
[----:B-1----:R-:W-:Y:S01]  /*2220*/  IADD3 R32, PT, PT, R32, UR4, RZ ;  /* 0x0000000420207c10 */ /* 0x002fe2000fffe0ff */
        /* <DEDUP_REMOVED lines=8> */
[----:B----4-:R-:W-:Y:S01]  /*22b0*/  IMAD.U32 R4, RZ, RZ, UR4 ;  /* 0x00000004ff047e24 */ /* 0x010fe2000f8e00ff */
[----:B------:R-:W-:Y:S01]  /*22c0*/  MOV R5, UR5 ;  /* 0x0000000500057c02 */ /* 0x000fe20008000f00 */
[----:B------:R-:W-:Y:S01]  /*22d0*/  IMAD.MOV.U32 R6, RZ, RZ, R23 ;  /* 0x000000ffff067224 */ /* 0x000fe200078e0017 */
[----:B------:R-:W-:Y:S01]  /*22e0*/  MOV R7, R22 ;  /* 0x0000001600077202 */ /* 0x000fe20000000f00 */
[----:B-----5:R1:W-:Y:S04]  /*22f0*/  STL.64 [R1+0x8], R10 ;  /* 0x0000080a01007387 */ /* 0x0203e80000100a00 */
[----:B--2---:R1:W-:Y:S01]  /*2300*/  STL.64 [R1+0x18], R12 ;  /* 0x0000180c01007387 */ /* 0x0043e20000100a00 */
[----:B---3--:R-:W-:-:S11]  /*2310*/  DFMA R16, R10, R12, R16 ;  /* 0x0000000c0a10722b */ /* 0x008fd60000000010 */
[----:B------:R-:W-:-:S07]  /*2320*/  LEPC R20, `(.L_x_806) ;  /* 0x000000001014794e */ /* 0x000fce0000000000 */
[----:B-1----:R-:W-:Y:S05]  /*2330*/  CALL.ABS.NOINC R8 ;  /* 0x0000000008007343 */ /* 0x002fea0003c00000 */
.L_x_806:
        /* <DEDUP_REMOVED lines=10> */
[----:B--2---:R-:W-:-:S05]  /*23e0*/  IMAD.WIDE.U32 R6, R24, 0x8, R6 ;  /* 0x0000000818067825 */ /* 0x004fca00078e0006 */
[----:B------:R0:W2:Y:S04]  /*23f0*/  LDG.E.64 R10, desc[UR36][R6.64] ;  /* 0x00000024060a7981 */ /* 0x0000a8000c1e1b00 */
[----:B------:R1:W-:Y:S01]  /*2400*/  STL [R1+0x10], R32 ;  /* 0x0000102001007387 */ /* 0x0003e20000100800 */
[----:B----4-:R-:W-:Y:S01]  /*2410*/  IMAD.U32 R4, RZ, RZ, UR4 ;  /* 0x00000004ff047e24 */ /* 0x010fe2000f8e00ff */
[----:B------:R-:W-:Y:S01]  /*2420*/  MOV R5, UR5 ;  /* 0x0000000500057c02 */ /* 0x000fe20008000f00 */
[----:B0-----:R-:W-:Y:S01]  /*2430*/  IMAD.MOV.U32 R6, RZ, RZ, R23 ;  /* 0x000000ffff067224 */ /* 0x001fe200078e0017 */
[----:B------:R-:W-:Y:S01]  /*2440*/  MOV R7, R22 ;  /* 0x0000001600077202 */ /* 0x000fe20000000f00 */
[----:B-----5:R1:W-:Y:S04]  /*2450*/  STL.64 [R1+0x18], R12 ;  /* 0x0000180c01007387 */ /* 0x0203e80000100a00 */
[----:B--2---:R1:W-:Y:S01]  /*2460*/  STL.64 [R1+0x8], R10 ;  /* 0x0000080a01007387 */ /* 0x0043e20000100a00 */
[----:B---3--:R-:W-:-:S11]  /*2470*/  DFMA R16, R10, R12, R16 ;  /* 0x0000000c0a10722b */ /* 0x008fd60000000010 */
[----:B------:R-:W-:-:S07]  /*2480*/  LEPC R20, `(.L_x_807) ;  /* 0x000000001014794e */ /* 0x000fce0000000000 */
[----:B-1----:R-:W-:Y:S05]  /*2490*/  CALL.ABS.NOINC R8 ;  /* 0x0000000008007343 */ /* 0x002fea0003c00000 */
.L_x_807:
[----:B------:R-:W-:-:S07]  /*24a0*/  VIADD R18, R18, 0x4 ;  /* 0x0000000412127836 */ /* 0x000fce0000000000 */
.L_x_803:
[----:B------:R-:W0:Y:S02]  /*24b0*/  LDCU UR5, c[0x0][0x3a4] ;  /* 0x00007480ff0577ac */ /* 0x000e240008000800 */
[----:B0-----:R-:W-:-:S09]  /*24c0*/  ULOP3.LUT UP0, UR4, UR5, 0x3, URZ, 0xc0, !UPT ;  /* 0x0000000305047892 */ /* 0x001fd2000f80c0ff */
[----:B------:R-:W-:Y:S05]  /*24d0*/  BRA.U !UP0, `(.L_x_802) ;  /* 0x0000000508307547 */ /* 0x000fea000b800000 */
[----:B------:R-:W-:-:S09]  /*24e0*/  UISETP.NE.AND UP0, UPT, UR4, 0x1, UPT ;  /* 0x000000010400788c */ /* 0x000fd2000bf05270 */
[----:B------:R-:W-:Y:S05]  /*24f0*/  BRA.U !UP0, `(.L_x_808) ;  /* 0x0000000108bc7547 */ /* 0x000fea000b800000 */
[----:B------:R-:W0:Y:S01]  /*2500*/  LDC.64 R12, c[0x0][0x398] ;  /* 0x0000e600ff0c7b82 */ /* 0x000e220000000a00 */
[----:B------:R-:W1:Y:S01]  /*2510*/  LDCU UR4, c[0x0][0x3a8] ;  /* 0x00007500ff0477ac */ /* 0x000e620008000800 */
[----:B------:R-:W-:-:S06]  /*2520*/  IMAD R24, R19, UR5, R18 ;  /* 0x0000000513187c24 */ /* 0x000fcc000f8e0212 */
[----:B------:R-:W2:Y:S01]  /*2530*/  LDC.64 R6, c[0x0][0x390] ;  /* 0x0000e400ff067b82 */ /* 0x000ea20000000a00 */
[----:B-1----:R-:W-:Y:S01]  /*2540*/  IMAD R32, R18, UR4, R2 ;  /* 0x0000000412207c24 */ /* 0x002fe2000f8e0202 */
[----:B------:R-:W-:Y:S01]  /*2550*/  MOV R8, 0x178 ;  /* 0x0000017800087802 */ /* 0x000fe20000000f00 */
[----:B------:R1:W-:Y:S01]  /*2560*/  STL [R1], R24 ;  /* 0x0000001801007387 */ /* 0x0003e20000100800 */
[----:B------:R-:W3:Y:S01]  /*2570*/  LDCU.64 UR4, c[0x4][0x170] ;  /* 0x01002e00ff0477ac */ /* 0x000ee20008000a00 */
[----:B0-----:R-:W-:-:S06]  /*2580*/  IMAD.WIDE.U32 R12, R32, 0x8, R12 ;  /* 0x00000008200c7825 */ /* 0x001fcc00078e000c */
[----:B------:R-:W4:Y:S01]  /*2590*/  LDG.E.64 R12, desc[UR36][R12.64] ;  /* 0x000000240c0c7981 */ /* 0x000f22000c1e1b00 */
[----:B--2---:R-:W-:-:S05]  /*25a0*/  IMAD.WIDE.U32 R6, R24, 0x8, R6 ;  /* 0x0000000818067825 */ /* 0x004fca00078e0006 */
[----:B------:R0:W2:Y:S01]  /*25b0*/  LDG.E.64 R10, desc[UR36][R6.64] ;  /* 0x00000024060a7981 */ /* 0x0000a2000c1e1b00 */
[----:B------:R-:W1:Y:S03]  /*25c0*/  LDC.64 R8, c[0x4][R8] ;  /* 0x0100000008087b82 */ /* 0x000e660000000a00 */
[----:B------:R1:W-:Y:S01]  /*25d0*/  STL [R1+0x10], R32 ;  /* 0x0000102001007387 */ /* 0x0003e20000100800 */
[----:B---3--:R-:W-:Y:S01]  /*25e0*/  MOV R4, UR4 ;  /* 0x0000000400047c02 */ /* 0x008fe20008000f00 */
[----:B------:R-:W-:Y:S01]  /*25f0*/  IMAD.U32 R5, RZ, RZ, UR5 ;  /* 0x00000005ff057e24 */ /* 0x000fe2000f8e00ff */
[----:B0-----:R-:W-:Y:S01]  /*2600*/  MOV R6, R23 ;  /* 0x0000001700067202 */ /* 0x001fe20000000f00 */
[----:B------:R-:W-:Y:S01]  /*2610*/  IMAD.MOV.U32 R7, RZ, RZ, R22 ;  /* 0x000000ffff077224 */ /* 0x000fe200078e0016 */
[----:B----4-:R0:W-:Y:S04]  /*2620*/  STL.64 [R1+0x18], R12 ;  /* 0x0000180c01007387 */ /* 0x0101e80000100a00 */
[----:B--2---:R0:W-:Y:S01]  /*2630*/  STL.64 [R1+0x8], R10 ;  /* 0x0000080a01007387 */ /* 0x0041e20000100a00 */
[----:B-1----:R-:W-:-:S11]  /*2640*/  DFMA R16, R10, R12, R16 ;  /* 0x0000000c0a10722b */ /* 0x002fd60000000010 */
[----:B------:R-:W-:-:S07]  /*2650*/  LEPC R20, `(.L_x_809) ;  /* 0x000000001014794e */ /* 0x000fce0000000000 */
[----:B0-----:R-:W-:Y:S05]  /*2660*/  CALL.ABS.NOINC R8 ;  /* 0x0000000008007343 */ /* 0x001fea0003c00000 */
.L_x_809:
        /* <DEDUP_REMOVED lines=23> */
.L_x_810:
[----:B------:R-:W-:-:S07]  /*27e0*/  IADD3 R18, PT, PT, R18, 0x2, RZ ;  /* 0x0000000212127810 */ /* 0x000fce0007ffe0ff */
.L_x_808:
[----:B------:R-:W0:Y:S02]  /*27f0*/  LDCU UR5, c[0x0][0x3a4] ;  /* 0x00007480ff0577ac */ /* 0x000e240008000800 */
[----:B0-----:R-:W-:-:S04]  /*2800*/  ULOP3.LUT UR4, UR5, 0x1, URZ, 0xc0, !UPT ;  /* 0x0000000105047892 */ /* 0x001fc8000f8ec0ff */
[----:B------:R-:W-:-:S09]  /*2810*/  UISETP.NE.U32.AND UP0, UPT, UR4, 0x1, UPT ;  /* 0x000000010400788c */ /* 0x000fd2000bf05070 */
[----:B------:R-:W-:Y:S05]  /*2820*/  BRA.U UP0, `(.L_x_802) ;  /* 0x00000001005c7547 */ /* 0x000fea000b800000 */
        /* <DEDUP_REMOVED lines=23> */
.L_x_802:
[----:B------:R-:W0:Y:S01]  /*29a0*/  LDCU UR4, c[0x0][0x388] ;  /* 0x00007100ff0477ac */ /* 0x000e220008000800 */
[----:B------:R-:W1:Y:S01]  /*29b0*/  LDCU.64 UR8, c[0x0][0x3b0] ;  /* 0x00007600ff0877ac */ /* 0x000e620008000a00 */
[----:B0-----:R-:W-:-:S04]  /*29c0*/  USHF.L.U32 UR4, UR4, 0x7, URZ ;  /* 0x0000000704047899 */ /* 0x001fc800080006ff */
[----:B------:R-:W-:Y:S02]  /*29d0*/  USHF.R.S32.HI UR6, URZ, 0x1f, UR4 ;  /* 0x0000001fff067899 */ /* 0x000fe40008011404 */
[----:B------:R-:W-:Y:S02]  /*29e0*/  UIMAD.WIDE.U32 UR4, UR4, UR38, URZ ;  /* 0x00000026040472a5 */ /* 0x000fe4000f8e00ff */
[----:B------:R-:W-:Y:S02]  /*29f0*/  UIMAD UR6, UR6, UR38, URZ ;  /* 0x00000026060672a4 */ /* 0x000fe4000f8e02ff */
[----:B-1----:R-:W-:Y:S02]  /*2a00*/  ULEA UR8, UP0, UR4, UR8, 0x3 ;  /* 0x0000000804087291 */ /* 0x002fe4000f8018ff */
[----:B------:R-:W-:-:S04]  /*2a10*/  UIADD3 UR6, UPT, UPT, UR5, UR6, URZ ;  /* 0x0000000605067290 */ /* 0x000fc8000fffe0ff */
[----:B------:R-:W-:Y:S01]  /*2a20*/  ULEA.HI.X UR6, UR4, UR9, UR6, 0x3, UP0 ;  /* 0x0000000904067291 */ /* 0x000fe200080f1c06 */
[----:B------:R-:W-:-:S05]  /*2a30*/  IMAD.U32 R2, RZ, RZ, UR8 ;  /* 0x00000008ff027e24 */ /* 0x000fca000f8e00ff */
[----:B------:R-:W-:-:S03]  /*2a40*/  MOV R3, UR6 ;  /* 0x0000000600037c02 */ /* 0x000fc60008000f00 */
[----:B------:R-:W-:-:S05]  /*2a50*/  IMAD.WIDE R2, R27, 0x8, R2 ;  /* 0x000000081b027825 */ /* 0x000fca00078e0202 */
[----:B------:R0:W-:Y:S02]  /*2a60*/  STG.E.64 desc[UR36][R2.64], R16 ;  /* 0x0000001002007986 */ /* 0x0001e4000c101b24 */
.L_x_789:
[----:B------:R-:W-:Y:S05]  /*2a70*/  BSYNC.RECONVERGENT B7 ;  /* 0x0000000000077941 */ /* 0x000fea0003800200 */
.L_x_788:
[----:B------:R-:W-:-:S13]  /*2a80*/  ISETP.NE.AND P0, PT, R29, RZ, PT ;  /* 0x000000ff1d00720c */ /* 0x000fda0003f05270 */
[----:B------:R-:W-:Y:S05]  /*2a90*/  @P0 BRA `(.L_x_811) ;  /* 0xffffffe400400947 */ /* 0x000fea000383ffff */
[----:B------:R-:W-:Y:S05]  /*2aa0*/  EXIT ;  /* 0x000000000000794d */ /* 0x000fea0003800000 */
.L_x_768:
[----:B------:R-:W-:-:S13]  /*2ab0*/  ISETP.GE.AND P0, PT, R6, 0x1, PT ;  /* 0x000000010600780c */ /* 0x000fda0003f06270 */
[----:B------:R-:W-:Y:S05]  /*2ac0*/  @!P0 EXIT ;  /* 0x000000000000894d */ /* 0x000fea0003800000 */
[----:B------:R-:W0:Y:S01]  /*2ad0*/  LDCU UR4, c[0x0][0x3a4] ;  /* 0x00007480ff0477ac */ /* 0x000e220008000800 */
[----:B------:R-:W1:Y:S01]  /*2ae0*/  S2R R27, SR_TID.X ;  /* 0x00000000001b7919 */ /* 0x000e620000002100 */
[----:B0-----:R-:W-:-:S09]  /*2af0*/  UISETP.NE.AND UP0, UPT, UR4, URZ, UPT ;  /* 0x000000ff0400728c */ /* 0x001fd2000bf05270 */
[----:B------:R-:W-:Y:S05]  /*2b00*/  BRA.U UP0, `(.L_x_812) ;  /* 0x0000001100487547 */ /* 0x000fea000b800000 */
[----:B------:R-:W0:Y:S01]  /*2b10*/  LDCU UR4, c[0x0][0x388] ;  /* 0x00007100ff0477ac */ /* 0x000e220008000800 */
[C---:B------:R-:W-:Y:S01]  /*2b20*/  ISETP.GE.U32.AND P0, PT, R6.reuse, 0x4, PT ;  /* 0x000000040600780c */ /* 0x040fe20003f06070 */
[----:B------:R-:W-:Y:S01]  /*2b30*/  IMAD.MOV.U32 R26, RZ, RZ, RZ ;  /* 0x000000ffff1a7224 */ /* 0x000fe200078e00ff */
[----:B------:R-:W-:Y:S01]  /*2b40*/  LOP3.LUT R30, R6, 0x3, RZ, 0xc0, !PT ;  /* 0x00000003061e7812 */ /* 0x000fe200078ec0ff */
[----:B------:R-:W2:Y:S01]  /*2b50*/  LDCU.64 UR8, c[0x0][0x3b0] ;  /* 0x00007600ff0877ac */ /* 0x000ea20008000a00 */
[----:B0-----:R-:W-:-:S04]  /*2b60*/  USHF.L.U32 UR4, UR4, 0x7, URZ ;  /* 0x0000000704047899 */ /* 0x001fc800080006ff */
[----:B------:R-:W-:Y:S02]  /*2b70*/  USHF.R.S32.HI UR6, URZ, 0x1f, UR4 ;  /* 0x0000001fff067899 */ /* 0x000fe40008011404 */
[----:B------:R-:W-:Y:S02]  /*2b80*/  UIMAD.WIDE.U32 UR4, UR4, UR38, URZ ;  /* 0x00000026040472a5 */ /* 0x000fe4000f8e00ff */
[----:B------:R-:W-:Y:S02]  /*2b90*/  UIMAD UR6, UR6, UR38, URZ ;  /* 0x00000026060672a4 */ /* 0x000fe4000f8e02ff */
[----:B--2---:R-:W-:Y:S02]  /*2ba0*/  ULEA UR8, UP0, UR4, UR8, 0x3 ;  /* 0x0000000804087291 */ /* 0x004fe4000f8018ff */
[----:B------:R-:W-:-:S04]  /*2bb0*/  UIADD3 UR6, UPT, UPT, UR5, UR6, URZ ;  /* 0x0000000605067290 */ /* 0x000fc8000fffe0ff */
[----:B------:R-:W-:Y:S01]  /*2bc0*/  ULEA.HI.X UR6, UR4, UR9, UR6, 0x3, UP0 ;  /* 0x0000000904067291 */ /* 0x000fe200080f1c06 */
[----:B------:R-:W-:-:S05]  /*2bd0*/  IMAD.U32 R16, RZ, RZ, UR8 ;  /* 0x00000008ff107e24 */ /* 0x000fca000f8e00ff */
[----:B------:R-:W-:Y:S01]  /*2be0*/  MOV R17, UR6 ;  /* 0x0000000600117c02 */ /* 0x000fe20008000f00 */
[----:B------:R-:W-:Y:S06]  /*2bf0*/  @!P0 BRA `(.L_x_813) ;  /* 0x0000000800408947 */ /* 0x000fec0003800000 */
[----:B------:R-:W-:Y:S01]  /*2c00*/  LOP3.LUT R26, R6, 0x7ffffffc, RZ, 0xc0, !PT ;  /* 0x7ffffffc061a7812 */ /* 0x000fe200078ec0ff */
[----:B------:R-:W-:Y:S01]  /*2c10*/  BSSY.RECONVERGENT B6, `(.L_x_813) ;  /* 0x000008e000067945 */ /* 0x000fe20003800200 */
[----:B-1----:R-:W-:Y:S01]  /*2c20*/  IADD3 R2, PT, PT, R2, UR7, R27 ;  /* 0x0000000702027c10 */ /* 0x002fe2000fffe01b */
[----:B------:R-:W0:Y:S01]  /*2c30*/  LDCU UR38, c[0x0][0x3a8] ;  /* 0x00007500ff2677ac */ /* 0x000e220008000800 */
[----:B------:R-:W-:Y:S01]  /*2c40*/  IADD3 R29, PT, PT, R27, 0x100, RZ ;  /* 0x000001001b1d7810 */ /* 0x000fe20007ffe0ff */
[----:B------:R-:W-:-:S07]  /*2c50*/  IMAD.MOV R25, RZ, RZ, -R26 ;  /* 0x000000ffff197224 */ /* 0x000fce00078e0a1a */
.L_x_818:
[----:B0-----:R-:W0:Y:S01]  /*2c60*/  I2F.U32.RP R6, UR38 ;  /* 0x0000002600067d06 */ /* 0x001e220008209000 */
[----:B------:R-:W-:Y:S01]  /*2c70*/  ISETP.NE.U32.AND P2, PT, RZ, UR38, PT ;  /* 0x00000026ff007c0c */ /* 0x000fe2000bf45070 */
[----:B------:R-:W1:Y:S01]  /*2c80*/  LDCU.64 UR4, c[0x4][0x168] ;  /* 0x01002d00ff0477ac */ /* 0x000e620008000a00 */
[----:B------:R-:W-:Y:S01]  /*2c90*/  MOV R24, 0x178 ;  /* 0x0000017800187802 */ /* 0x000fe20000000f00 */
[----:B------:R-:W-:Y:S01]  /*2ca0*/  VIADD R19, R29, 0xffffff00 ;  /* 0xffffff001d137836 */ /* 0x000fe20000000000 */
[----:B------:R-:W-:Y:S01]  /*2cb0*/  IADD3 R25, PT, PT, R25, 0x4, RZ ;  /* 0x0000000419197810 */ /* 0x000fe20007ffe0ff */
[----:B------:R-:W-:Y:S01]  /*2cc0*/  IMAD.MOV.U32 R7, RZ, RZ, R22 ;  /* 0x000000ffff077224 */ /* 0x000fe200078e0016 */
[----:B------:R2:W3:Y:S01]  /*2cd0*/  LDC.64 R8, c[0x4][R24] ;  /* 0x0100000018087b82 */ /* 0x0004e20000000a00 */
[----:B0-----:R-:W0:Y:S02]  /*2ce0*/  MUFU.RCP R6, R6 ;  /* 0x0000000600067308 */ /* 0x001e240000001000 */
[----:B0-----:R-:W-:-:S02]  /*2cf0*/  IADD3 R4, PT, PT, R6, 0xffffffe, RZ ;  /* 0x0ffffffe06047810 */ /* 0x001fc40007ffe0ff */
[----:B------:R-:W-:-:S04]  /*2d00*/  MOV R6, R23 ;  /* 0x0000001700067202 */ /* 0x000fc80000000f00 */
[----:B------:R0:W4:Y:S02]  /*2d10*/  F2I.FTZ.U32.TRUNC.NTZ R5, R4 ;  /* 0x0000000400057305 */ /* 0x000124000021f000 */
[----:B0-----:R-:W-:Y:S02]  /*2d20*/  HFMA2 R4, -RZ, RZ, 0, 0 ;  /* 0x00000000ff047431 */ /* 0x001fe400000001ff */
[----:B----4-:R-:W-:-:S04]  /*2d30*/  IMAD.MOV R3, RZ, RZ, -R5 ;  /* 0x000000ffff037224 */ /* 0x010fc800078e0a05 */
[----:B------:R-:W-:-:S04]  /*2d40*/  IMAD R3, R3, UR38, RZ ;  /* 0x0000002603037c24 */ /* 0x000fc8000f8e02ff */
[----:B------:R-:W-:-:S04]  /*2d50*/  IMAD.HI.U32 R3, R5, R3, R4 ;  /* 0x0000000305037227 */ /* 0x000fc800078e0004 */
[----:B-1----:R-:W-:Y:S02]  /*2d60*/  IMAD.U32 R4, RZ, RZ, UR4 ;  /* 0x00000004ff047e24 */ /* 0x002fe4000f8e00ff */
[----:B------:R-:W-:-:S04]  /*2d70*/  IMAD.HI.U32 R3, R3, R2, RZ ;  /* 0x0000000203037227 */ /* 0x000fc800078e00ff */
[----:B------:R-:W-:-:S04]  /*2d80*/  IMAD.MOV R5, RZ, RZ, -R3 ;  /* 0x000000ffff057224 */ /* 0x000fc800078e0a03 */
[----:B------:R-:W-:-:S05]  /*2d90*/  IMAD R0, R5, UR38, R2 ;  /* 0x0000002605007c24 */ /* 0x000fca000f8e0202 */
[----:B------:R-:W-:-:S13]  /*2da0*/  ISETP.GE.U32.AND P0, PT, R0, UR38, PT ;  /* 0x0000002600007c0c */ /* 0x000fda000bf06070 */
[----:B------:R-:W-:Y:S01]  /*2db0*/  @P0 IADD3 R0, PT, PT, R0, -UR38, RZ ;  /* 0x8000002600000c10 */ /* 0x000fe2000fffe0ff */
[----:B------:R-:W-:Y:S01]  /*2dc0*/  @P0 VIADD R3, R3, 0x1 ;  /* 0x0000000103030836 */ /* 0x000fe20000000000 */
[----:B------:R-:W-:Y:S02]  /*2dd0*/  ISETP.NE.AND P0, PT, R25, RZ, PT ;  /* 0x000000ff1900720c */ /* 0x000fe40003f05270 */
[----:B------:R-:W-:Y:S02]  /*2de0*/  ISETP.GE.U32.AND P1, PT, R0, UR38, PT ;  /* 0x0000002600007c0c */ /* 0x000fe4000bf26070 */
[----:B------:R-:W-:-:S11]  /*2df0*/  P2R R31, PR, RZ, 0x1 ;  /* 0x00000001ff1f7803 */ /* 0x000fd60000000000 */
[----:B------:R-:W-:Y:S02]  /*2e00*/  @P1 IADD3 R3, PT, PT, R3, 0x1, RZ ;  /* 0x0000000103031810 */ /* 0x000fe40007ffe0ff */
[----:B------:R-:W-:-:S05]  /*2e10*/  @!P2 LOP3.LUT R3, RZ, UR38, RZ, 0x33, !PT ;  /* 0x00000026ff03ac12 */ /* 0x000fca000f8e33ff */
[----:B------:R-:W-:Y:S01]  /*2e20*/  IMAD.MOV R5, RZ, RZ, -R3 ;  /* 0x000000ffff057224 */ /* 0x000fe200078e0a03 */
[----:B------:R2:W-:Y:S03]  /*2e30*/  STL.64 [R1], R2 ;  /* 0x0000000201007387 */ /* 0x0005e60000100a00 */
[----:B------:R-:W-:Y:S01]  /*2e40*/  IMAD R0, R5, UR38, R2 ;  /* 0x0000002605007c24 */ /* 0x000fe2000f8e0202 */
[----:B------:R-:W-:-:S04]  /*2e50*/  MOV R5, UR5 ;  /* 0x0000000500057c02 */ /* 0x000fc80008000f00 */
[----:B---3--:R2:W-:Y:S03]  /*2e60*/  STL [R1+0x8], R0 ;  /* 0x0000080001007387 */ /* 0x0085e60000100800 */
[----:B------:R-:W-:-:S07]  /*2e70*/  LEPC R20, `(.L_x_814) ;  /* 0x000000001014794e */ /* 0x000fce0000000000 */
[----:B--2---:R-:W-:Y:S05]  /*2e80*/  CALL.ABS.NOINC R8 ;  /* 0x0000000008007343 */ /* 0x004fea0003c00000 */
.L_x_814:
[----:B------:R-:W0:Y:S01]  /*2e90*/  I2F.U32.RP R0, UR38 ;  /* 0x0000002600007d06 */ /* 0x000e220008209000 */
[----:B------:R-:W-:Y:S01]  /*2ea0*/  VIADD R10, R2, 0x80 ;  /* 0x00000080020a7836 */ /* 0x000fe20000000000 */
[----:B------:R-:W-:Y:S01]  /*2eb0*/  ISETP.NE.U32.AND P2, PT, RZ, UR38, PT ;  /* 0x00000026ff007c0c */ /* 0x000fe2000bf45070 */
[----:B------:R-:W-:Y:S01]  /*2ec0*/  IMAD.WIDE R18, R19, 0x8, R16 ;  /* 0x0000000813127825 */ /* 0x000fe200078e0210 */
[----:B------:R1:W2:Y:S01]  /*2ed0*/  LDC.64 R8, c[0x4][R24] ;  /* 0x0100000018087b82 */ /* 0x0002a20000000a00 */
[----:B------:R-:W3:Y:S01]  /*2ee0*/  LDCU.64 UR4, c[0x4][0x168] ;  /* 0x01002d00ff0477ac */ /* 0x000ee20008000a00 */
[----:B------:R-:W-:Y:S01]  /*2ef0*/  MOV R7, R22 ;  /* 0x0000001600077202 */ /* 0x000fe20000000f00 */
[----:B------:R-:W-:Y:S01]  /*2f00*/  IMAD.MOV.U32 R6, RZ, RZ, R23 ;  /* 0x000000ffff067224 */ /* 0x000fe200078e0017 */
[----:B------:R1:W-:Y:S01]  /*2f10*/  STG.E.64 desc[UR36][R18.64], RZ ;  /* 0x000000ff12007986 */ /* 0x0003e2000c101b24 */
[----:B0-----:R-:W0:Y:S02]  /*2f20*/  MUFU.RCP R0, R0 ;  /* 0x0000000000007308 */ /* 0x001e240000001000 */
[----:B0-----:R-:W-:-:S06]  /*2f30*/  IADD3 R4, PT, PT, R0, 0xffffffe, RZ ;  /* 0x0ffffffe00047810 */ /* 0x001fcc0007ffe0ff */
[----:B------:R0:W4:Y:S02]  /*2f40*/  F2I.FTZ.U32.TRUNC.NTZ R5, R4 ;  /* 0x0000000400057305 */ /* 0x000124000021f000 */
[----:B0-----:R-:W-:Y:S02]  /*2f50*/  HFMA2 R4, -RZ, RZ, 0, 0 ;  /* 0x00000000ff047431 */ /* 0x001fe400000001ff */
[----:B----4-:R-:W-:-:S04]  /*2f60*/  IMAD.MOV R3, RZ, RZ, -R5 ;  /* 0x000000ffff037224 */ /* 0x010fc800078e0a05 */
[----:B------:R-:W-:-:S04]  /*2f70*/  IMAD R3, R3, UR38, RZ ;  /* 0x0000002603037c24 */ /* 0x000fc8000f8e02ff */
[----:B------:R-:W-:Y:S01]  /*2f80*/  IMAD.HI.U32 R3, R5, R3, R4 ;  /* 0x0000000305037227 */ /* 0x000fe200078e0004 */
[----:B---3--:R-:W-:-:S03]  /*2f90*/  MOV R5, UR5 ;  /* 0x0000000500057c02 */ /* 0x008fc60008000f00 */
[----:B------:R-:W-:Y:S02]  /*2fa0*/  IMAD.U32 R4, RZ, RZ, UR4 ;  /* 0x00000004ff047e24 */ /* 0x000fe4000f8e00ff */
        /* <DEDUP_REMOVED lines=11> */
[----:B------:R-:W-:-:S05]  /*3060*/  IMAD R0, R3, UR38, R10 ;  /* 0x0000002603007c24 */ /* 0x000fca000f8e020a */
[----:B--2---:R1:W-:Y:S02]  /*3070*/  STL [R1+0x8], R0 ;  /* 0x0000080001007387 */ /* 0x0043e40000100800 */
[----:B------:R-:W-:-:S07]  /*3080*/  LEPC R20, `(.L_x_815) ;  /* 0x000000001014794e */ /* 0x000fce0000000000 */
[----:B-1----:R-:W-:Y:S05]  /*3090*/  CALL.ABS.NOINC R8 ;  /* 0x0000000008007343 */ /* 0x002fea0003c00000 */
.L_x_815:
[----:B------:R-:W0:Y:S01]  /*30a0*/  I2F.U32.RP R0, UR38 ;  /* 0x0000002600007d06 */ /* 0x000e220008209000 */
[----:B------:R-:W-:Y:S01]  /*30b0*/  IADD3 R10, PT, PT, R2, 0x100, RZ ;  /* 0x00000100020a7810 */ /* 0x000fe20007ffe0ff */
[----:B------:R1:W-:Y:S01]  /*30c0*/  STG.E.64 desc[UR36][R18.64+0x400], RZ ;  /* 0x000400ff12007986 */ /* 0x0003e2000c101b24 */
[----:B------:R-:W-:Y:S01]  /*30d0*/  ISETP.NE.U32.AND P2, PT, RZ, UR38, PT ;  /* 0x00000026ff007c0c */ /* 0x000fe2000bf45070 */
[----:B------:R1:W2:Y:S01]  /*30e0*/  LDC.64 R8, c[0x4][R24] ;  /* 0x0100000018087b82 */ /* 0x0002a20000000a00 */
[----:B------:R-:W3:Y:S01]  /*30f0*/  LDCU.64 UR4, c[0x4][0x168] ;  /* 0x01002d00ff0477ac */ /* 0x000ee20008000a00 */
[----:B------:R-:W-:Y:S01]  /*3100*/  MOV R6, R23 ;  /* 0x0000001700067202 */ /* 0x000fe20000000f00 */
[----:B------:R-:W-:Y:S01]  /*3110*/  IMAD.MOV.U32 R7, RZ, RZ, R22 ;  /* 0x000000ffff077224 */ /* 0x000fe200078e0016 */
[----:B0-----:R-:W0:Y:S02]  /*3120*/  MUFU.RCP R0, R0 ;  /* 0x0000000000007308 */ /* 0x001e240000001000 */
[----:B0-----:R-:W-:-:S06]  /*3130*/  VIADD R4, R0, 0xffffffe ;  /* 0x0ffffffe00047836 */ /* 0x001fcc0000000000 */
[----:B------:R0:W4:Y:S02]  /*3140*/  F2I.FTZ.U32.TRUNC.NTZ R5, R4 ;  /* 0x0000000400057305 */ /* 0x000124000021f000 */
[----:B0-----:R-:W-:Y:S01]  /*3150*/  IMAD.MOV.U32 R4, RZ, RZ, RZ ;  /* 0x000000ffff047224 */ /* 0x001fe200078e00ff */
[----:B----4-:R-:W-:-:S05]  /*3160*/  IADD3 R3, PT, PT, RZ, -R5, RZ ;  /* 0x80000005ff037210 */ /* 0x010fca0007ffe0ff */
[----:B------:R-:W-:-:S04]  /*3170*/  IMAD R3, R3, UR38, RZ ;  /* 0x0000002603037c24 */ /* 0x000fc8000f8e02ff */
[----:B------:R-:W-:Y:S01]  /*3180*/  IMAD.HI.U32 R3, R5, R3, R4 ;  /* 0x0000000305037227 */ /* 0x000fe200078e0004 */
[----:B---3--:R-:W-:-:S03]  /*3190*/  MOV R4, UR4 ;  /* 0x0000000400047c02 */ /* 0x008fc60008000f00 */
        /* <DEDUP_REMOVED lines=10> */
[----:B------:R-:W-:Y:S01]  /*3240*/  IMAD.MOV R3, RZ, RZ, -R11 ;  /* 0x000000ffff037224 */ /* 0x000fe200078e0a0b */
[----:B------:R1:W-:Y:S03]  /*3250*/  STL.64 [R1], R10 ;  /* 0x0000000a01007387 */ /* 0x0003e60000100a00 */
[----:B------:R-:W-:-:S05]  /*3260*/  IMAD R0, R3, UR38, R10 ;  /* 0x0000002603007c24 */ /* 0x000fca000f8e020a */
[----:B--2---:R1:W-:Y:S02]  /*3270*/  STL [R1+0x8], R0 ;  /* 0x0000080001007387 */ /* 0x0043e40000100800 */
[----:B------:R-:W-:-:S07]  /*3280*/  LEPC R20, `(.L_x_816) ;  /* 0x000000001014794e */ /* 0x000fce0000000000 */
[----:B-1----:R-:W-:Y:S05]  /*3290*/  CALL.ABS.NOINC R8 ;  /* 0x0000000008007343 */ /* 0x002fea0003c00000 */
.L_x_816:
[----:B------:R-:W0:Y:S01]  /*32a0*/  I2F.U32.RP R0, UR38 ;  /* 0x0000002600007d06 */ /* 0x000e220008209000 */
[----:B------:R-:W-:Y:S01]  /*32b0*/  VIADD R10, R2, 0x180 ;  /* 0x00000180020a7836 */ /* 0x000fe20000000000 */
[----:B------:R-:W-:Y:S01]  /*32c0*/  ISETP.NE.U32.AND P2, PT, RZ, UR38, PT ;  /* 0x00000026ff007c0c */ /* 0x000fe2000bf45070 */
[----:B------:R1:W-:Y:S01]  /*32d0*/  STG.E.64 desc[UR36][R18.64+0x800], RZ ;  /* 0x000800ff12007986 */ /* 0x0003e2000c101b24 */
[----:B------:R1:W2:Y:S01]  /*32e0*/  LDC.64 R8, c[0x4][R24] ;  /* 0x0100000018087b82 */ /* 0x0002a20000000a00 */
[----:B------:R-:W3:Y:S01]  /*32f0*/  LDCU.64 UR4, c[0x4][0x168] ;  /* 0x01002d00ff0477ac */ /* 0x000ee20008000a00 */
[----:B------:R-:W-:Y:S01]  /*3300*/  IMAD.MOV.U32 R6, RZ, RZ, R23 ;  /* 0x000000ffff067224 */ /* 0x000fe200078e0017 */
[----:B------:R-:W-:Y:S01]  /*3310*/  MOV R7, R22 ;  /* 0x0000001600077202 */ /* 0x000fe20000000f00 */
        /* <DEDUP_REMOVED lines=24> */
.L_x_817:
[----:B------:R1:W-:Y:S01]  /*34a0*/  STG.E.64 desc[UR36][R18.64+0xc00], RZ ;  /* 0x000c00ff12007986 */ /* 0x0003e2000c101b24 */
[----:B------:R-:W-:Y:S01]  /*34b0*/  ISETP.NE.AND P6, PT, R31, RZ, PT ;  /* 0x000000ff1f00720c */ /* 0x000fe20003fc5270 */
[----:B------:R-:W-:Y:S01]  /*34c0*/  VIADD R29, R29, 0x200 ;  /* 0x000002001d1d7836 */ /* 0x000fe20000000000 */
[----:B------:R-:W-:-:S11]  /*34d0*/  IADD3 R2, PT, PT, R2, 0x200, RZ ;  /* 0x0000020002027810 */ /* 0x000fd60007ffe0ff */
[----:B-1----:R-:W-:Y:S05]  /*34e0*/  @P6 BRA `(.L_x_818) ;  /* 0xfffffff400dc6947 */ /* 0x002fea000383ffff */
[----:B------:R-:W-:Y:S05]  /*34f0*/  BSYNC.RECONVERGENT B6 ;  /* 0x0000000000067941 */ /* 0x000fea0003800200 */
.L_x_813:
[----:B------:R-:W-:-:S13]  /*3500*/  ISETP.NE.AND P0, PT, R30, RZ, PT ;  /* 0x000000ff1e00720c */ /* 0x000fda0003f05270 */
[----:B------:R-:W-:Y:S05]  /*3510*/  @!P0 EXIT ;  /* 0x000000000000894d */ /* 0x000fea0003800000 */
[----:B------:R-:W-:-:S13]  /*3520*/  ISETP.NE.AND P0, PT, R30, 0x1, PT ;  /* 0x000000011e00780c */ /* 0x000fda0003f05270 */
[----:B------:R-:W-:Y:S05]  /*3530*/  @!P0 BRA `(.L_x_819) ;  /* 0x0000000400188947 */ /* 0x000fea0003800000 */
[----:B------:R-:W0:Y:S01]  /*3540*/  LDCU UR4, c[0x0][0x3a8] ;  /* 0x00007500ff0477ac */ /* 0x000e220008000800 */
[----:B------:R-:W-:Y:S02]  /*3550*/  HFMA2 R2, -RZ, RZ, 0, 0 ;  /* 0x00000000ff027431 */ /* 0x000fe400000001ff */
[----:B-1----:R-:W-:Y:S01]  /*3560*/  IMAD R19, R26, 0x80, R27 ;  /* 0x000000801a137824 */ /* 0x002fe200078e021b */
[----:B------:R-:W-:Y:S01]  /*3570*/  MOV R24, 0x178 ;  /* 0x0000017800187802 */ /* 0x000fe20000000f00 */
[----:B------:R-:W-:Y:S01]  /*3580*/  IMAD.MOV.U32 R6, RZ, RZ, R23 ;  /* 0x000000ffff067224 */ /* 0x000fe200078e0017 */
[----:B------:R-:W-:Y:S02]  /*3590*/  MOV R7, R22 ;  /* 0x0000001600077202 */ /* 0x000fe40000000f00 */
[----:B------:R1:W2:Y:S01]  /*35a0*/  LDC.64 R8, c[0x4][R24] ;  /* 0x0100000018087b82 */ /* 0x0002a20000000a00 */
[----:B0-----:R-:W0:Y:S01]  /*35b0*/  I2F.U32.RP R0, UR4 ;  /* 0x0000000400007d06 */ /* 0x001e220008209000 */
[----:B------:R-:W-:-:S07]  /*35c0*/  ISETP.NE.U32.AND P2, PT, RZ, UR4, PT ;  /* 0x00000004ff007c0c */ /* 0x000fce000bf45070 */
[----:B0-----:R-:W0:Y:S02]  /*35d0*/  MUFU.RCP R0, R0 ;  /* 0x0000000000007308 */ /* 0x001e240000001000 */
[----:B0-----:R-:W-:-:S06]  /*35e0*/  VIADD R4, R0, 0xffffffe ;  /* 0x0ffffffe00047836 */ /* 0x001fcc0000000000 */
[----:B------:R-:W0:Y:S02]  /*35f0*/  F2I.FTZ.U32.TRUNC.NTZ R3, R4 ;  /* 0x0000000400037305 */ /* 0x000e24000021f000 */
[----:B0-----:R-:W-:-:S05]  /*3600*/  IADD3 R5, PT, PT, RZ, -R3, RZ ;  /* 0x80000003ff057210 */ /* 0x001fca0007ffe0ff */
        /* <DEDUP_REMOVED lines=15> */
[----:B------:R-:W0:Y:S04]  /*3700*/  LDCU.64 UR4, c[0x4][0x168] ;  /* 0x01002d00ff0477ac */ /* 0x000e280008000a00 */
[----:B------:R1:W-:Y:S01]  /*3710*/  STL [R1+0x8], R0 ;  /* 0x0000080001007387 */ /* 0x0003e20000100800 */
[----:B0-----:R-:W-:Y:S01]  /*3720*/  IMAD.U32 R4, RZ, RZ, UR4 ;  /* 0x00000004ff047e24 */ /* 0x001fe2000f8e00ff */
[----:B-12---:R-:W-:-:S07]  /*3730*/  MOV R5, UR5 ;  /* 0x0000000500057c02 */ /* 0x006fce0008000f00 */
[----:B------:R-:W-:-:S07]  /*3740*/  LEPC R20, `(.L_x_820) ;  /* 0x000000001014794e */ /* 0x000fce0000000000 */
[----:B------:R-:W-:Y:S05]  /*3750*/  CALL.ABS.NOINC R8 ;  /* 0x0000000008007343 */ /* 0x000fea0003c00000 */
.L_x_820:
[----:B------:R-:W0:Y:S01]  /*3760*/  LDCU UR4, c[0x0][0x3a8] ;  /* 0x00007500ff0477ac */ /* 0x000e220008000800 */
[----:B------:R-:W-:Y:S01]  /*3770*/  IADD3 R2, PT, PT, R2, 0x80, RZ ;  /* 0x0000008002027810 */ /* 0x000fe20007ffe0ff */
[----:B------:R-:W-:Y:S01]  /*3780*/  IMAD.WIDE R18, R19, 0x8, R16 ;  /* 0x0000000813127825 */ /* 0x000fe200078e0210 */
[----:B------:R-:W1:Y:S01]  /*3790*/  LDC.64 R24, c[0x4][R24] ;  /* 0x0100000018187b82 */ /* 0x000e620000000a00 */
[----:B------:R-:W-:Y:S02]  /*37a0*/  MOV R6, R23 ;  /* 0x0000001700067202 */ /* 0x000fe40000000f00 */
[----:B------:R-:W-:Y:S01]  /*37b0*/  IMAD.MOV.U32 R7, RZ, RZ, R22 ;  /* 0x000000ffff077224 */ /* 0x000fe200078e0016 */
[----:B------:R2:W-:Y:S01]  /*37c0*/  STG.E.64 desc[UR36][R18.64], RZ ;  /* 0x000000ff12007986 */ /* 0x0005e2000c101b24 */
[----:B0-----:R-:W0:Y:S01]  /*37d0*/  I2F.U32.RP R0, UR4 ;  /* 0x0000000400007d06 */ /* 0x001e220008209000 */
[----:B------:R-:W-:-:S07]  /*37e0*/  ISETP.NE.U32.AND P2, PT, RZ, UR4, PT ;  /* 0x00000004ff007c0c */ /* 0x000fce000bf45070 */
[----:B0-----:R-:W0:Y:S02]  /*37f0*/  MUFU.RCP R0, R0 ;  /* 0x0000000000007308 */ /* 0x001e240000001000 */
[----:B0-----:R-:W-:-:S06]  /*3800*/  VIADD R4, R0, 0xffffffe ;  /* 0x0ffffffe00047836 */ /* 0x001fcc0000000000 */
[----:B------:R0:W3:Y:S02]  /*3810*/  F2I.FTZ.U32.TRUNC.NTZ R5, R4 ;  /* 0x0000000400057305 */ /* 0x0000e4000021f000 */
[----:B0-----:R-:W-:Y:S01]  /*3820*/  IMAD.MOV.U32 R4, RZ, RZ, RZ ;  /* 0x000000ffff047224 */ /* 0x001fe200078e00ff */
[----:B---3--:R-:W-:-:S05]  /*3830*/  IADD3 R3, PT, PT, RZ, -R5, RZ ;  /* 0x80000005ff037210 */ /* 0x008fca0007ffe0ff */
        /* <DEDUP_REMOVED lines=13> */
[----:B------:R-:W-:Y:S01]  /*3910*/  IMAD R0, R5, UR4, R2 ;  /* 0x0000000405007c24 */ /* 0x000fe2000f8e0202 */
[----:B------:R-:W0:Y:S04]  /*3920*/  LDCU.64 UR4, c[0x4][0x168] ;  /* 0x01002d00ff0477ac */ /* 0x000e280008000a00 */
[----:B------:R2:W-:Y:S01]  /*3930*/  STL [R1+0x8], R0 ;  /* 0x0000080001007387 */ /* 0x0005e20000100800 */
[----:B0-----:R-:W-:Y:S01]  /*3940*/  MOV R4, UR4 ;  /* 0x0000000400047c02 */ /* 0x001fe20008000f00 */
[----:B-12---:R-:W-:-:S07]  /*3950*/  IMAD.U32 R5, RZ, RZ, UR5 ;  /* 0x00000005ff057e24 */ /* 0x006fce000f8e00ff */
[----:B------:R-:W-:-:S07]  /*3960*/  LEPC R20, `(.L_x_821) ;  /* 0x000000001014794e */ /* 0x000fce0000000000 */
[----:B------:R-:W-:Y:S05]  /*3970*/  CALL.ABS.NOINC R24 ;  /* 0x0000000018007343 */ /* 0x000fea0003c00000 */
.L_x_821:
[----:B------:R0:W-:Y:S01]  /*3980*/  STG.E.64 desc[UR36][R18.64+0x400], RZ ;  /* 0x000400ff12007986 */ /* 0x0001e2000c101b24 */
[----:B------:R-:W-:-:S07]  /*3990*/  IADD3 R26, PT, PT, R26, 0x2, RZ ;  /* 0x000000021a1a7810 */ /* 0x000fce0007ffe0ff */
.L_x_819:
[----:B------:R-:W2:Y:S02]  /*39a0*/  LDC R0, c[0x0][0x388] ;  /* 0x0000e200ff007b82 */ /* 0x000ea40000000800 */
[----:B--2---:R-:W-:-:S04]  /*39b0*/  LOP3.LUT R0, R0, 0x1, RZ, 0xc0, !PT ;  /* 0x0000000100007812 */ /* 0x004fc800078ec0ff */
[----:B------:R-:W-:-:S13]  /*39c0*/  ISETP.NE.U32.AND P0, PT, R0, 0x1, PT ;  /* 0x000000010000780c */ /* 0x000fda0003f05070 */
[----:B------:R-:W-:Y:S05]  /*39d0*/  @P0 EXIT ;  /* 0x000000000000094d */ /* 0x000fea0003800000 */
[----:B------:R-:W2:Y:S01]  /*39e0*/  LDCU UR4, c[0x0][0x3a8] ;  /* 0x00007500ff0477ac */ /* 0x000ea20008000800 */
[----:B-1----:R-:W-:Y:S01]  /*39f0*/  IMAD R27, R26, 0x80, R27 ;  /* 0x000000801a1b7824 */ /* 0x002fe200078e021b */
[----:B------:R-:W-:Y:S01]  /*3a00*/  MOV R7, R22 ;  /* 0x0000001600077202 */ /* 0x000fe20000000f00 */
[----:B------:R-:W-:Y:S02]  /*3a10*/  IMAD.MOV.U32 R6, RZ, RZ, R23 ;  /* 0x000000ffff067224 */ /* 0x000fe400078e0017 */
[----:B------:R-:W-:Y:S01]  /*3a20*/  IMAD.IADD R28, R28, 0x1, R27 ;  /* 0x000000011c1c7824 */ /* 0x000fe200078e021b */
[----:B--2---:R-:W1:Y:S01]  /*3a30*/  I2F.U32.RP R0, UR4 ;  /* 0x0000000400007d06 */ /* 0x004e620008209000 */
[----:B------:R-:W-:-:S07]  /*3a40*/  ISETP.NE.U32.AND P2, PT, RZ, UR4, PT ;  /* 0x00000004ff007c0c */ /* 0x000fce000bf45070 */
[----:B-1----:R-:W1:Y:S02]  /*3a50*/  MUFU.RCP R0, R0 ;  /* 0x0000000000007308 */ /* 0x002e640000001000 */
[----:B-1----:R-:W-:-:S06]  /*3a60*/  VIADD R2, R0, 0xffffffe ;  /* 0x0ffffffe00027836 */ /* 0x002fcc0000000000 */
[----:B------:R1:W2:Y:S02]  /*3a70*/  F2I.FTZ.U32.TRUNC.NTZ R3, R2 ;  /* 0x0000000200037305 */ /* 0x0002a4000021f000 */
[----:B-1----:R-:W-:Y:S01]  /*3a80*/  HFMA2 R2, -RZ, RZ, 0, 0 ;  /* 0x00000000ff027431 */ /* 0x002fe200000001ff */
[----:B--2---:R-:W-:-:S05]  /*3a90*/  IADD3 R5, PT, PT, RZ, -R3, RZ ;  /* 0x80000003ff057210 */ /* 0x004fca0007ffe0ff */
[----:B------:R-:W-:-:S04]  /*3aa0*/  IMAD R5, R5, UR4, RZ ;  /* 0x0000000405057c24 */ /* 0x000fc8000f8e02ff */
[----:B------:R-:W-:Y:S01]  /*3ab0*/  IMAD.HI.U32 R5, R3, R5, R2 ;  /* 0x0000000503057227 */ /* 0x000fe200078e0002 */
[----:B------:R-:W-:-:S05]  /*3ac0*/  MOV R2, 0x178 ;  /* 0x0000017800027802 */ /* 0x000fca0000000f00 */
        /* <DEDUP_REMOVED lines=12> */
[----:B------:R-:W2:Y:S01]  /*3b90*/  LDCU.64 UR4, c[0x4][0x168] ;  /* 0x01002d00ff0477ac */ /* 0x000ea20008000a00 */
[----:B------:R-:W3:Y:S03]  /*3ba0*/  LDC.64 R2, c[0x4][R2] ;  /* 0x0100000002027b82 */ /* 0x000ee60000000a00 */
[----:B------:R1:W-:Y:S01]  /*3bb0*/  STL [R1+0x8], R0 ;  /* 0x0000080001007387 */ /* 0x0003e20000100800 */
[----:B--2---:R-:W-:Y:S01]  /*3bc0*/  IMAD.U32 R4, RZ, RZ, UR4 ;  /* 0x00000004ff047e24 */ /* 0x004fe2000f8e00ff */
[----:B-1----:R-:W-:-:S07]  /*3bd0*/  MOV R5, UR5 ;  /* 0x0000000500057c02 */ /* 0x002fce0008000f00 */
[----:B------:R-:W-:-:S07]  /*3be0*/  LEPC R20, `(.L_x_822) ;  /* 0x000000001014794e */ /* 0x000fce0000000000 */
[----:B0--3--:R-:W-:Y:S05]  /*3bf0*/  CALL.ABS.NOINC R2 ;  /* 0x0000000002007343 */ /* 0x009fea0003c00000 */
.L_x_822:
[----:B------:R-:W-:-:S05]  /*3c00*/  IMAD.WIDE R16, R27, 0x8, R16 ;  /* 0x000000081b107825 */ /* 0x000fca00078e0210 */
[----:B------:R-:W-:Y:S01]  /*3c10*/  STG.E.64 desc[UR36][R16.64], RZ ;  /* 0x000000ff10007986 */ /* 0x000fe2000c101b24 */
[----:B------:R-:W-:Y:S05]  /*3c20*/  EXIT ;  /* 0x000000000000794d */ /* 0x000fea0003800000 */
.L_x_812:
[----:B-1----:R-:W-:Y:S01]  /*3c30*/  IMAD.MOV.U32 R27, RZ, RZ, RZ ;  /* 0x000000ffff1b7224 */ /* 0x002fe200078e00ff */
[----:B------:R-:W0:Y:S01]  /*3c40*/  LDCU UR39, c[0x0][0x3a8] ;  /* 0x00007500ff2777ac */ /* 0x000e220008000800 */
[----:B------:R-:W1:Y:S05]  /*3c50*/  LDCU UR40, c[0x0][0x3a4] ;  /* 0x00007480ff2877ac */ /* 0x000e6a0008000800 */
.L_x_843:
[----:B------:R-:W2:Y:S01]  /*3c60*/  LDCU UR4, c[0x0][0x3a8] ;  /* 0x00007500ff0477ac */ /* 0x000ea20008000800 */
[----:B------:R-:W3:Y:S01]  /*3c70*/  S2R R26, SR_TID.X ;  /* 0x00000000001a7919 */ /* 0x000ee20000002100 */
[----:B------:R-:W4:Y:S01]  /*3c80*/  LDC R16, c[0x0][0x3a4] ;  /* 0x0000e900ff107b82 */ /* 0x000f220000000800 */
[----:B------:R-:W-:Y:S01]  /*3c90*/  MOV R6, R23 ;  /* 0x0000001700067202 */ /* 0x000fe20000000f00 */
[----:B--2---:R-:W2:Y:S01]  /*3ca0*/  I2F.U32.RP R0, UR4 ;  /* 0x0000000400007d06 */ /* 0x004ea20008209000 */
[----:B------:R-:W-:-:S07]  /*3cb0*/  ISETP.NE.U32.AND P2, PT, RZ, UR4, PT ;  /* 0x00000004ff007c0c */ /* 0x000fce000bf45070 */
[----:B--2---:R-:W2:Y:S01]  /*3cc0*/  MUFU.RCP R0, R0 ;  /* 0x0000000000007308 */ /* 0x004ea20000001000 */
[----:B---3--:R-:W-:-:S04]  /*3cd0*/  LEA R5, R27, R26, 0x7 ;  /* 0x0000001a1b057211 */ /* 0x008fc800078e38ff */
[----:B------:R-:W-:Y:S02]  /*3ce0*/  IADD3 R18, PT, PT, R28, R5, RZ ;  /* 0x000000051c127210 */ /* 0x000fe40007ffe0ff */
[----:B--2---:R-:W-:-:S04]  /*3cf0*/  IADD3 R2, PT, PT, R0, 0xffffffe, RZ ;  /* 0x0ffffffe00027810 */ /* 0x004fc80007ffe0ff */
[----:B------:R2:W3:Y:S02]  /*3d00*/  F2I.FTZ.U32.TRUNC.NTZ R3, R2 ;  /* 0x0000000200037305 */ /* 0x0004e4000021f000 */
[----:B--2---:R-:W-:Y:S02]  /*3d10*/  IMAD.MOV.U32 R2, RZ, RZ, RZ ;  /* 0x000000ffff027224 */ /* 0x004fe400078e00ff */
[----:B---3--:R-:W-:-:S04]  /*3d20*/  IMAD.MOV R7, RZ, RZ, -R3 ;  /* 0x000000ffff077224 */ /* 0x008fc800078e0a03 */
[----:B------:R-:W-:-:S04]  /*3d30*/  IMAD R7, R7, UR4, RZ ;  /* 0x0000000407077c24 */ /* 0x000fc8000f8e02ff */
[----:B------:R-:W-:-:S06]  /*3d40*/  IMAD.HI.U32 R7, R3, R7, R2 ;  /* 0x0000000703077227 */ /* 0x000fcc00078e0002 */
[----:B------:R-:W-:-:S04]  /*3d50*/  IMAD.HI.U32 R19, R7, R18, RZ ;  /* 0x0000001207137227 */ /* 0x000fc800078e00ff */
[----:B------:R-:W-:Y:S02]  /*3d60*/  IMAD.MOV R3, RZ, RZ, -R19 ;  /* 0x000000ffff037224 */ /* 0x000fe400078e0a13 */
[----:B------:R-:W-:Y:S02]  /*3d70*/  IMAD.MOV.U32 R7, RZ, RZ, R22 ;  /* 0x000000ffff077224 */ /* 0x000fe400078e0016 */
[----:B------:R-:W-:-:S05]  /*3d80*/  IMAD R0, R3, UR4, R18 ;  /* 0x0000000403007c24 */ /* 0x000fca000f8e0212 */
[----:B------:R-:W-:-:S13]  /*3d90*/  ISETP.GE.U32.AND P0, PT, R0, UR4, PT ;  /* 0x0000000400007c0c */ /* 0x000fda000bf06070 */
[----:B------:R-:W-:Y:S01]  /*3da0*/  @P0 IADD3 R0, PT, PT, R0, -UR4, RZ ;  /* 0x8000000400000c10 */ /* 0x000fe2000fffe0ff */
[----:B------:R-:W-:Y:S01]  /*3db0*/  @P0 VIADD R19, R19, 0x1 ;  /* 0x0000000113130836 */ /* 0x000fe20000000000 */
[----:B----4-:R-:W-:Y:S02]  /*3dc0*/  ISETP.GE.U32.AND P0, PT, R16, 0x8, PT ;  /* 0x000000081000780c */ /* 0x010fe40003f06070 */
[----:B------:R-:W-:Y:S02]  /*3dd0*/  ISETP.GE.U32.AND P1, PT, R0, UR4, PT ;  /* 0x0000000400007c0c */ /* 0x000fe4000bf26070 */
[----:B------:R-:W-:-:S04]  /*3de0*/  MOV R0, 0x178 ;  /* 0x0000017800007802 */ /* 0x000fc80000000f00 */
[----:B------:R2:W3:Y:S07]  /*3df0*/  LDC.64 R8, c[0x4][R0] ;  /* 0x0100000000087b82 */ /* 0x0004ee0000000a00 */
[----:B------:R-:W-:Y:S02]  /*3e00*/  @P1 IADD3 R19, PT, PT, R19, 0x1, RZ ;  /* 0x0000000113131810 */ /* 0x000fe40007ffe0ff */
[----:B------:R-:W-:Y:S02]  /*3e10*/  @!P2 LOP3.LUT R19, RZ, UR4, RZ, 0x33, !PT ;  /* 0x00000004ff13ac12 */ /* 0x000fe4000f8e33ff */
[----:B--2---:R-:W-:-:S03]  /*3e20*/  P2R R0, PR, RZ, 0x1 ;  /* 0x00000001ff007803 */ /* 0x004fc60000000000 */
[----:B------:R-:W-:Y:S01]  /*3e30*/  IMAD.MOV R3, RZ, RZ, -R19 ;  /* 0x000000ffff037224 */ /* 0x000fe200078e0a13 */
[----:B------:R2:W-:Y:S03]  /*3e40*/  STL.64 [R1], R18 ;  /* 0x0000001201007387 */ /* 0x0005e60000100a00 */
[----:B------:R-:W-:Y:S01]  /*3e50*/  IMAD R2, R3, UR4, R18 ;  /* 0x0000000403027c24 */ /* 0x000fe2000f8e0212 */
[----:B------:R-:W4:Y:S04]  /*3e60*/  LDCU.64 UR4, c[0x4][0x168] ;  /* 0x01002d00ff0477ac */ /* 0x000f280008000a00 */
[----:B------:R2:W-:Y:S01]  /*3e70*/  STL [R1+0x8], R2 ;  /* 0x0000080201007387 */ /* 0x0005e20000100800 */
[----:B----4-:R-:W-:Y:S01]  /*3e80*/  MOV R4, UR4 ;  /* 0x0000000400047c02 */ /* 0x010fe20008000f00 */
[----:B--2---:R-:W-:-:S07]  /*3e90*/  IMAD.U32 R5, RZ, RZ, UR5 ;  /* 0x00000005ff057e24 */ /* 0x004fce000f8e00ff */
[----:B------:R-:W-:-:S07]  /*3ea0*/  LEPC R20, `(.L_x_823) ;  /* 0x000000001014794e */ /* 0x000fce0000000000 */
[----:B01-3--:R-:W-:Y:S05]  /*3eb0*/  CALL.ABS.NOINC R8 ;  /* 0x0000000008007343 */ /* 0x00bfea0003c00000 */
.L_x_823:
[----:B------:R-:W-:Y:S01]  /*3ec0*/  ISETP.GE.U32.AND P6, PT, R16, 0x8, PT ;  /* 0x000000081000780c */ /* 0x000fe20003fc6070 */
[----:B------:R-:W-:Y:S01]  /*3ed0*/  HFMA2 R30, -RZ, RZ, 0, 0 ;  /* 0x00000000ff1e7431 */ /* 0x000fe200000001ff */
[----:B------:R-:W-:-:S11]  /*3ee0*/  CS2R R16, SRZ ;  /* 0x0000000000107805 */ /* 0x000fd6000001ff00 */
[----:B------:R-:W-:Y:S05]  /*3ef0*/  @!P6 BRA `(.L_x_824) ;  /* 0x0000000800dce947 */ /* 0x000fea0003800000 */
[----:B------:R-:W0:Y:S01]  /*3f00*/  LDC R30, c[0x0][0x3a4] ;  /* 0x0000e900ff1e7b82 */ /* 0x000e220000000800 */
[----:B------:R-:W-:Y:S01]  /*3f10*/  BSSY.RECONVERGENT B6, `(.L_x_824) ;  /* 0x00000b5000067945 */ /* 0x000fe20003800200 */
[----:B------:R-:W-:Y:S01]  /*3f20*/  IMAD.MOV.U32 R29, RZ, RZ, RZ ;  /* 0x000000ffff1d7224 */ /* 0x000fe200078e00ff */
[----:B------:R-:W-:Y:S02]  /*3f30*/  CS2R R16, SRZ ;  /* 0x0000000000107805 */ /* 0x000fe4000001ff00 */
[----:B0-----:R-:W-:-:S04]  /*3f40*/  LOP3.LUT R30, R30, 0xfffffff8, RZ, 0xc0, !PT ;  /* 0xfffffff81e1e7812 */ /* 0x001fc800078ec0ff */
[----:B------:R-:W-:-:S07]  /*3f50*/  IADD3 R25, PT, PT, -R30, RZ, RZ ;  /* 0x000000ff1e197210 */ /* 0x000fce0007ffe1ff */
.L_x_833:
[----:B------:R-:W0:Y:S01]  /*3f60*/  LDC.64 R10, c[0x0][0x390] ;  /* 0x0000e400ff0a7b82 */ /* 0x000e220000000a00 */
[----:B------:R-:W-:Y:S02]  /*3f70*/  IMAD R24, R19, UR40, R29 ;  /* 0x0000002813187c24 */ /* 0x000fe4000f8e021d */
[----:B------:R-:W-:-:S05]  /*3f80*/  IMAD R32, R29, UR39, R2 ;  /* 0x000000271d207c24 */ /* 0x000fca000f8e0202 */
[----:B------:R-:W1:Y:S01]  /*3f90*/  LDC.64 R12, c[0x0][0x398] ;  /* 0x0000e600ff0c7b82 */ /* 0x000e620000000a00 */
[----:B------:R-:W-:Y:S01]  /*3fa0*/  MOV R8, 0x178 ;  /* 0x0000017800087802 */ /* 0x000fe20000000f00 */
[----:B------:R-:W2:Y:S01]  /*3fb0*/  LDCU.64 UR4, c[0x4][0x170] ;  /* 0x01002e00ff0477ac */ /* 0x000ea20008000a00 */
[----:B0-----:R-:W-:-:S06]  /*3fc0*/  IMAD.WIDE.U32 R10, R24, 0x8, R10 ;  /* 0x00000008180a7825 */ /* 0x001fcc00078e000a */
[----:B------:R-:W3:Y:S01]  /*3fd0*/  LDG.E.64 R10, desc[UR36][R10.64] ;  /* 0x000000240a0a7981 */ /* 0x000ee2000c1e1b00 */
[----:B-1----:R-:W-:-:S06]  /*3fe0*/  IMAD.WIDE.U32 R12, R32, 0x8, R12 ;  /* 0x00000008200c7825 */ /* 0x002fcc00078e000c */
[----:B------:R-:W4:Y:S01]  /*3ff0*/  LDG.E.64 R12, desc[UR36][R12.64] ;  /* 0x000000240c0c7981 */ /* 0x000f22000c1e1b00 */
[----:B------:R-:W0:Y:S03]  /*4000*/  LDC.64 R8, c[0x4][R8] ;  /* 0x0100000008087b82 */ /* 0x000e260000000a00 */
[----:B------:R1:W-:Y:S04]  /*4010*/  STL [R1], R24 ;  /* 0x0000001801007387 */ /* 0x0003e80000100800 */
[----:B------:R1:W-:Y:S01]  /*4020*/  STL [R1+0x10], R32 ;  /* 0x0000102001007387 */ /* 0x0003e20000100800 */
[----:B------:R-:W-:Y:S01]  /*4030*/  VIADD R25, R25, 0x8 ;  /* 0x0000000819197836 */ /* 0x000fe20000000000 */
[----:B--2---:R-:W-:-:S04]  /*4040*/  MOV R4, UR4 ;  /* 0x0000000400047c02 */ /* 0x004fc80008000f00 */
[----:B------:R-:W-:Y:S01]  /*4050*/  ISETP.NE.AND P0, PT, R25, RZ, PT ;  /* 0x000000ff1900720c */ /* 0x000fe20003f05270 */
[----:B------:R-:W-:Y:S01]  /*4060*/  IMAD.U32 R5, RZ, RZ, UR5 ;  /* 0x00000005ff057e24 */ /* 0x000fe2000f8e00ff */
[----:B------:R-:W-:Y:S01]  /*4070*/  MOV R6, R23 ;  /* 0x0000001700067202 */ /* 0x000fe20000000f00 */
[----:B------:R-:W-:Y:S01]  /*4080*/  IMAD.MOV.U32 R7, RZ, RZ, R22 ;  /* 0x000000ffff077224 */ /* 0x000fe200078e0016 */
[----:B------:R-:W-:Y:S01]  /*4090*/  P2R R31, PR, RZ, 0x1 ;  /* 0x00000001ff1f7803 */ /* 0x000fe20000000000 */
[----:B---3--:R1:W-:Y:S04]  /*40a0*/  STL.64 [R1+0x8], R10 ;  /* 0x0000080a01007387 */ /* 0x0083e80000100a00 */
[----:B----4-:R1:W-:Y:S01]  /*40b0*/  STL.64 [R1+0x18], R12 ;  /* 0x0000180c01007387 */ /* 0x0103e20000100a00 */
[----:B0-----:R-:W-:-:S11]  /*40c0*/  DFMA R16, R10, R12, R16 ;  /* 0x0000000c0a10722b */ /* 0x001fd60000000010 */
[----:B------:R-:W-:-:S07]  /*40d0*/  LEPC R20, `(.L_x_825) ;  /* 0x000000001014794e */ /* 0x000fce0000000000 */
[----:B-1----:R-:W-:Y:S05]  /*40e0*/  CALL.ABS.NOINC R8 ;  /* 0x0000000008007343 */ /* 0x002fea0003c00000 */
.L_x_825:
[----:B------:R-:W0:Y:S01]  /*40f0*/  LDC.64 R10, c[0x0][0x390] ;  /* 0x0000e400ff0a7b82 */ /* 0x000e220000000a00 */
[----:B------:R-:W-:Y:S01]  /*4100*/  IADD3 R0, PT, PT, R24, 0x1, RZ ;  /* 0x0000000118007810 */ /* 0x000fe20007ffe0ff */
[----:B------:R-:W-:-:S06]  /*4110*/  VIADD R32, R32, UR39 ;  /* 0x0000002720207c36 */ /* 0x000fcc0008000000 */
[----:B------:R-:W1:Y:S01]  /*4120*/  LDC.64 R12, c[0x0][0x398] ;  /* 0x0000e600ff0c7b82 */ /* 0x000e620000000a00 */
[----:B------:R-:W-:Y:S01]  /*4130*/  MOV R18, 0x178 ;  /* 0x0000017800127802 */ /* 0x000fe20000000f00 */
[----:B------:R-:W2:Y:S01]  /*4140*/  LDCU.64 UR4, c[0x4][0x170] ;  /* 0x01002e00ff0477ac */ /* 0x000ea20008000a00 */
[----:B0-----:R-:W-:-:S06]  /*4150*/  IMAD.WIDE.U32 R10, R0, 0x8, R10 ;  /* 0x00000008000a7825 */ /* 0x001fcc00078e000a */
[----:B------:R-:W3:Y:S01]  /*4160*/  LDG.E.64 R10, desc[UR36][R10.64] ;  /* 0x000000240a0a7981 */ /* 0x000ee2000c1e1b00 */
[----:B-1----:R-:W-:-:S06]  /*4170*/  IMAD.WIDE.U32 R12, R32, 0x8, R12 ;  /* 0x00000008200c7825 */ /* 0x002fcc00078e000c */
[----:B------:R-:W4:Y:S01]  /*4180*/  LDG.E.64 R12, desc[UR36][R12.64] ;  /* 0x000000240c0c7981 */ /* 0x000f22000c1e1b00 */
[----:B------:R0:W1:Y:S03]  /*4190*/  LDC.64 R8, c[0x4][R18] ;  /* 0x0100000012087b82 */ /* 0x0000660000000a00 */
[----:B------:R0:W-:Y:S04]  /*41a0*/  STL [R1], R0 ;  /* 0x0000000001007387 */ /* 0x0001e80000100800 */
[----:B------:R0:W-:Y:S01]  /*41b0*/  STL [R1+0x10], R32 ;  /* 0x0000102001007387 */ /* 0x0001e20000100800 */
[----:B--2---:R-:W-:Y:S01]  /*41c0*/  MOV R4, UR4 ;  /* 0x0000000400047c02 */ /* 0x004fe20008000f00 */
[----:B------:R-:W-:Y:S01]  /*41d0*/  IMAD.U32 R5, RZ, RZ, UR5 ;  /* 0x00000005ff057e24 */ /* 0x000fe2000f8e00ff */
[----:B------:R-:W-:Y:S01]  /*41e0*/  MOV R6, R23 ;  /* 0x0000001700067202 */ /* 0x000fe20000000f00 */
[----:B------:R-:W-:Y:S01]  /*41f0*/  IMAD.MOV.U32 R7, RZ, RZ, R22 ;  /* 0x000000ffff077224 */ /* 0x000fe200078e0016 */
[----:B---3--:R0:W-:Y:S04]  /*4200*/  STL.64 [R1+0x8], R10 ;  /* 0x0000080a01007387 */ /* 0x0081e80000100a00 */
[----:B----4-:R0:W-:Y:S01]  /*4210*/  STL.64 [R1+0x18], R12 ;  /* 0x0000180c01007387 */ /* 0x0101e20000100a00 */
[----:B-1----:R-:W-:-:S11]  /*4220*/  DFMA R16, R10, R12, R16 ;  /* 0x0000000c0a10722b */ /* 0x002fd60000000010 */
[----:B------:R-:W-:-:S07]  /*4230*/  LEPC R20, `(.L_x_826) ;  /* 0x000000001014794e */ /* 0x000fce0000000000 */
[----:B0-----:R-:W-:Y:S05]  /*4240*/  CALL.ABS.NOINC R8 ;  /* 0x0000000008007343 */ /* 0x001fea0003c00000 */
.L_x_826:
[----:B------:R-:W0:Y:S01]  /*4250*/  LDC.64 R10, c[0x0][0x390] ;  /* 0x0000e400ff0a7b82 */ /* 0x000e220000000a00 */
[----:B------:R-:W-:Y:S01]  /*4260*/  IADD3 R0, PT, PT, R24, 0x2, RZ ;  /* 0x0000000218007810 */ /* 0x000fe20007ffe0ff */
[----:B------:R-:W-:Y:S01]  /*4270*/  VIADD R32, R32, UR39 ;  /* 0x0000002720207c36 */ /* 0x000fe20008000000 */
[----:B------:R-:W1:Y:S05]  /*4280*/  LDCU.64 UR4, c[0x4][0x170] ;  /* 0x01002e00ff0477ac */ /* 0x000e6a0008000a00 */
[----:B------:R-:W2:Y:S01]  /*4290*/  LDC.64 R12, c[0x0][0x398] ;  /* 0x0000e600ff0c7b82 */ /* 0x000ea20000000a00 */
[----:B0-----:R-:W-:-:S06]  /*42a0*/  IMAD.WIDE.U32 R10, R0, 0x8, R10 ;  /* 0x00000008000a7825 */ /* 0x001fcc00078e000a */
[----:B------:R-:W3:Y:S01]  /*42b0*/  LDG.E.64 R10, desc[UR36][R10.64] ;  /* 0x000000240a0a7981 */ /* 0x000ee2000c1e1b00 */
[----:B--2---:R-:W-:-:S06]  /*42c0*/  IMAD.WIDE.U32 R12, R32, 0x8, R12 ;  /* 0x00000008200c7825 */ /* 0x004fcc00078e000c */
[----:B------:R-:W2:Y:S01]  /*42d0*/  LDG.E.64 R12, desc[UR36][R12.64] ;  /* 0x000000240c0c7981 */ /* 0x000ea2000c1e1b00 */
[----:B------:R0:W4:Y:S03]  /*42e0*/  LDC.64 R8, c[0x4][R18] ;  /* 0x0100000012087b82 */ /* 0x0001260000000a00 */
[----:B------:R0:W-:Y:S04]  /*42f0*/  STL [R1], R0 ;  /* 0x0000000001007387 */ /* 0x0001e80000100800 */
[----:B------:R0:W-:Y:S01]  /*4300*/  STL [R1+0x10], R32 ;  /* 0x0000102001007387 */ /* 0x0001e20000100800 */
[----:B-1----:R-:W-:Y:S01]  /*4310*/  MOV R4, UR4 ;  /* 0x0000000400047c02 */ /* 0x002fe20008000f00 */
[----:B------:R-:W-:Y:S01]  /*4320*/  IMAD.U32 R5, RZ, RZ, UR5 ;  /* 0x00000005ff057e24 */ /* 0x000fe2000f8e00ff */
[----:B------:R-:W-:Y:S01]  /*4330*/  MOV R6, R23 ;  /* 0x0000001700067202 */ /* 0x000fe20000000f00 */
[----:B------:R-:W-:Y:S01]  /*4340*/  IMAD.MOV.U32 R7, RZ, RZ, R22 ;  /* 0x000000ffff077224 */ /* 0x000fe200078e0016 */
[----:B---3--:R0:W-:Y:S04]  /*4350*/  STL.64 [R1+0x8], R10 ;  /* 0x0000080a01007387 */ /* 0x0081e80000100a00 */
[----:B--2---:R0:W-:Y:S01]  /*4360*/  STL.64 [R1+0x18], R12 ;  /* 0x0000180c01007387 */ /* 0x0041e20000100a00 */
[----:B----4-:R-:W-:-:S11]  /*4370*/  DFMA R16, R10, R12, R16 ;  /* 0x0000000c0a10722b */ /* 0x010fd60000000010 */
[----:B------:R-:W-:-:S07]  /*4380*/  LEPC R20, `(.L_x_827) ;  /* 0x000000001014794e */ /* 0x000fce0000000000 */
[----:B0-----:R-:W-:Y:S05]  /*4390*/  CALL.ABS.NOINC R8 ;  /* 0x0000000008007343 */ /* 0x001fea0003c00000 */
.L_x_827:
        /* <DEDUP_REMOVED lines=21> */
.L_x_828:
        /* <DEDUP_REMOVED lines=21> */
.L_x_829:
        /* <DEDUP_REMOVED lines=21> */
.L_x_830:
        /* <DEDUP_REMOVED lines=21> */
.L_x_831:
        /* <DEDUP_REMOVED lines=21> */
.L_x_832:
[----:B------:R-:W-:Y:S02]  /*4a30*/  ISETP.NE.AND P6, PT, R31, RZ, PT ;  /* 0x000000ff1f00720c */ /* 0x000fe40003fc5270 */
[----:B------:R-:W-:-:S11]  /*4a40*/  IADD3 R29, PT, PT, R29, 0x8, RZ ;  /* 0x000000081d1d7810 */ /* 0x000fd60007ffe0ff */
[----:B------:R-:W-:Y:S05]  /*4a50*/  @P6 BRA `(.L_x_833) ;  /* 0xfffffff400406947 */ /* 0x000fea000383ffff */
[----:B------:R-:W-:Y:S05]  /*4a60*/  BSYNC.RECONVERGENT B6 ;  /* 0x0000000000067941 */ /* 0x000fea0003800200 */
.L_x_824:
        /* <DEDUP_REMOVED lines=20> */
[----:B------:R0:W0:Y:S03]  /*4bb0*/  LDC.64 R8, c[0x4][R18] ;  /* 0x0100000012087b82 */ /* 0x0000260000000a00 */
        /* <DEDUP_REMOVED lines=10> */
.L_x_836:
        /* <DEDUP_REMOVED lines=22> */
.L_x_837:
        /* <DEDUP_REMOVED lines=22> */
.L_x_838:
        /* <DEDUP_REMOVED lines=22> */
.L_x_839:
[----:B------:R-:W-:-:S07]  /*5080*/  VIADD R30, R30, 0x4 ;  /* 0x000000041e1e7836 */ /* 0x000fce0000000000 */
.L_x_835:
        /* <DEDUP_REMOVED lines=28> */
.L_x_841:
        /* <DEDUP_REMOVED lines=13> */
[----:B----4-:R-:W-:Y:S01]  /*5320*/  MOV R4, UR4 ;  /* 0x0000000400047c02 */ /* 0x010fe20008000f00 */
[----:B------:R-:W-:Y:S01]  /*5330*/  IMAD.U32 R5, RZ, RZ, UR5 ;  /* 0x00000005ff057e24 */ /* 0x000fe2000f8e00ff */
[----:B0-----:R-:W-:Y:S01]  /*5340*/  MOV R6, R23 ;  /* 0x0000001700067202 */ /* 0x001fe20000000f00 */
[----:B------:R-:W-:Y:S01]  /*5350*/  IMAD.MOV.U32 R7, RZ, RZ, R22 ;  /* 0x000000ffff077224 */ /* 0x000fe200078e0016 */
[----:B-----5:R1:W-:Y:S04]  /*5360*/  STL.64 [R1+0x18], R12 ;  /* 0x0000180c01007387 */ /* 0x0203e80000100a00 */
[----:B--2---:R1:W-:Y:S01]  /*5370*/  STL.64 [R1+0x8], R10 ;  /* 0x0000080a01007387 */ /* 0x0043e20000100a00 */
[----:B---3--:R-:W-:-:S11]  /*5380*/  DFMA R16, R10, R12, R16 ;  /* 0x0000000c0a10722b */ /* 0x008fd60000000010 */
[----:B------:R-:W-:-:S07]  /*5390*/  LEPC R20, `(.L_x_842) ;  /* 0x000000001014794e */ /* 0x000fce0000000000 */
[----:B-1----:R-:W-:Y:S05]  /*53a0*/  CALL.ABS.NOINC R8 ;  /* 0x0000000008007343 */ /* 0x002fea0003c00000 */
.L_x_842:
[----:B------:R-:W-:-:S07]  /*53b0*/  IADD3 R30, PT, PT, R30, 0x2, RZ ;  /* 0x000000021e1e7810 */ /* 0x000fce0007ffe0ff */
.L_x_840:
        /* <DEDUP_REMOVED lines=27> */
.L_x_834:
[----:B------:R-:W0:Y:S01]  /*5570*/  LDCU UR4, c[0x0][0x388] ;  /* 0x00007100ff0477ac */ /* 0x000e220008000800 */
[C---:B------:R-:W-:Y:S01]  /*5580*/  IMAD R5, R27.reuse, 0x80, R26 ;  /* 0x000000801b057824 */ /* 0x040fe200078e021a */
[----:B------:R-:W-:Y:S01]  /*5590*/  IADD3 R27, PT, PT, R27, 0x1, RZ ;  /* 0x000000011b1b7810 */ /* 0x000fe20007ffe0ff */
        /* <DEDUP_REMOVED lines=8> */
[----:B------:R-:W-:Y:S01]  /*5620*/  IMAD.U32 R2, RZ, RZ, UR8 ;  /* 0x00000008ff027e24 */ /* 0x000fe2000f8e00ff */
[----:B------:R-:W0:Y:S04]  /*5630*/  LDCU UR4, c[0x0][0x388] ;  /* 0x00007100ff0477ac */ /* 0x000e280008000800 */
[----:B------:R-:W-:-:S03]  /*5640*/  MOV R3, UR6 ;  /* 0x0000000600037c02 */ /* 0x000fc60008000f00 */
[----:B------:R-:W-:-:S05]  /*5650*/  IMAD.WIDE R2, R5, 0x8, R2 ;  /* 0x0000000805027825 */ /* 0x000fca00078e0202 */
[----:B------:R1:W-:Y:S01]  /*5660*/  STG.E.64 desc[UR36][R2.64], R16 ;  /* 0x0000001002007986 */ /* 0x0003e2000c101b24 */
[----:B0-----:R-:W-:-:S13]  /*5670*/  ISETP.NE.AND P0, PT, R27, UR4, PT ;  /* 0x000000041b007c0c */ /* 0x001fda000bf05270 */
[----:B-1----:R-:W-:Y:S05]  /*5680*/  @!P0 EXIT ;  /* 0x000000000000894d */ /* 0x002fea0003800000 */
[----:B------:R-:W-:Y:S05]  /*5690*/  BRA `(.L_x_843) ;  /* 0xffffffe400707947 */ /* 0x000fea000383ffff */
.L_x_844:
        /* <DEDUP_REMOVED lines=14> */
.L_x_2154:


//--------------------- .text._ZN3cub18CUB_300001_SM_10006detail9transform16transform_kernelINS2_10policy_hubILb1EN4cuda3std3__45tupleIJN6thrust24THRUST_300001_SM_1000_NS17counting_iteratorIjNSA_11use_defaultESC_SC_EEEEEE10policy1000Ei10matrixMultNSA_6detail15normal_iteratorINSA_10device_ptrIdEEEEJSD_EEEvT0_iT1_T2_DpNS2_10kernel_argIT3_EE --------------------------
	.section	.text._ZN3cub18CUB_300001_SM_10006detail9transform16transform_kernelINS2_10policy_hubILb1EN4cuda3std3__45tupleIJN6thrust24THRUST_300001_SM_1000_NS17counting_iteratorIjNSA_11use_defaultESC_SC_EEEEEE10policy1000Ei10matrixMultNSA_6detail15normal_iteratorINSA_10device_ptrIdEEEEJSD_EEEvT0_iT1_T2_DpNS2_10kernel_argIT3_EE,"ax",@progbits
	.align	128
        .global         _ZN3cub18CUB_300001_SM_10006detail9transform16transform_kernelINS2_10policy_hubILb1EN4cuda3std3__45tupleIJN6thrust24THRUST_300001_SM_1000_NS17counting_iteratorIjNSA_11use_defaultESC_SC_EEEEEE10policy1000Ei10matrixMultNSA_6detail15normal_iteratorINSA_10device_ptrIdEEEEJSD_EEEvT0_iT1_T2_DpNS2_10kernel_argIT3_EE
        .type           _ZN3cub18CUB_300001_SM_10006detail9transform16transform_kernelINS2_10policy_hubILb1EN4cuda3std3__45tupleIJN6thrust24THRUST_300001_SM_1000_NS17counting_iteratorIjNSA_11use_defaultESC_SC_EEEEEE10policy1000Ei10matrixMultNSA_6detail15normal_iteratorINSA_10device_ptrIdEEEEJSD_EEEvT0_iT1_T2_DpNS2_10kernel_argIT3_EE,@function
        .size           _ZN3cub18CUB_300001_SM_10006detail9transform16transform_kernelINS2_10policy_hubILb1EN4cuda3std3__45tupleIJN6thrust24THRUST_300001_SM_1000_NS17counting_iteratorIjNSA_11use_defaultESC_SC_EEEEEE10policy1000Ei10matrixMultNSA_6detail15normal_iteratorINSA_10device_ptrIdEEEEJSD_EEEvT0_iT1_T2_DpNS2_10kernel_argIT3_EE,(.L_x_2155 - _ZN3cub18CUB_300001_SM_10006detail9transform16transform_kernelINS2_10policy_hubILb1EN4cuda3std3__45tupleIJN6thrust24THRUST_300001_SM_1000_NS17counting_iteratorIjNSA_11use_defaultESC_SC_EEEEEE10policy1000Ei10matrixMultNSA_6detail15normal_iteratorINSA_10device_ptrIdEEEEJSD_EEEvT0_iT1_T2_DpNS2_10kernel_argIT3_EE)
        .other          _ZN3cub18CUB_300001_SM_10006detail9transform16transform_kernelINS2_10policy_hubILb1EN4cuda3std3__45tupleIJN6thrust24THRUST_300001_SM_1000_NS17counting_iteratorIjNSA_11use_defaultESC_SC_EEEEEE10policy1000Ei10matrixMultNSA_6detail15normal_iteratorINSA_10device_ptrIdEEEEJSD_EEEvT0_iT1_T2_DpNS2_10kernel_argIT3_EE,@"STO_CUDA_ENTRY STV_DEFAULT"
_ZN3cub18CUB_300001_SM_10006detail9transform16transform_kernelINS2_10policy_hubILb1EN4cuda3std3__45tupleIJN6thrust24THRUST_300001_SM_1000_NS17counting_iteratorIjNSA_11use_defaultESC_SC_EEEEEE10policy1000Ei10matrixMultNSA_6detail15normal_iteratorINSA_10device_ptrIdEEEEJSD_EEEvT0_iT1_T2_DpNS2_10kernel_argIT3_EE:
.text._ZN3cub18CUB_300001_SM_10006detail9transform16transform_kernelINS2_10policy_hubILb1EN4cuda3std3__45tupleIJN6thrust24THRUST_300001_SM_1000_NS17counting_iteratorIjNSA_11use_defaultESC_SC_EEEEEE10policy1000Ei10matrixMultNSA_6detail15normal_iteratorINSA_10device_ptrIdEEEEJSD_EEEvT0_iT1_T2_DpNS2_10kernel_argIT3_EE:
[----:B------:R-:W0:Y:S08]  /*0000*/  LDC R1, c[0x0][0x37c] ;  /* 0x0000df00ff017b82 */ /* 0x000e300000000800 */
[----:B------:R-:W1:Y:S01]  /*0010*/  LDC.64 R4, c[0x0][0x380] ;  /* 0x0000e000ff047b82 */ /* 0x000e620000000a00 */
[----:B------:R-:W2:Y:S01]  /*0020*/  LDCU UR4, c[0x0][0x2f8] ;  /* 0x00005f00ff0477ac */ /* 0x000ea20008000800 */
[----:B0-----:R-:W-:Y:S01]  /*0030*/  VIADD R1, R1, 0xffffffe0 ;  /* 0xffffffe001017836 */ /* 0x001fe20000000000 */
[----:B------:R-:W0:Y:S05]  /*0040*/  LDCU UR5, c[0x0][0x2fc] ;  /* 0x00005f80ff0577ac */ /* 0x000e2a0008000800 */
[----:B------:R-:W3:Y:S01]  /*0050*/  S2UR UR38, SR_CTAID.X ;  /* 0x00000000002679c3 */ /* 0x000ee20000002500 */
[----:B------:R-:W4:Y:S01]  /*0060*/  LDCU UR6, c[0x0][0x3b0] ;  /* 0x00007600ff0677ac */ /* 0x000f220008000800 */
[----:B------:R-:W3:Y:S06]  /*0070*/  LDCU.64 UR36, c[0x0][0x358] ;  /* 0x00006b00ff2477ac */ /* 0x000eec0008000a00 */
[----:B------:R-:W5:Y:S01]  /*0080*/  LDC.64 R16, c[0x0][0x3a8] ;  /* 0x0000ea00ff107b82 */ /* 0x000f620000000a00 */
[----:B--2---:R-:W-:Y:S01]  /*0090*/  IADD3 R26, P1, PT, R1, UR4, RZ ;  /* 0x00000004011a7c10 */ /* 0x004fe2000ff3e0ff */
[----:B-1----:R-:W-:-:S04]  /*00a0*/  IMAD.SHL.U32 R32, R5, 0x80, RZ ;  /* 0x0000008005207824 */ /* 0x002fc800078e00ff */
[----:B0-----:R-:W-:Y:S02]  /*00b0*/  IMAD.X R25, RZ, RZ, UR5, P1 ;  /* 0x00000005ff197e24 */ /* 0x001fe400088e06ff */
[----:B---3--:R-:W-:-:S04]  /*00c0*/  IMAD R27, R32, UR38, RZ ;  /* 0x00000026201b7c24 */ /* 0x008fc8000f8e02ff */
[C---:B----4-:R-:W-:Y:S01]  /*00d0*/  VIADD R30, R27.reuse, UR6 ;  /* 0x000000061b1e7c36 */ /* 0x050fe20008000000 */
[C---:B------:R-:W-:Y:S01]  /*00e0*/  IADD3 R3, PT, PT, -R27.reuse, R4, RZ ;  /* 0x000000041b037210 */ /* 0x040fe20007ffe1ff */
[----:B-----5:R-:W-:-:S03]  /*00f0*/  IMAD.WIDE R16, R27, 0x8, R16 ;  /* 0x000000081b107825 */ /* 0x020fc600078e0210 */
[CC--:B------:R-:W-:Y:S02]  /*0100*/  ISETP.GT.AND P0, PT, R32.reuse, R3.reuse, PT ;  /* 0x000000032000720c */ /* 0x0c0fe40003f04270 */
[----:B------:R-:W-:-:S11]  /*0110*/  VIMNMX R32, PT, PT, R32, R3, PT ;  /* 0x0000000320207248 */ /* 0x000fd60003fe0100 */
[----:B------:R-:W-:Y:S05]  /*0120*/  @P0 BRA `(.L_x_845) ;  /* 0x00000028007c0947 */ /* 0x000fea0003800000 */
[----:B------:R-:W-:-:S13]  /*0130*/  ISETP.GE.AND P0, PT, R5, 0x1, PT ;  /* 0x000000010500780c */ /* 0x000fda0003f06270 */
[----:B------:R-:W-:Y:S05]  /*0140*/  @!P0 EXIT ;  /* 0x000000000000894d */ /* 0x000fea0003800000 */
[----:B------:R-:W0:Y:S01]  /*0150*/  LDCU UR38, c[0x0][0x39c] ;  /* 0x00007380ff2677ac */ /* 0x000e220008000800 */
[----:B------:R-:W1:Y:S01]  /*0160*/  S2R R29, SR_TID.X ;  /* 0x00000000001d7919 */ /* 0x000e620000002100 */
[----:B0-----:R-:W-:-:S09]  /*0170*/  UISETP.NE.AND UP0, UPT, UR38, URZ, UPT ;  /* 0x000000ff2600728c */ /* 0x001fd2000bf05270 */
[----:B------:R-:W-:Y:S05]  /*0180*/  BRA.U UP0, `(.L_x_846) ;  /* 0x0000001100107547 */ /* 0x000fea000b800000 */
[C---:B------:R-:W-:Y:S01]  /*0190*/  ISETP.GE.U32.AND P0, PT, R5.reuse, 0x4, PT ;  /* 0x000000040500780c */ /* 0x040fe20003f06070 */
[----:B------:R-:W-:Y:S01]  /*01a0*/  HFMA2 R28, -RZ, RZ, 0, 0 ;  /* 0x00000000ff1c7431 */ /* 0x000fe200000001ff */
[----:B------:R-:W-:-:S11]  /*01b0*/  LOP3.LUT R23, R5, 0x3, RZ, 0xc0, !PT ;  /* 0x0000000305177812 */ /* 0x000fd600078ec0ff */
[----:B------:R-:W-:Y:S05]  /*01c0*/  @!P0 BRA `(.L_x_847) ;  /* 0x0000000800348947 */ /* 0x000fea0003800000 */
[----:B------:R-:W-:Y:S01]  /*01d0*/  BSSY.RECONVERGENT B6, `(.L_x_847) ;  /* 0x000008c000067945 */ /* 0x000fe20003800200 */
[----:B------:R-:W-:Y:S01]  /*01e0*/  LOP3.LUT R28, R5, 0x7ffffffc, RZ, 0xc0, !PT ;  /* 0x7ffffffc051c7812 */ /* 0x000fe200078ec0ff */
[----:B------:R-:W-:Y:S01]  /*01f0*/  IMAD.MOV.U32 R24, RZ, RZ, RZ ;  /* 0x000000ffff187224 */ /* 0x000fe200078e00ff */
[----:B------:R-:W0:Y:S06]  /*0200*/  LDCU UR38, c[0x0][0x3a0] ;  /* 0x00007400ff2677ac */ /* 0x000e2c0008000800 */
.L_x_852:
[----:B0-----:R-:W0:Y:S01]  /*0210*/  I2F.U32.RP R0, UR38 ;  /* 0x0000002600007d06 */ /* 0x001e220008209000 */
[C---:B-1----:R-:W-:Y:S01]  /*0220*/  IMAD R19, R24.reuse, 0x80, R29 ;  /* 0x0000008018137824 */ /* 0x042fe200078e021d */
[----:B------:R-:W-:Y:S01]  /*0230*/  ISETP.NE.U32.AND P2, PT, RZ, UR38, PT ;  /* 0x00000026ff007c0c */ /* 0x000fe2000bf45070 */
[----:B------:R-:W-:Y:S01]  /*0240*/  IMAD.MOV.U32 R2, RZ, RZ, RZ ;  /* 0x000000ffff027224 */ /* 0x000fe200078e00ff */
[----:B------:R-:W-:Y:S01]  /*0250*/  MOV R22, 0x178 ;  /* 0x0000017800167802 */ /* 0x000fe20000000f00 */
[----:B------:R-:W1:Y:S01]  /*0260*/  LDCU.64 UR4, c[0x4][0x168] ;  /* 0x01002d00ff0477ac */ /* 0x000e620008000a00 */
[----:B------:R-:W-:Y:S01]  /*0270*/  IADD3 R24, PT, PT, R24, 0x4, RZ ;  /* 0x0000000418187810 */ /* 0x000fe20007ffe0ff */
[----:B------:R-:W-:Y:S01]  /*0280*/  IMAD.MOV.U32 R7, RZ, RZ, R25 ;  /* 0x000000ffff077224 */ /* 0x000fe200078e0019 */
[----:B------:R2:W3:Y:S01]  /*0290*/  LDC.64 R8, c[0x4][R22] ;  /* 0x0100000016087b82 */ /* 0x0004e20000000a00 */
[----:B------:R-:W-:Y:S01]  /*02a0*/  MOV R6, R26 ;  /* 0x0000001a00067202 */ /* 0x000fe20000000f00 */
[----:B0-----:R-:W0:Y:S02]  /*02b0*/  MUFU.RCP R0, R0 ;  /* 0x0000000000007308 */ /* 0x001e240000001000 */
[----:B0-----:R-:W-:-:S06]  /*02c0*/  VIADD R4, R0, 0xffffffe ;  /* 0x0ffffffe00047836 */ /* 0x001fcc0000000000 */
[----:B------:R1:W0:Y:S02]  /*02d0*/  F2I.FTZ.U32.TRUNC.NTZ R3, R4 ;  /* 0x0000000400037305 */ /* 0x000224000021f000 */
[----:B-1----:R-:W-:Y:S01]  /*02e0*/  IMAD.U32 R4, RZ, RZ, UR4 ;  /* 0x00000004ff047e24 */ /* 0x002fe2000f8e00ff */
        /* <DEDUP_REMOVED lines=8> */
[----:B------:R-:W-:Y:S01]  /*0370*/  @P0 VIADD R0, R0, -UR38 ;  /* 0x8000002600000c36 */ /* 0x000fe20008000000 */
[----:B------:R-:W-:Y:S02]  /*0380*/  @P0 IADD3 R3, PT, PT, R3, 0x1, RZ ;  /* 0x0000000103030810 */ /* 0x000fe40007ffe0ff */
[----:B------:R-:W-:Y:S02]  /*0390*/  ISETP.NE.AND P0, PT, R24, R28, PT ;  /* 0x0000001c1800720c */ /* 0x000fe40003f05270 */
[----:B------:R-:W-:Y:S02]  /*03a0*/  ISETP.GE.U32.AND P1, PT, R0, UR38, PT ;  /* 0x0000002600007c0c */ /* 0x000fe4000bf26070 */
[----:B------:R-:W-:-:S11]  /*03b0*/  P2R R27, PR, RZ, 0x1 ;  /* 0x00000001ff1b7803 */ /* 0x000fd60000000000 */
[----:B------:R-:W-:Y:S01]  /*03c0*/  @P1 VIADD R3, R3, 0x1 ;  /* 0x0000000103031836 */ /* 0x000fe20000000000 */
[----:B------:R-:W-:-:S05]  /*03d0*/  @!P2 LOP3.LUT R3, RZ, UR38, RZ, 0x33, !PT ;  /* 0x00000026ff03ac12 */ /* 0x000fca000f8e33ff */
[----:B------:R-:W-:Y:S01]  /*03e0*/  IMAD.MOV R5, RZ, RZ, -R3 ;  /* 0x000000ffff057224 */ /* 0x000fe200078e0a03 */
[----:B------:R2:W-:Y:S03]  /*03f0*/  STL.64 [R1], R2 ;  /* 0x0000000201007387 */ /* 0x0005e60000100a00 */
[----:B------:R-:W-:Y:S02]  /*0400*/  IMAD R0, R5, UR38, R2 ;  /* 0x0000002605007c24 */ /* 0x000fe4000f8e0202 */
[----:B------:R-:W-:-:S03]  /*0410*/  IMAD.U32 R5, RZ, RZ, UR5 ;  /* 0x00000005ff057e24 */ /* 0x000fc6000f8e00ff */
[----:B---3--:R2:W-:Y:S04]  /*0420*/  STL [R1+0x8], R0 ;  /* 0x0000080001007387 */ /* 0x0085e80000100800 */
[----:B------:R-:W-:-:S07]  /*0430*/  LEPC R20, `(.L_x_848) ;  /* 0x000000001014794e */ /* 0x000fce0000000000 */
[----:B--2---:R-:W-:Y:S05]  /*0440*/  CALL.ABS.NOINC R8 ;  /* 0x0000000008007343 */ /* 0x004fea0003c00000 */
.L_x_848:
        /* <DEDUP_REMOVED lines=33> */
.L_x_849:
        /* <DEDUP_REMOVED lines=32> */
.L_x_850:
        /* <DEDUP_REMOVED lines=14> */
[----:B------:R-:W-:-:S04]  /*0940*/  IMAD.HI.U32 R3, R5, R3, R4 ;  /* 0x0000000305037227 */ /* 0x000fc800078e0004 */
[----:B---3--:R-:W-:Y:S02]  /*0950*/  IMAD.U32 R4, RZ, RZ, UR4 ;  /* 0x00000004ff047e24 */ /* 0x008fe4000f8e00ff */
        /* <DEDUP_REMOVED lines=15> */
[----:B-1----:R-:W-:Y:S05]  /*0a50*/  CALL.ABS.NOINC R8 ;  /* 0x0000000008007343 */ /* 0x002fea0003c00000 */
.L_x_851:
[----:B------:R2:W-:Y:S01]  /*0a60*/  STG.E.64 desc[UR36][R18.64+0xc00], RZ ;  /* 0x000c00ff12007986 */ /* 0x0005e2000c101b24 */
[----:B------:R-:W-:-:S13]  /*0a70*/  ISETP.NE.AND P6, PT, R27, RZ, PT ;  /* 0x000000ff1b00720c */ /* 0x000fda0003fc5270 */
[----:B--2---:R-:W-:Y:S05]  /*0a80*/  @P6 BRA `(.L_x_852) ;  /* 0xfffffff400e06947 */ /* 0x004fea000383ffff */
[----:B------:R-:W-:Y:S05]  /*0a90*/  BSYNC.RECONVERGENT B6 ;  /* 0x0000000000067941 */ /* 0x000fea0003800200 */
.L_x_847:
        /* <DEDUP_REMOVED lines=38> */
.L_x_854:
        /* <DEDUP_REMOVED lines=34> */
.L_x_855:
[----:B------:R0:W-:Y:S01]  /*0f20*/  STG.E.64 desc[UR36][R18.64+0x400], RZ ;  /* 0x000400ff12007986 */ /* 0x0001e2000c101b24 */
[----:B------:R-:W-:-:S07]  /*0f30*/  IADD3 R28, PT, PT, R28, 0x2, RZ ;  /* 0x000000021c1c7810 */ /* 0x000fce0007ffe0ff */
.L_x_853:
        /* <DEDUP_REMOVED lines=38> */
.L_x_856:
[----:B------:R-:W-:-:S05]  /*11a0*/  IMAD.WIDE R16, R29, 0x8, R16 ;  /* 0x000000081d107825 */ /* 0x000fca00078e0210 */
[----:B------:R-:W-:Y:S01]  /*11b0*/  STG.E.64 desc[UR36][R16.64], RZ ;  /* 0x000000ff10007986 */ /* 0x000fe2000c101b24 */
[----:B------:R-:W-:Y:S05]  /*11c0*/  EXIT ;  /* 0x000000000000794d */ /* 0x000fea0003800000 */
.L_x_846:
[----:B------:R-:W-:Y:S01]  /*11d0*/  IMAD.MOV.U32 R28, RZ, RZ, RZ ;  /* 0x000000ffff1c7224 */ /* 0x000fe200078e00ff */
[----:B------:R-:W0:Y:S01]  /*11e0*/  LDCU UR39, c[0x0][0x3a0] ;  /* 0x00007400ff2777ac */ /* 0x000e220008000800 */
[----:B------:R-:W2:Y:S01]  /*11f0*/  LDCU UR40, c[0x0][0x39c] ;  /* 0x00007380ff2877ac */ /* 0x000ea20008000800 */
[----:B------:R-:W-:-:S12]  /*1200*/  ULOP3.LUT UR38, UR38, 0x7, URZ, 0xc0, !UPT ;  /* 0x0000000726267892 */ /* 0x000fd8000f8ec0ff */
.L_x_878:
[----:B------:R-:W3:Y:S01]  /*1210*/  LDCU UR4, c[0x0][0x3a0] ;  /* 0x00007400ff0477ac */ /* 0x000ee20008000800 */
[----:B-1----:R-:W-:Y:S01]  /*1220*/  LEA R27, R28, R29, 0x7 ;  /* 0x0000001d1c1b7211 */ /* 0x002fe200078e38ff */
[----:B------:R-:W1:Y:S01]  /*1230*/  LDC R18, c[0x0][0x39c] ;  /* 0x0000e700ff127b82 */ /* 0x000e620000000800 */
[----:B------:R-:W-:Y:S01]  /*1240*/  MOV R8, 0x178 ;  /* 0x0000017800087802 */ /* 0x000fe20000000f00 */
[----:B------:R-:W-:Y:S01]  /*1250*/  IMAD.MOV.U32 R7, RZ, RZ, R25 ;  /* 0x000000ffff077224 */ /* 0x000fe200078e0019 */
[----:B------:R-:W-:Y:S02]  /*1260*/  IADD3 R22, PT, PT, R30, R27, RZ ;  /* 0x0000001b1e167210 */ /* 0x000fe40007ffe0ff */
[----:B------:R-:W-:-:S03]  /*1270*/  MOV R6, R26 ;  /* 0x0000001a00067202 */ /* 0x000fc60000000f00 */
[----:B------:R-:W4:Y:S01]  /*1280*/  LDC.64 R8, c[0x4][R8] ;  /* 0x0100000008087b82 */ /* 0x000f220000000a00 */
[----:B---3--:R-:W3:Y:S01]  /*1290*/  I2F.U32.RP R0, UR4 ;  /* 0x0000000400007d06 */ /* 0x008ee20008209000 */
[----:B------:R-:W-:-:S07]  /*12a0*/  ISETP.NE.U32.AND P2, PT, RZ, UR4, PT ;  /* 0x00000004ff007c0c */ /* 0x000fce000bf45070 */
[----:B---3--:R-:W3:Y:S02]  /*12b0*/  MUFU.RCP R0, R0 ;  /* 0x0000000000007308 */ /* 0x008ee40000001000 */
[----:B---3--:R-:W-:-:S06]  /*12c0*/  IADD3 R2, PT, PT, R0, 0xffffffe, RZ ;  /* 0x0ffffffe00027810 */ /* 0x008fcc0007ffe0ff */
[----:B------:R3:W5:Y:S02]  /*12d0*/  F2I.FTZ.U32.TRUNC.NTZ R3, R2 ;  /* 0x0000000200037305 */ /* 0x000764000021f000 */
[----:B---3--:R-:W-:Y:S02]  /*12e0*/  IMAD.MOV.U32 R2, RZ, RZ, RZ ;  /* 0x000000ffff027224 */ /* 0x008fe400078e00ff */
[----:B-----5:R-:W-:-:S04]  /*12f0*/  IMAD.MOV R5, RZ, RZ, -R3 ;  /* 0x000000ffff057224 */ /* 0x020fc800078e0a03 */
        /* <DEDUP_REMOVED lines=8> */
[----:B-1----:R-:W-:Y:S02]  /*1380*/  ISETP.GE.U32.AND P0, PT, R18, 0x8, PT ;  /* 0x000000081200780c */ /* 0x002fe40003f06070 */
[----:B------:R-:W-:Y:S02]  /*1390*/  ISETP.GE.U32.AND P1, PT, R0, UR4, PT ;  /* 0x0000000400007c0c */ /* 0x000fe4000bf26070 */
[----:B------:R-:W-:-:S11]  /*13a0*/  P2R R0, PR, RZ, 0x1 ;  /* 0x00000001ff007803 */ /* 0x000fd60000000000 */
[----:B------:R-:W-:Y:S02]  /*13b0*/  @P1 IADD3 R23, PT, PT, R23, 0x1, RZ ;  /* 0x0000000117171810 */ /* 0x000fe40007ffe0ff */
[----:B------:R-:W-:-:S05]  /*13c0*/  @!P2 LOP3.LUT R23, RZ, UR4, RZ, 0x33, !PT ;  /* 0x00000004ff17ac12 */ /* 0x000fca000f8e33ff */
[----:B------:R-:W-:Y:S01]  /*13d0*/  IMAD.MOV R3, RZ, RZ, -R23 ;  /* 0x000000ffff037224 */ /* 0x000fe200078e0a17 */
[----:B------:R1:W-:Y:S03]  /*13e0*/  STL.64 [R1], R22 ;  /* 0x0000001601007387 */ /* 0x0003e60000100a00 */
[----:B------:R-:W-:Y:S01]  /*13f0*/  IMAD R2, R3, UR4, R22 ;  /* 0x0000000403027c24 */ /* 0x000fe2000f8e0216 */
[----:B------:R-:W3:Y:S04]  /*1400*/  LDCU.64 UR4, c[0x4][0x168] ;  /* 0x01002d00ff0477ac */ /* 0x000ee80008000a00 */
[----:B------:R1:W-:Y:S01]  /*1410*/  STL [R1+0x8], R2 ;  /* 0x0000080201007387 */ /* 0x0003e20000100800 */
[----:B---3--:R-:W-:Y:S01]  /*1420*/  MOV R4, UR4 ;  /* 0x0000000400047c02 */ /* 0x008fe20008000f00 */
[----:B-1--4-:R-:W-:-:S07]  /*1430*/  IMAD.U32 R5, RZ, RZ, UR5 ;  /* 0x00000005ff057e24 */ /* 0x012fce000f8e00ff */
[----:B------:R-:W-:-:S07]  /*1440*/  LEPC R20, `(.L_x_857) ;  /* 0x000000001014794e */ /* 0x000fce0000000000 */
[----:B0-2---:R-:W-:Y:S05]  /*1450*/  CALL.ABS.NOINC R8 ;  /* 0x0000000008007343 */ /* 0x005fea0003c00000 */
.L_x_857:
[----:B------:R-:W-:Y:S01]  /*1460*/  ISETP.GE.U32.AND P6, PT, R18, 0x8, PT ;  /* 0x000000081200780c */ /* 0x000fe20003fc6070 */
[----:B------:R-:W-:Y:S01]  /*1470*/  HFMA2 R31, -RZ, RZ, 0, 0 ;  /* 0x00000000ff1f7431 */ /* 0x000fe200000001ff */
[----:B------:R-:W-:-:S11]  /*1480*/  CS2R R18, SRZ ;  /* 0x0000000000127805 */ /* 0x000fd6000001ff00 */
[----:B------:R-:W-:Y:S05]  /*1490*/  @!P6 BRA `(.L_x_858) ;  /* 0x0000000800cce947 */ /* 0x000fea0003800000 */
[----:B------:R-:W-:Y:S01]  /*14a0*/  BSSY.RECONVERGENT B6, `(.L_x_859) ;  /* 0x00000b1000067945 */ /* 0x000fe20003800200 */
[----:B------:R-:W-:Y:S01]  /*14b0*/  IMAD.MOV.U32 R31, RZ, RZ, RZ ;  /* 0x000000ffff1f7224 */ /* 0x000fe200078e00ff */
[----:B------:R-:W-:-:S07]  /*14c0*/  CS2R R18, SRZ ;  /* 0x0000000000127805 */ /* 0x000fce000001ff00 */
.L_x_868:
        /* <DEDUP_REMOVED lines=8> */
[----:B-1----:R-:W-:-:S05]  /*1550*/  IMAD.WIDE.U32 R6, R24, 0x8, R6 ;  /* 0x0000000818067825 */ /* 0x002fca00078e0006 */
[----:B------:R0:W4:Y:S01]  /*1560*/  LDG.E.64 R10, desc[UR36][R6.64] ;  /* 0x00000024060a7981 */ /* 0x000122000c1e1b00 */
[----:B------:R1:W1:Y:S03]  /*1570*/  LDC.64 R8, c[0x4][R22] ;  /* 0x0100000016087b82 */ /* 0x0002660000000a00 */
[----:B------:R1:W-:Y:S04]  /*1580*/  STL [R1], R24 ;  /* 0x0000001801007387 */ /* 0x0003e80000100800 */
[----:B------:R1:W-:Y:S01]  /*1590*/  STL [R1+0x10], R32 ;  /* 0x0000102001007387 */ /* 0x0003e20000100800 */
[----:B--2---:R-:W-:Y:S01]  /*15a0*/  MOV R4, UR4 ;  /* 0x0000000400047c02 */ /* 0x004fe20008000f00 */
[----:B------:R-:W-:Y:S01]  /*15b0*/  IMAD.U32 R5, RZ, RZ, UR5 ;  /* 0x00000005ff057e24 */ /* 0x000fe2000f8e00ff */
[----:B0-----:R-:W-:Y:S01]  /*15c0*/  MOV R6, R26 ;  /* 0x0000001a00067202 */ /* 0x001fe20000000f00 */
[----:B------:R-:W-:Y:S01]  /*15d0*/  IMAD.MOV.U32 R7, RZ, RZ, R25 ;  /* 0x000000ffff077224 */ /* 0x000fe200078e0019 */
[----:B---3--:R0:W-:Y:S04]  /*15e0*/  STL.64 [R1+0x18], R12 ;  /* 0x0000180c01007387 */ /* 0x0081e80000100a00 */
[----:B----4-:R0:W-:Y:S01]  /*15f0*/  STL.64 [R1+0x8], R10 ;  /* 0x0000080a01007387 */ /* 0x0101e20000100a00 */
[----:B-1----:R-:W-:-:S11]  /*1600*/  DFMA R18, R10, R12, R18 ;  /* 0x0000000c0a12722b */ /* 0x002fd60000000012 */
[----:B------:R-:W-:-:S07]  /*1610*/  LEPC R20, `(.L_x_860) ;  /* 0x000000001014794e */ /* 0x000fce0000000000 */
[----:B0-----:R-:W-:Y:S05]  /*1620*/  CALL.ABS.NOINC R8 ;  /* 0x0000000008007343 */ /* 0x001fea0003c00000 */
.L_x_860:
        /* <DEDUP_REMOVED lines=21> */
.L_x_861:
        /* <DEDUP_REMOVED lines=21> */
.L_x_862:
        /* <DEDUP_REMOVED lines=21> */
.L_x_863:
        /* <DEDUP_REMOVED lines=21> */
.L_x_864:
        /* <DEDUP_REMOVED lines=21> */
.L_x_865:
        /* <DEDUP_REMOVED lines=21> */
.L_x_866:
[----:B------:R-:W0:Y:S01]  /*1e10*/  LDC.64 R12, c[0x0][0x390] ;  /* 0x0000e400ff0c7b82 */ /* 0x000e220000000a00 */
[----:B------:R-:W-:Y:S01]  /*1e20*/  IADD3 R24, PT, PT, R24, 0x7, RZ ;  /* 0x0000000718187810 */ /* 0x000fe20007ffe0ff */
[----:B------:R-:W-:Y:S01]  /*1e30*/  VIADD R32, R32, UR39 ;  /* 0x0000002720207c36 */ /* 0x000fe20008000000 */
[----:B------:R-:W1:Y:S05]  /*1e40*/  LDCU.64 UR4, c[0x4][0x170] ;  /* 0x01002e00ff0477ac */ /* 0x000e6a0008000a00 */
[----:B------:R-:W2:Y:S01]  /*1e50*/  LDC.64 R6, c[0x0][0x388] ;  /* 0x0000e200ff067b82 */ /* 0x000ea20000000a00 */
[----:B0-----:R-:W-:-:S06]  /*1e60*/  IMAD.WIDE.U32 R12, R32, 0x8, R12 ;  /* 0x00000008200c7825 */ /* 0x001fcc00078e000c */
[----:B------:R-:W3:Y:S01]  /*1e70*/  LDG.E.64 R12, desc[UR36][R12.64] ;  /* 0x000000240c0c7981 */ /* 0x000ee2000c1e1b00 */
[----:B--2---:R-:W-:-:S05]  /*1e80*/  IMAD.WIDE.U32 R6, R24, 0x8, R6 ;  /* 0x0000000818067825 */ /* 0x004fca00078e0006 */
[----:B------:R0:W2:Y:S01]  /*1e90*/  LDG.E.64 R10, desc[UR36][R6.64] ;  /* 0x00000024060a7981 */ /* 0x0000a2000c1e1b00 */
[----:B------:R4:W2:Y:S03]  /*1ea0*/  LDC.64 R8, c[0x4][R22] ;  /* 0x0100000016087b82 */ /* 0x0008a60000000a00 */
[----:B------:R4:W-:Y:S04]  /*1eb0*/  STL [R1], R24 ;  /* 0x0000001801007387 */ /* 0x0009e80000100800 */
[----:B------:R4:W-:Y:S01]  /*1ec0*/  STL [R1+0x10], R32 ;  /* 0x0000102001007387 */ /* 0x0009e20000100800 */
[----:B-1----:R-:W-:Y:S01]  /*1ed0*/  MOV R4, UR4 ;  /* 0x0000000400047c02 */ /* 0x002fe20008000f00 */
[----:B------:R-:W-:Y:S01]  /*1ee0*/  IMAD.U32 R5, RZ, RZ, UR5 ;  /* 0x00000005ff057e24 */ /* 0x000fe2000f8e00ff */
[----:B0-----:R-:W-:Y:S01]  /*1ef0*/  MOV R6, R26 ;  /* 0x0000001a00067202 */ /* 0x001fe20000000f00 */
[----:B------:R-:W-:Y:S01]  /*1f00*/  IMAD.MOV.U32 R7, RZ, RZ, R25 ;  /* 0x000000ffff077224 */ /* 0x000fe200078e0019 */
[----:B---3--:R4:W-:Y:S04]  /*1f10*/  STL.64 [R1+0x18], R12 ;  /* 0x0000180c01007387 */ /* 0x0089e80000100a00 */
[----:B--2---:R4:W-:Y:S01]  /*1f20*/  STL.64 [R1+0x8], R10 ;  /* 0x0000080a01007387 */ /* 0x0049e20000100a00 */
[----:B------:R-:W-:-:S11]  /*1f30*/  DFMA R18, R10, R12, R18 ;  /* 0x0000000c0a12722b */ /* 0x000fd60000000012 */
[----:B------:R-:W-:-:S07]  /*1f40*/  LEPC R20, `(.L_x_867) ;  /* 0x000000001014794e */ /* 0x000fce0000000000 */
[----:B----4-:R-:W-:Y:S05]  /*1f50*/  CALL.ABS.NOINC R8 ;  /* 0x0000000008007343 */ /* 0x010fea0003c00000 */
.L_x_867:
[----:B------:R-:W0:Y:S01]  /*1f60*/  LDC R0, c[0x0][0x39c] ;  /* 0x0000e700ff007b82 */ /* 0x000e220000000800 */
[----:B------:R-:W-:Y:S02]  /*1f70*/  IADD3 R31, PT, PT, R31, 0x8, RZ ;  /* 0x000000081f1f7810 */ /* 0x000fe40007ffe0ff */
[----:B0-----:R-:W-:-:S04]  /*1f80*/  LOP3.LUT R0, R0, 0xfffffff8, RZ, 0xc0, !PT ;  /* 0xfffffff800007812 */ /* 0x001fc800078ec0ff */
[----:B------:R-:W-:-:S13]  /*1f90*/  ISETP.NE.AND P0, PT, R31, R0, PT ;  /* 0x000000001f00720c */ /* 0x000fda0003f05270 */
[----:B------:R-:W-:Y:S05]  /*1fa0*/  @P0 BRA `(.L_x_868) ;  /* 0xfffffff400480947 */ /* 0x000fea000383ffff */
[----:B------:R-:W-:Y:S05]  /*1fb0*/  BSYNC.RECONVERGENT B6 ;  /* 0x0000000000067941 */ /* 0x000fea0003800200 */
.L_x_859:
[----:B------:R-:W-:-:S07]  /*1fc0*/  IMAD.MOV.U32 R31, RZ, RZ, R0 ;  /* 0x000000ffff1f7224 */ /* 0x000fce00078e0000 */
.L_x_858:
        /* <DEDUP_REMOVED lines=20> */
[----:B-1----:R-:W-:Y:S01]  /*2110*/  MOV R4, UR4 ;  /* 0x0000000400047c02 */ /* 0x002fe20008000f00 */
[----:B------:R-:W-:Y:S01]  /*2120*/  IMAD.U32 R5, RZ, RZ, UR5 ;  /* 0x00000005ff057e24 */ /* 0x000fe2000f8e00ff */
[----:B---3--:R-:W-:Y:S01]  /*2130*/  MOV R6, R26 ;  /* 0x0000001a00067202 */ /* 0x008fe20000000f00 */
[----:B------:R-:W-:Y:S01]  /*2140*/  IMAD.MOV.U32 R7, RZ, RZ, R25 ;  /* 0x000000ffff077224 */ /* 0x000fe200078e0019 */
[----:B--2---:R1:W-:Y:S04]  /*2150*/  STL.64 [R1+0x18], R12 ;  /* 0x0000180c01007387 */ /* 0x0043e80000100a00 */
[----:B----4-:R1:W-:Y:S01]  /*2160*/  STL.64 [R1+0x8], R10 ;  /* 0x0000080a01007387 */ /* 0x0103e20000100a00 */
[----:B0-----:R-:W-:-:S11]  /*2170*/  DFMA R18, R10, R12, R18 ;  /* 0x0000000c0a12722b */ /* 0x001fd60000000012 */
[----:B------:R-:W-:-:S07]  /*2180*/  LEPC R20, `(.L_x_871) ;  /* 0x000000001014794e */ /* 0x000fce0000000000 */
[----:B-1----:R-:W-:Y:S05]  /*2190*/  CALL.ABS.NOINC R8 ;  /* 0x0000000008007343 */ /* 0x002fea0003c00000 */
.L_x_871:
        /* <DEDUP_REMOVED lines=22> */
.L_x_872:
        /* <DEDUP_REMOVED lines=22> */
.L_x_873:
        /* <DEDUP_REMOVED lines=22> */
.L_x_874:
[----:B------:R-:W-:-:S07]  /*25c0*/  IADD3 R31, PT, PT, R31, 0x4, RZ ;  /* 0x000000041f1f7810 */ /* 0x000fce0007ffe0ff */
.L_x_870:
        /* <DEDUP_REMOVED lines=28> */
.L_x_876:
        /* <DEDUP_REMOVED lines=22> */
.L_x_877:
[----:B------:R-:W-:-:S07]  /*28f0*/  VIADD R31, R31, 0x2 ;  /* 0x000000021f1f7836 */ /* 0x000fce0000000000 */
.L_x_875:
        /* <DEDUP_REMOVED lines=27> */
.L_x_869:
[----:B------:R-:W0:Y:S01]  /*2ab0*/  LDCU UR4, c[0x0][0x384] ;  /* 0x00007080ff0477ac */ /* 0x000e220008000800 */
[----:B------:R-:W-:Y:S01]  /*2ac0*/  IADD3 R28, PT, PT, R28, 0x1, RZ ;  /* 0x000000011c1c7810 */ /* 0x000fe20007ffe0ff */
[----:B------:R-:W-:-:S05]  /*2ad0*/  IMAD.WIDE R2, R27, 0x8, R16 ;  /* 0x000000081b027825 */ /* 0x000fca00078e0210 */
[----:B------:R1:W-:Y:S01]  /*2ae0*/  STG.E.64 desc[UR36][R2.64], R18 ;  /* 0x0000001202007986 */ /* 0x0003e2000c101b24 */
[----:B0-----:R-:W-:-:S13]  /*2af0*/  ISETP.NE.AND P0, PT, R28, UR4, PT ;  /* 0x000000041c007c0c */ /* 0x001fda000bf05270 */
[----:B-1----:R-:W-:Y:S05]  /*2b00*/  @!P0 EXIT ;  /* 0x000000000000894d */ /* 0x002fea0003800000 */
[----:B------:R-:W-:Y:S05]  /*2b10*/  BRA `(.L_x_878) ;  /* 0xffffffe400bc7947 */ /* 0x000fea000383ffff */
.L_x_845:
[----:B------:R-:W-:-:S13]  /*2b20*/  ISETP.GE.AND P0, PT, R5, 0x1, PT ;  /* 0x000000010500780c */ /* 0x000fda0003f06270 */
[----:B------:R-:W-:Y:S05]  /*2b30*/  @!P0 EXIT ;  /* 0x000000000000894d */ /* 0x000fea0003800000 */
[----:B------:R-:W0:Y:S01]  /*2b40*/  LDCU UR4, c[0x0][0x39c] ;  /* 0x00007380ff0477ac */ /* 0x000e220008000800 */
[----:B------:R-:W1:Y:S01]  /*2b50*/  S2R R24, SR_TID.X ;  /* 0x0000000000187919 */ /* 0x000e620000002100 */
[----:B0-----:R-:W-:-:S09]  /*2b60*/  UISETP.NE.AND UP0, UPT, UR4, URZ, UPT ;  /* 0x000000ff0400728c */ /* 0x001fd2000bf05270 */
[----:B------:R-:W-:Y:S05]  /*2b70*/  BRA.U UP0, `(.L_x_879) ;  /* 0x0000000d00887547 */ /* 0x000fea000b800000 */
[----:B------:R-:W-:Y:S01]  /*2b80*/  ISETP.GE.U32.AND P0, PT, R5, 0x4, PT ;  /* 0x000000040500780c */ /* 0x000fe20003f06070 */
[----:B------:R-:W0:Y:S01]  /*2b90*/  LDCU UR39, c[0x0][0x3a0] ;  /* 0x00007400ff2777ac */ /* 0x000e220008000800 */
[----:B------:R-:W-:-:S11]  /*2ba0*/  IMAD.MOV.U32 R33, RZ, RZ, RZ ;  /* 0x000000ffff217224 */ /* 0x000fd600078e00ff */
[----:B------:R-:W-:Y:S05]  /*2bb0*/  @!P0 BRA `(.L_x_880) ;  /* 0x0000000800a48947 */ /* 0x000fea0003800000 */
[----:B------:R-:W-:Y:S01]  /*2bc0*/  LOP3.LUT R33, R5, 0x7ffffffc, RZ, 0xc0, !PT ;  /* 0x7ffffffc05217812 */ /* 0x000fe200078ec0ff */
[----:B------:R-:W-:Y:S01]  /*2bd0*/  BSSY.RECONVERGENT B7, `(.L_x_880) ;  /* 0x00000a7000077945 */ /* 0x000fe20003800200 */
[----:B------:R-:W-:Y:S01]  /*2be0*/  IADD3 R22, P0, PT, R16, 0x800, RZ ;  /* 0x0000080010167810 */ /* 0x000fe20007f1e0ff */
[--C-:B-1----:R-:W-:Y:S01]  /*2bf0*/  IMAD.MOV.U32 R29, RZ, RZ, R24.reuse ;  /* 0x000000ffff1d7224 */ /* 0x102fe200078e0018 */
[----:B------:R-:W-:Y:S01]  /*2c00*/  IADD3 R31, PT, PT, R24, 0x100, RZ ;  /* 0x00000100181f7810 */ /* 0x000fe20007ffe0ff */
[----:B------:R-:W-:Y:S01]  /*2c10*/  IMAD.MOV R28, RZ, RZ, -R33 ;  /* 0x000000ffff1c7224 */ /* 0x000fe200078e0a21 */
[----:B------:R-:W-:Y:S01]  /*2c20*/  IADD3 R2, PT, PT, R27, UR6, R24 ;  /* 0x000000061b027c10 */ /* 0x000fe2000fffe018 */
[----:B------:R-:W1:Y:S01]  /*2c30*/  LDCU UR38, c[0x0][0x3a0] ;  /* 0x00007400ff2677ac */ /* 0x000e620008000800 */
[----:B------:R-:W-:-:S07]  /*2c40*/  IADD3.X R23, PT, PT, RZ, R17, RZ, P0, !PT ;  /* 0x00000011ff177210 */ /* 0x000fce00007fe4ff */
.L_x_893:
[----:B------:R-:W-:Y:S01]  /*2c50*/  IADD3 R3, PT, PT, R31, -0x100, RZ ;  /* 0xffffff001f037810 */ /* 0x000fe20007ffe0ff */
[----:B------:R-:W-:Y:S01]  /*2c60*/  VIADD R28, R28, 0x4 ;  /* 0x000000041c1c7836 */ /* 0x000fe20000000000 */
[----:B------:R-:W-:Y:S01]  /*2c70*/  BSSY.RECONVERGENT B6, `(.L_x_881) ;  /* 0x0000026000067945 */ /* 0x000fe20003800200 */
[----:B0123--:R-:W-:Y:S01]  /*2c80*/  IMAD.WIDE R18, R29, 0x8, R22 ;  /* 0x000000081d127825 */ /* 0x00ffe200078e0216 */
[----:B------:R-:W-:Y:S02]  /*2c90*/  ISETP.GE.AND P0, PT, R3, R32, PT ;  /* 0x000000200300720c */ /* 0x000fe40003f06270 */
[----:B------:R-:W-:-:S04]  /*2ca0*/  ISETP.NE.AND P1, PT, R28, RZ, PT ;  /* 0x000000ff1c00720c */ /* 0x000fc80003f25270 */
[----:B------:R-:W-:-:S07]  /*2cb0*/  P2R R30, PR, RZ, 0x2 ;  /* 0x00000002ff1e7803 */ /* 0x000fce0000000000 */
[----:B------:R-:W-:Y:S05]  /*2cc0*/  @P0 BRA `(.L_x_882) ;  /* 0x0000000000800947 */ /* 0x000fea0003800000 */
[----:B-1----:R-:W1:Y:S01]  /*2cd0*/  I2F.U32.RP R6, UR38 ;  /* 0x0000002600067d06 */ /* 0x002e620008209000 */
[----:B------:R-:W-:Y:S01]  /*2ce0*/  ISETP.NE.U32.AND P2, PT, RZ, UR38, PT ;  /* 0x00000026ff007c0c */ /* 0x000fe2000bf45070 */
[----:B------:R-:W2:Y:S01]  /*2cf0*/  LDCU.64 UR4, c[0x4][0x168] ;  /* 0x01002d00ff0477ac */ /* 0x000ea20008000a00 */
[----:B------:R-:W-:Y:S01]  /*2d00*/  MOV R8, 0x178 ;  /* 0x0000017800087802 */ /* 0x000fe20000000f00 */
[----:B------:R-:W-:-:S05]  /*2d10*/  IMAD.MOV.U32 R7, RZ, RZ, R25 ;  /* 0x000000ffff077224 */ /* 0x000fca00078e0019 */
[----:B------:R-:W3:Y:S01]  /*2d20*/  LDC.64 R8, c[0x4][R8] ;  /* 0x0100000008087b82 */ /* 0x000ee20000000a00 */
[----:B-1----:R-:W1:Y:S02]  /*2d30*/  MUFU.RCP R6, R6 ;  /* 0x0000000600067308 */ /* 0x002e640000001000 */
[----:B-1----:R-:W-:Y:S02]  /*2d40*/  IADD3 R4, PT, PT, R6, 0xffffffe, RZ ;  /* 0x0ffffffe06047810 */ /* 0x002fe40007ffe0ff */
[----:B------:R-:W-:-:S04]  /*2d50*/  MOV R6, R26 ;  /* 0x0000001a00067202 */ /* 0x000fc80000000f00 */
[----:B------:R1:W4:Y:S02]  /*2d60*/  F2I.FTZ.U32.TRUNC.NTZ R5, R4 ;  /* 0x0000000400057305 */ /* 0x000324000021f000 */
[----:B-1----:R-:W-:Y:S02]  /*2d70*/  HFMA2 R4, -RZ, RZ, 0, 0 ;  /* 0x00000000ff047431 */ /* 0x002fe400000001ff */
[----:B----4-:R-:W-:-:S04]  /*2d80*/  IMAD.MOV R3, RZ, RZ, -R5 ;  /* 0x000000ffff037224 */ /* 0x010fc800078e0a05 */
[----:B------:R-:W-:-:S04]  /*2d90*/  IMAD R3, R3, UR38, RZ ;  /* 0x0000002603037c24 */ /* 0x000fc8000f8e02ff */
[----:B------:R-:W-:Y:S01]  /*2da0*/  IMAD.HI.U32 R3, R5, R3, R4 ;  /* 0x0000000305037227 */ /* 0x000fe200078e0004 */
[----:B--2---:R-:W-:-:S05]  /*2db0*/  MOV R4, UR4 ;  /* 0x0000000400047c02 */ /* 0x004fca0008000f00 */
        /* <DEDUP_REMOVED lines=11> */
[----:B------:R-:W-:Y:S02]  /*2e70*/  IMAD R0, R5, UR38, R2 ;  /* 0x0000002605007c24 */ /* 0x000fe4000f8e0202 */
[----:B------:R-:W-:-:S03]  /*2e80*/  IMAD.U32 R5, RZ, RZ, UR5 ;  /* 0x00000005ff057e24 */ /* 0x000fc6000f8e00ff */
[----:B---3--:R1:W-:Y:S04]  /*2e90*/  STL [R1+0x8], R0 ;  /* 0x0000080001007387 */ /* 0x0083e80000100800 */
[----:B------:R-:W-:-:S07]  /*2ea0*/  LEPC R20, `(.L_x_883) ;  /* 0x000000001014794e */ /* 0x000fce0000000000 */
[----:B01----:R-:W-:Y:S05]  /*2eb0*/  CALL.ABS.NOINC R8 ;  /* 0x0000000008007343 */ /* 0x003fea0003c00000 */
.L_x_883:
[----:B------:R2:W-:Y:S02]  /*2ec0*/  STG.E.64 desc[UR36][R18.64+-0x800], RZ ;  /* 0xfff800ff12007986 */ /* 0x0005e4000c101b24 */
.L_x_882:
[----:B01----:R-:W-:Y:S05]  /*2ed0*/  BSYNC.RECONVERGENT B6 ;  /* 0x0000000000067941 */ /* 0x003fea0003800200 */
.L_x_881:
[----:B------:R-:W-:Y:S01]  /*2ee0*/  IADD3 R3, PT, PT, R31, -0x80, RZ ;  /* 0xffffff801f037810 */ /* 0x000fe20007ffe0ff */
[----:B------:R-:W-:Y:S03]  /*2ef0*/  BSSY.RECONVERGENT B6, `(.L_x_884) ;  /* 0x0000024000067945 */ /* 0x000fe60003800200 */
[----:B------:R-:W-:-:S13]  /*2f00*/  ISETP.GE.AND P0, PT, R3, R32, PT ;  /* 0x000000200300720c */ /* 0x000fda0003f06270 */
[----:B------:R-:W-:Y:S05]  /*2f10*/  @P0 BRA `(.L_x_885) ;  /* 0x0000000000840947 */ /* 0x000fea0003800000 */
[----:B------:R-:W0:Y:S01]  /*2f20*/  I2F.U32.RP R0, UR38 ;  /* 0x0000002600007d06 */ /* 0x000e220008209000 */
[----:B------:R-:W-:Y:S01]  /*2f30*/  IADD3 R10, PT, PT, R2, 0x80, RZ ;  /* 0x00000080020a7810 */ /* 0x000fe20007ffe0ff */
[----:B------:R-:W1:Y:S01]  /*2f40*/  LDCU.64 UR4, c[0x4][0x168] ;  /* 0x01002d00ff0477ac */ /* 0x000e620008000a00 */
[----:B------:R-:W-:Y:S01]  /*2f50*/  ISETP.NE.U32.AND P2, PT, RZ, UR38, PT ;  /* 0x00000026ff007c0c */ /* 0x000fe2000bf45070 */
[----:B------:R-:W-:Y:S01]  /*2f60*/  IMAD.MOV.U32 R7, RZ, RZ, R25 ;  /* 0x000000ffff077224 */ /* 0x000fe200078e0019 */
[----:B------:R-:W-:Y:S02]  /*2f70*/  MOV R8, 0x178 ;  /* 0x0000017800087802 */ /* 0x000fe40000000f00 */
[----:B------:R-:W-:-:S04]  /*2f80*/  MOV R6, R26 ;  /* 0x0000001a00067202 */ /* 0x000fc80000000f00 */
[----:B------:R-:W3:Y:S01]  /*2f90*/  LDC.64 R8, c[0x4][R8] ;  /* 0x0100000008087b82 */ /* 0x000ee20000000a00 */
[----:B0-----:R-:W0:Y:S02]  /*2fa0*/  MUFU.RCP R0, R0 ;  /* 0x0000000000007308 */ /* 0x001e240000001000 */
[----:B0-----:R-:W-:-:S06]  /*2fb0*/  VIADD R4, R0, 0xffffffe ;  /* 0x0ffffffe00047836 */ /* 0x001fcc0000000000 */
[----:B------:R0:W4:Y:S02]  /*2fc0*/  F2I.FTZ.U32.TRUNC.NTZ R5, R4 ;  /* 0x0000000400057305 */ /* 0x000124000021f000 */
[----:B0-----:R-:W-:Y:S01]  /*2fd0*/  IMAD.MOV.U32 R4, RZ, RZ, RZ ;  /* 0x000000ffff047224 */ /* 0x001fe200078e00ff */
[----:B----4-:R-:W-:-:S05]  /*2fe0*/  IADD3 R3, PT, PT, RZ, -R5, RZ ;  /* 0x80000005ff037210 */ /* 0x010fca0007ffe0ff */
[----:B------:R-:W-:-:S04]  /*2ff0*/  IMAD R3, R3, UR38, RZ ;  /* 0x0000002603037c24 */ /* 0x000fc8000f8e02ff */
[----:B------:R-:W-:Y:S01]  /*3000*/  IMAD.HI.U32 R3, R5, R3, R4 ;  /* 0x0000000305037227 */ /* 0x000fe200078e0004 */
[----:B-1----:R-:W-:-:S03]  /*3010*/  MOV R4, UR4 ;  /* 0x0000000400047c02 */ /* 0x002fc60008000f00 */
        /* <DEDUP_REMOVED lines=13> */
[----:B---3--:R0:W-:Y:S02]  /*30f0*/  STL [R1+0x8], R0 ;  /* 0x0000080001007387 */ /* 0x0081e40000100800 */
[----:B------:R-:W-:-:S07]  /*3100*/  LEPC R20, `(.L_x_886) ;  /* 0x000000001014794e */ /* 0x000fce0000000000 */
[----:B0-2---:R-:W-:Y:S05]  /*3110*/  CALL.ABS.NOINC R8 ;  /* 0x0000000008007343 */ /* 0x005fea0003c00000 */
.L_x_886:
[----:B------:R0:W-:Y:S02]  /*3120*/  STG.E.64 desc[UR36][R18.64+-0x400], RZ ;  /* 0xfffc00ff12007986 */ /* 0x0001e4000c101b24 */
.L_x_885:
[----:B------:R-:W-:Y:S05]  /*3130*/  BSYNC.RECONVERGENT B6 ;  /* 0x0000000000067941 */ /* 0x000fea0003800200 */
.L_x_884:
[----:B------:R-:W-:Y:S01]  /*3140*/  ISETP.GE.AND P0, PT, R31, R32, PT ;  /* 0x000000201f00720c */ /* 0x000fe20003f06270 */
[----:B------:R-:W-:-:S12]  /*3150*/  BSSY.RECONVERGENT B6, `(.L_x_887) ;  /* 0x0000023000067945 */ /* 0x000fd80003800200 */
[----:B------:R-:W-:Y:S05]  /*3160*/  @P0 BRA `(.L_x_888) ;  /* 0x0000000000840947 */ /* 0x000fea0003800000 */
[----:B------:R-:W1:Y:S01]  /*3170*/  I2F.U32.RP R0, UR38 ;  /* 0x0000002600007d06 */ /* 0x000e620008209000 */
[----:B------:R-:W-:Y:S01]  /*3180*/  VIADD R10, R2, 0x100 ;  /* 0x00000100020a7836 */ /* 0x000fe20000000000 */
[----:B------:R-:W-:Y:S01]  /*3190*/  ISETP.NE.U32.AND P2, PT, RZ, UR38, PT ;  /* 0x00000026ff007c0c */ /* 0x000fe2000bf45070 */
[----:B------:R-:W3:Y:S01]  /*31a0*/  LDCU.64 UR4, c[0x4][0x168] ;  /* 0x01002d00ff0477ac */ /* 0x000ee20008000a00 */
[----:B------:R-:W-:Y:S01]  /*31b0*/  MOV R8, 0x178 ;  /* 0x0000017800087802 */ /* 0x000fe20000000f00 */
[----:B------:R-:W-:Y:S01]  /*31c0*/  IMAD.MOV.U32 R6, RZ, RZ, R26 ;  /* 0x000000ffff067224 */ /* 0x000fe200078e001a */
[----:B------:R-:W-:-:S04]  /*31d0*/  MOV R7, R25 ;  /* 0x0000001900077202 */ /* 0x000fc80000000f00 */
[----:B------:R-:W4:Y:S01]  /*31e0*/  LDC.64 R8, c[0x4][R8] ;  /* 0x0100000008087b82 */ /* 0x000f220000000a00 */
[----:B-1----:R-:W1:Y:S02]  /*31f0*/  MUFU.RCP R0, R0 ;  /* 0x0000000000007308 */ /* 0x002e640000001000 */
[----:B-1----:R-:W-:-:S06]  /*3200*/  IADD3 R4, PT, PT, R0, 0xffffffe, RZ ;  /* 0x0ffffffe00047810 */ /* 0x002fcc0007ffe0ff */
[----:B------:R1:W5:Y:S02]  /*3210*/  F2I.FTZ.U32.TRUNC.NTZ R5, R4 ;  /* 0x0000000400057305 */ /* 0x000364000021f000 */
[----:B-1----:R-:W-:Y:S02]  /*3220*/  HFMA2 R4, -RZ, RZ, 0, 0 ;  /* 0x00000000ff047431 */ /* 0x002fe400000001ff */
[----:B-----5:R-:W-:-:S04]  /*3230*/  IMAD.MOV R3, RZ, RZ, -R5 ;  /* 0x000000ffff037224 */ /* 0x020fc800078e0a05 */
        /* <DEDUP_REMOVED lines=16> */
[----:B----4-:R1:W-:Y:S02]  /*3340*/  STL [R1+0x8], R0 ;  /* 0x0000080001007387 */ /* 0x0103e40000100800 */
[----:B------:R-:W-:-:S07]  /*3350*/  LEPC R20, `(.L_x_889) ;  /* 0x000000001014794e */ /* 0x000fce0000000000 */
[----:B012---:R-:W-:Y:S05]  /*3360*/  CALL.ABS.NOINC R8 ;  /* 0x0000000008007343 */ /* 0x007fea0003c00000 */
.L_x_889:
[----:B------:R1:W-:Y:S02]  /*3370*/  STG.E.64 desc[UR36][R18.64], RZ ;  /* 0x000000ff12007986 */ /* 0x0003e4000c101b24 */
.L_x_888:
[----:B------:R-:W-:Y:S05]  /*3380*/  BSYNC.RECONVERGENT B6 ;  /* 0x0000000000067941 */ /* 0x000fea0003800200 */
.L_x_887:
[----:B------:R-:W-:Y:S01]  /*3390*/  VIADD R3, R31, 0x80 ;  /* 0x000000801f037836 */ /* 0x000fe20000000000 */
[----:B------:R-:W-:Y:S04]  /*33a0*/  BSSY.RECONVERGENT B6, `(.L_x_890) ;  /* 0x0000024000067945 */ /* 0x000fe80003800200 */
[----:B------:R-:W-:-:S13]  /*33b0*/  ISETP.GE.AND P0, PT, R3, R32, PT ;  /* 0x000000200300720c */ /* 0x000fda0003f06270 */
[----:B------:R-:W-:Y:S05]  /*33c0*/  @P0 BRA `(.L_x_891) ;  /* 0x0000000000840947 */ /* 0x000fea0003800000 */
[----:B------:R-:W3:Y:S01]  /*33d0*/  I2F.U32.RP R0, UR38 ;  /* 0x0000002600007d06 */ /* 0x000ee20008209000 */
[----:B------:R-:W-:Y:S01]  /*33e0*/  VIADD R10, R2, 0x180 ;  /* 0x00000180020a7836 */ /* 0x000fe20000000000 */
[----:B------:R-:W-:Y:S01]  /*33f0*/  ISETP.NE.U32.AND P2, PT, RZ, UR38, PT ;  /* 0x00000026ff007c0c */ /* 0x000fe2000bf45070 */
[----:B------:R-:W4:Y:S01]  /*3400*/  LDCU.64 UR4, c[0x4][0x168] ;  /* 0x01002d00ff0477ac */ /* 0x000f220008000a00 */
[----:B------:R-:W-:Y:S01]  /*3410*/  MOV R8, 0x178 ;  /* 0x0000017800087802 */ /* 0x000fe20000000f00 */
[----:B------:R-:W-:Y:S01]  /*3420*/  IMAD.MOV.U32 R6, RZ, RZ, R26 ;  /* 0x000000ffff067224 */ /* 0x000fe200078e001a */
[----:B------:R-:W-:-:S04]  /*3430*/  MOV R7, R25 ;  /* 0x0000001900077202 */ /* 0x000fc80000000f00 */
[----:B------:R-:W0:Y:S01]  /*3440*/  LDC.64 R8, c[0x4][R8] ;  /* 0x0100000008087b82 */ /* 0x000e220000000a00 */
[----:B---3--:R-:W3:Y:S02]  /*3450*/  MUFU.RCP R0, R0 ;  /* 0x0000000000007308 */ /* 0x008ee40000001000 */
[----:B---3--:R-:W-:-:S06]  /*3460*/  IADD3 R4, PT, PT, R0, 0xffffffe, RZ ;  /* 0x0ffffffe00047810 */ /* 0x008fcc0007ffe0ff */
[----:B------:R3:W5:Y:S02]  /*3470*/  F2I.FTZ.U32.TRUNC.NTZ R5, R4 ;  /* 0x0000000400057305 */ /* 0x000764000021f000 */
[----:B---3--:R-:W-:Y:S02]  /*3480*/  HFMA2 R4, -RZ, RZ, 0, 0 ;  /* 0x00000000ff047431 */ /* 0x008fe400000001ff */
[----:B-----5:R-:W-:-:S04]  /*3490*/  IMAD.MOV R3, RZ, RZ, -R5 ;  /* 0x000000ffff037224 */ /* 0x020fc800078e0a05 */
[----:B------:R-:W-:-:S04]  /*34a0*/  IMAD R3, R3, UR38, RZ ;  /* 0x0000002603037c24 */ /* 0x000fc8000f8e02ff */
[----:B------:R-:W-:Y:S01]  /*34b0*/  IMAD.HI.U32 R3, R5, R3, R4 ;  /* 0x0000000305037227 */ /* 0x000fe200078e0004 */
[----:B----4-:R-:W-:-:S03]  /*34c0*/  MOV R5, UR5 ;  /* 0x0000000500057c02 */ /* 0x010fc60008000f00 */
        /* <DEDUP_REMOVED lines=13> */
[----:B0-----:R3:W-:Y:S02]  /*35a0*/  STL [R1+0x8], R0 ;  /* 0x0000080001007387 */ /* 0x0017e40000100800 */
[----:B------:R-:W-:-:S07]  /*35b0*/  LEPC R20, `(.L_x_892) ;  /* 0x000000001014794e */ /* 0x000fce0000000000 */
[----:B-123--:R-:W-:Y:S05]  /*35c0*/  CALL.ABS.NOINC R8 ;  /* 0x0000000008007343 */ /* 0x00efea0003c00000 */
.L_x_892:
[----:B------:R3:W-:Y:S02]  /*35d0*/  STG.E.64 desc[UR36][R18.64+0x400], RZ ;  /* 0x000400ff12007986 */ /* 0x0007e4000c101b24 */
.L_x_891:
[----:B------:R-:W-:Y:S05]  /*35e0*/  BSYNC.RECONVERGENT B6 ;  /* 0x0000000000067941 */ /* 0x000fea0003800200 */
.L_x_890:
[----:B------:R-:W-:Y:S01]  /*35f0*/  ISETP.NE.AND P0, PT, R30, RZ, PT ;  /* 0x000000ff1e00720c */ /* 0x000fe20003f05270 */
[----:B------:R-:W-:Y:S01]  /*3600*/  VIADD R31, R31, 0x200 ;  /* 0x000002001f1f7836 */ /* 0x000fe20000000000 */
[----:B------:R-:W-:Y:S01]  /*3610*/  IADD3 R29, PT, PT, R29, 0x200, RZ ;  /* 0x000002001d1d7810 */ /* 0x000fe20007ffe0ff */
[----:B------:R-:W-:-:S10]  /*3620*/  VIADD R2, R2, 0x200 ;  /* 0x0000020002027836 */ /* 0x000fd40000000000 */
[----:B------:R-:W-:Y:S05]  /*3630*/  @P0 BRA `(.L_x_893) ;  /* 0xfffffff400840947 */ /* 0x000fea000383ffff */
[----:B------:R-:W-:Y:S05]  /*3640*/  BSYNC.RECONVERGENT B7 ;  /* 0x0000000000077941 */ /* 0x000fea0003800200 */
.L_x_880:
[----:B------:R-:W4:Y:S02]  /*3650*/  LDCU UR4, c[0x0][0x384] ;  /* 0x00007080ff0477ac */ /* 0x000f240008000800 */
[----:B----4-:R-:W-:-:S06]  /*3660*/  ULOP3.LUT UR4, UR4, 0x3, URZ, 0xc0, !UPT ;  /* 0x0000000304047892 */ /* 0x010fcc000f8ec0ff */
[----:B------:R-:W-:-:S13]  /*3670*/  ISETP.NE.AND P0, PT, RZ, UR4, PT ;  /* 0x00000004ff007c0c */ /* 0x000fda000bf05270 */
[----:B0-----:R-:W-:Y:S05]  /*3680*/  @!P0 EXIT ;  /* 0x000000000000894d */ /* 0x001fea0003800000 */
[----:B------:R-:W0:Y:S01]  /*3690*/  LDCU UR5, c[0x0][0x3b0] ;  /* 0x00007600ff0577ac */ /* 0x000e220008000800 */
[----:B-123--:R-:W-:Y:S01]  /*36a0*/  LEA R19, R33, R24, 0x7 ;  /* 0x0000001821137211 */ /* 0x00efe200078e38ff */
[----:B------:R-:W-:-:S06]  /*36b0*/  UIADD3 UR4, UPT, UPT, -UR4, URZ, URZ ;  /* 0x000000ff04047290 */ /* 0x000fcc000fffe1ff */
[----:B------:R-:W-:Y:S01]  /*36c0*/  IMAD.U32 R18, RZ, RZ, UR4 ;  /* 0x00000004ff127e24 */ /* 0x000fe2000f8e00ff */
[----:B0-----:R-:W-:-:S04]  /*36d0*/  IADD3 R2, PT, PT, R27, UR5, R24 ;  /* 0x000000051b027c10 */ /* 0x001fc8000fffe018 */
[----:B------:R-:W-:-:S07]  /*36e0*/  LEA R2, R33, R2, 0x7 ;  /* 0x0000000221027211 */ /* 0x000fce00078e38ff */
.L_x_897:
[----:B------:R-:W-:Y:S01]  /*36f0*/  ISETP.GE.AND P0, PT, R19, R32, PT ;  /* 0x000000201300720c */ /* 0x000fe20003f06270 */
[----:B------:R-:W-:-:S12]  /*3700*/  BSSY.RECONVERGENT B6, `(.L_x_894) ;  /* 0x0000023000067945 */ /* 0x000fd80003800200 */
[----:B0-----:R-:W-:Y:S05]  /*3710*/  @P0 BRA `(.L_x_895) ;  /* 0x0000000000840947 */ /* 0x001fea0003800000 */
[----:B------:R-:W0:Y:S01]  /*3720*/  I2F.U32.RP R6, UR39 ;  /* 0x0000002700067d06 */ /* 0x000e220008209000 */
[----:B------:R-:W-:Y:S01]  /*3730*/  ISETP.NE.U32.AND P2, PT, RZ, UR39, PT ;  /* 0x00000027ff007c0c */ /* 0x000fe2000bf45070 */
[----:B------:R-:W1:Y:S01]  /*3740*/  LDCU.64 UR4, c[0x4][0x168] ;  /* 0x01002d00ff0477ac */ /* 0x000e620008000a00 */
[----:B------:R-:W-:Y:S02]  /*3750*/  MOV R8, 0x178 ;  /* 0x0000017800087802 */ /* 0x000fe40000000f00 */
[----:B------:R-:W-:-:S04]  /*3760*/  MOV R7, R25 ;  /* 0x0000001900077202 */ /* 0x000fc80000000f00 */
[----:B------:R-:W2:Y:S01]  /*3770*/  LDC.64 R8, c[0x4][R8] ;  /* 0x0100000008087b82 */ /* 0x000ea20000000a00 */
[----:B0-----:R-:W0:Y:S02]  /*3780*/  MUFU.RCP R6, R6 ;  /* 0x0000000600067308 */ /* 0x001e240000001000 */
[----:B0-----:R-:W-:Y:S02]  /*3790*/  VIADD R4, R6, 0xffffffe ;  /* 0x0ffffffe06047836 */ /* 0x001fe40000000000 */
[----:B------:R-:W-:-:S04]  /*37a0*/  IMAD.MOV.U32 R6, RZ, RZ, R26 ;  /* 0x000000ffff067224 */ /* 0x000fc800078e001a */
[----:B------:R0:W3:Y:S02]  /*37b0*/  F2I.FTZ.U32.TRUNC.NTZ R5, R4 ;  /* 0x0000000400057305 */ /* 0x0000e4000021f000 */
[----:B0-----:R-:W-:Y:S01]  /*37c0*/  IMAD.MOV.U32 R4, RZ, RZ, RZ ;  /* 0x000000ffff047224 */ /* 0x001fe200078e00ff */
[----:B---3--:R-:W-:-:S05]  /*37d0*/  IADD3 R3, PT, PT, RZ, -R5, RZ ;  /* 0x80000005ff037210 */ /* 0x008fca0007ffe0ff */
[----:B------:R-:W-:-:S04]  /*37e0*/  IMAD R3, R3, UR39, RZ ;  /* 0x0000002703037c24 */ /* 0x000fc8000f8e02ff */
[----:B------:R-:W-:-:S04]  /*37f0*/  IMAD.HI.U32 R3, R5, R3, R4 ;  /* 0x0000000305037227 */ /* 0x000fc800078e0004 */
[----:B-1----:R-:W-:Y:S02]  /*3800*/  IMAD.U32 R4, RZ, RZ, UR4 ;  /* 0x00000004ff047e24 */ /* 0x002fe4000f8e00ff */
        /* <DEDUP_REMOVED lines=16> */
.L_x_896:
[----:B------:R-:W-:-:S05]  /*3910*/  IMAD.WIDE R4, R19, 0x8, R16 ;  /* 0x0000000813047825 */ /* 0x000fca00078e0210 */
[----:B------:R0:W-:Y:S02]  /*3920*/  STG.E.64 desc[UR36][R4.64], RZ ;  /* 0x000000ff04007986 */ /* 0x0001e4000c101b24 */
.L_x_895:
[----:B------:R-:W-:Y:S05]  /*3930*/  BSYNC.RECONVERGENT B6 ;  /* 0x0000000000067941 */ /* 0x000fea0003800200 */
.L_x_894:
[----:B------:R-:W-:-:S05]  /*3940*/  VIADD R18, R18, 0x1 ;  /* 0x0000000112127836 */ /* 0x000fca0000000000 */
[----:B------:R-:W-:-:S13]  /*3950*/  ISETP.NE.AND P0, PT, R18, RZ, PT ;  /* 0x000000ff1200720c */ /* 0x000fda0003f05270 */
[----:B------:R-:W-:Y:S05]  /*3960*/  @!P0 EXIT ;  /* 0x000000000000894d */ /* 0x000fea0003800000 */
[----:B------:R-:W-:Y:S01]  /*3970*/  IADD3 R19, PT, PT, R19, 0x80, RZ ;  /* 0x0000008013137810 */ /* 0x000fe20007ffe0ff */
[----:B------:R-:W-:Y:S01]  /*3980*/  VIADD R2, R2, 0x80 ;  /* 0x0000008002027836 */ /* 0x000fe20000000000 */
[----:B------:R-:W-:Y:S06]  /*3990*/  BRA `(.L_x_897) ;  /* 0xfffffffc00547947 */ /* 0x000fec000383ffff */
.L_x_879:
[----:B------:R-:W-:-:S07]  /*39a0*/  HFMA2 R29, -RZ, RZ, 0, 0 ;  /* 0x00000000ff1d7431 */ /* 0x000fce00000001ff */
.L_x_920:
[----:B0-----:R-:W0:Y:S01]  /*39b0*/  S2R R0, SR_TID.X ;  /* 0x0000000000007919 */ /* 0x001e220000002100 */
[----:B------:R-:W2:Y:S01]  /*39c0*/  LDCU UR4, c[0x0][0x384] ;  /* 0x00007080ff0477ac */ /* 0x000ea20008000800 */
[----:B------:R-:W-:Y:S01]  /*39d0*/  BSSY.RECONVERGENT B7, `(.L_x_898) ;  /* 0x00001ab000077945 */ /* 0x000fe20003800200 */
[C---:B0-----:R-:W-:Y:S01]  /*39e0*/  IMAD R27, R29.reuse, 0x80, R0 ;  /* 0x000000801d1b7824 */ /* 0x041fe200078e0200 */
[----:B------:R-:W-:-:S04]  /*39f0*/  IADD3 R29, PT, PT, R29, 0x1, RZ ;  /* 0x000000011d1d7810 */ /* 0x000fc80007ffe0ff */
[----:B------:R-:W-:Y:S02]  /*3a00*/  ISETP.GE.AND P0, PT, R27, R32, PT ;  /* 0x000000201b00720c */ /* 0x000fe40003f06270 */
[----:B--2---:R-:W-:-:S04]  /*3a10*/  ISETP.NE.AND P1, PT, R29, UR4, PT ;  /* 0x000000041d007c0c */ /* 0x004fc8000bf25270 */
[----:B------:R-:W-:-:S07]  /*3a20*/  P2R R31, PR, RZ, 0x2 ;  /* 0x00000002ff1f7803 */ /* 0x000fce0000000000 */
[----:B------:R-:W-:Y:S05]  /*3a30*/  @P0 BRA `(.L_x_899) ;  /* 0x0000001800900947 */ /* 0x000fea0003800000 */
[----:B------:R-:W0:Y:S01]  /*3a40*/  LDCU UR4, c[0x0][0x3a0] ;  /* 0x00007400ff0477ac */ /* 0x000e220008000800 */
[----:B------:R-:W-:Y:S01]  /*3a50*/  IADD3 R18, PT, PT, R30, R27, RZ ;  /* 0x0000001b1e127210 */ /* 0x000fe20007ffe0ff */
[----:B------:R-:W2:Y:S01]  /*3a60*/  LDC R16, c[0x0][0x39c] ;  /* 0x0000e700ff107b82 */ /* 0x000ea20000000800 */
[----:B------:R-:W-:Y:S01]  /*3a70*/  MOV R6, R26 ;  /* 0x0000001a00067202 */ /* 0x000fe20000000f00 */
[----:B------:R-:W-:Y:S01]  /*3a80*/  IMAD.MOV.U32 R7, RZ, RZ, R25 ;  /* 0x000000ffff077224 */ /* 0x000fe200078e0019 */
        /* <DEDUP_REMOVED lines=8> */
[----:B------:R-:W-:Y:S01]  /*3b10*/  IMAD.HI.U32 R5, R3, R5, R2 ;  /* 0x0000000503057227 */ /* 0x000fe200078e0002 */
[----:B------:R-:W-:-:S05]  /*3b20*/  MOV R2, 0x178 ;  /* 0x0000017800027802 */ /* 0x000fca0000000f00 */
[----:B------:R-:W-:-:S04]  /*3b30*/  IMAD.HI.U32 R19, R5, R18, RZ ;  /* 0x0000001205137227 */ /* 0x000fc800078e00ff */
[----:B------:R-:W-:-:S04]  /*3b40*/  IMAD.MOV R3, RZ, RZ, -R19 ;  /* 0x000000ffff037224 */ /* 0x000fc800078e0a13 */
[----:B------:R-:W-:Y:S02]  /*3b50*/  IMAD R0, R3, UR4, R18 ;  /* 0x0000000403007c24 */ /* 0x000fe4000f8e0212 */
[----:B------:R-:W0:Y:S03]  /*3b60*/  LDC.64 R2, c[0x4][R2] ;  /* 0x0100000002027b82 */ /* 0x000e260000000a00 */
[----:B------:R-:W-:-:S13]  /*3b70*/  ISETP.GE.U32.AND P0, PT, R0, UR4, PT ;  /* 0x0000000400007c0c */ /* 0x000fda000bf06070 */
[----:B------:R-:W-:Y:S01]  /*3b80*/  @P0 IADD3 R0, PT, PT, R0, -UR4, RZ ;  /* 0x8000000400000c10 */ /* 0x000fe2000fffe0ff */
[----:B------:R-:W-:Y:S01]  /*3b90*/  @P0 VIADD R19, R19, 0x1 ;  /* 0x0000000113130836 */ /* 0x000fe20000000000 */
[----:B--2---:R-:W-:Y:S02]  /*3ba0*/  ISETP.GE.U32.AND P0, PT, R16, 0x8, PT ;  /* 0x000000081000780c */ /* 0x004fe40003f06070 */
        /* <DEDUP_REMOVED lines=10> */
[----:B0-2---:R-:W-:-:S07]  /*3c50*/  IMAD.U32 R5, RZ, RZ, UR5 ;  /* 0x00000005ff057e24 */ /* 0x005fce000f8e00ff */
[----:B------:R-:W-:-:S07]  /*3c60*/  LEPC R20, `(.L_x_900) ;  /* 0x000000001014794e */ /* 0x000fce0000000000 */
[----:B-1----:R-:W-:Y:S05]  /*3c70*/  CALL.ABS.NOINC R2 ;  /* 0x0000000002007343 */ /* 0x002fea0003c00000 */
.L_x_900:
[----:B------:R-:W-:Y:S01]  /*3c80*/  ISETP.GE.U32.AND P6, PT, R16, 0x8, PT ;  /* 0x000000081000780c */ /* 0x000fe20003fc6070 */
[----:B------:R-:W-:Y:S01]  /*3c90*/  HFMA2 R24, -RZ, RZ, 0, 0 ;  /* 0x00000000ff187431 */ /* 0x000fe200000001ff */
[----:B------:R-:W-:-:S11]  /*3ca0*/  CS2R R16, SRZ ;  /* 0x0000000000107805 */ /* 0x000fd6000001ff00 */
[----:B------:R-:W-:Y:S05]  /*3cb0*/  @!P6 BRA `(.L_x_901) ;  /* 0x0000000c000ce947 */ /* 0x000fea0003800000 */
[----:B------:R-:W0:Y:S01]  /*3cc0*/  LDCU UR4, c[0x0][0x39c] ;  /* 0x00007380ff0477ac */ /* 0x000e220008000800 */
[----:B------:R-:W-:Y:S01]  /*3cd0*/  BSSY.RECONVERGENT B6, `(.L_x_901) ;  /* 0x00000c1000067945 */ /* 0x000fe20003800200 */
[----:B------:R-:W-:Y:S01]  /*3ce0*/  IMAD.MOV.U32 R34, RZ, RZ, RZ ;  /* 0x000000ffff227224 */ /* 0x000fe200078e00ff */
[----:B------:R-:W-:Y:S01]  /*3cf0*/  CS2R R16, SRZ ;  /* 0x0000000000107805 */ /* 0x000fe2000001ff00 */
[----:B0-----:R-:W-:-:S04]  /*3d00*/  ULOP3.LUT UR4, UR4, 0xfffffff8, URZ, 0xc0, !UPT ;  /* 0xfffffff804047892 */ /* 0x001fc8000f8ec0ff */
[----:B------:R-:W-:-:S06]  /*3d10*/  UIADD3 UR4, UPT, UPT, -UR4, URZ, URZ ;  /* 0x000000ff04047290 */ /* 0x000fcc000fffe1ff */
[----:B------:R-:W-:-:S07]  /*3d20*/  MOV R22, UR4 ;  /* 0x0000000400167c02 */ /* 0x000fce0008000f00 */
.L_x_910:
[----:B------:R-:W0:Y:S01]  /*3d30*/  LDC.64 R8, c[0x0][0x388] ;  /* 0x0000e200ff087b82 */ /* 0x000e220000000a00 */
[----:B------:R-:W1:Y:S01]  /*3d40*/  LDCU UR4, c[0x0][0x39c] ;  /* 0x00007380ff0477ac */ /* 0x000e620008000800 */
[----:B------:R-:W2:Y:S06]  /*3d50*/  LDCU UR5, c[0x0][0x3a0] ;  /* 0x00007400ff0577ac */ /* 0x000eac0008000800 */
[----:B------:R-:W3:Y:S01]  /*3d60*/  LDC.64 R10, c[0x0][0x390] ;  /* 0x0000e400ff0a7b82 */ /* 0x000ee20000000a00 */
[----:B------:R-:W-:Y:S01]  /*3d70*/  MOV R2, 0x178 ;  /* 0x0000017800027802 */ /* 0x000fe20000000f00 */
[----:B------:R-:W4:Y:S01]  /*3d80*/  LDCU.64 UR6, c[0x4][0x170] ;  /* 0x01002e00ff0677ac */ /* 0x000f220008000a00 */
[----:B-1----:R-:W-:-:S02]  /*3d90*/  IMAD R18, R19, UR4, R34 ;  /* 0x0000000413127c24 */ /* 0x002fc4000f8e0222 */
[----:B--2---:R-:W-:Y:S02]  /*3da0*/  IMAD R28, R34, UR5, R23 ;  /* 0x00000005221c7c24 */ /* 0x004fe4000f8e0217 */
[----:B0-----:R-:W-:-:S06]  /*3db0*/  IMAD.WIDE.U32 R8, R18, 0x8, R8 ;  /* 0x0000000812087825 */ /* 0x001fcc00078e0008 */
[----:B------:R-:W2:Y:S01]  /*3dc0*/  LDG.E.64 R8, desc[UR36][R8.64] ;  /* 0x0000002408087981 */ /* 0x000ea2000c1e1b00 */
[----:B---3--:R-:W-:-:S06]  /*3dd0*/  IMAD.WIDE.U32 R10, R28, 0x8, R10 ;  /* 0x000000081c0a7825 */ /* 0x008fcc00078e000a */
[----:B------:R-:W3:Y:S01]  /*3de0*/  LDG.E.64 R10, desc[UR36][R10.64] ;  /* 0x000000240a0a7981 */ /* 0x000ee2000c1e1b00 */
[----:B------:R-:W0:Y:S03]  /*3df0*/  LDC.64 R2, c[0x4][R2] ;  /* 0x0100000002027b82 */ /* 0x000e260000000a00 */
[----:B------:R1:W-:Y:S04]  /*3e00*/  STL [R1], R18 ;  /* 0x0000001201007387 */ /* 0x0003e80000100800 */
[----:B------:R1:W-:Y:S01]  /*3e10*/  STL [R1+0x10], R28 ;  /* 0x0000101c01007387 */ /* 0x0003e20000100800 */
[----:B------:R-:W-:Y:S01]  /*3e20*/  VIADD R22, R22, 0x8 ;  /* 0x0000000816167836 */ /* 0x000fe20000000000 */
[----:B------:R-:W-:-:S04]  /*3e30*/  ULOP3.LUT UR4, UR4, 0xfffffff8, URZ, 0xc0, !UPT ;  /* 0xfffffff804047892 */ /* 0x000fc8000f8ec0ff */
[----:B------:R-:W-:Y:S01]  /*3e40*/  ISETP.NE.AND P0, PT, R22, RZ, PT ;  /* 0x000000ff1600720c */ /* 0x000fe20003f05270 */
[----:B----4-:R-:W-:Y:S01]  /*3e50*/  IMAD.U32 R5, RZ, RZ, UR7 ;  /* 0x00000007ff057e24 */ /* 0x010fe2000f8e00ff */
[----:B------:R-:W-:Y:S01]  /*3e60*/  MOV R4, UR6 ;  /* 0x0000000600047c02 */ /* 0x000fe20008000f00 */
[----:B------:R-:W-:Y:S01]  /*3e70*/  IMAD.MOV.U32 R7, RZ, RZ, R25 ;  /* 0x000000ffff077224 */ /* 0x000fe200078e0019 */
[----:B------:R-:W-:Y:S02]  /*3e80*/  P2R R33, PR, RZ, 0x1 ;  /* 0x00000001ff217803 */ /* 0x000fe40000000000 */
[----:B------:R-:W-:Y:S02]  /*3e90*/  MOV R6, R26 ;  /* 0x0000001a00067202 */ /* 0x000fe40000000f00 */
[----:B------:R-:W-:Y:S01]  /*3ea0*/  MOV R24, UR4 ;  /* 0x0000000400187c02 */ /* 0x000fe20008000f00 */
[----:B--2---:R1:W-:Y:S04]  /*3eb0*/  STL.64 [R1+0x8], R8 ;  /* 0x0000080801007387 */ /* 0x0043e80000100a00 */
[----:B---3--:R1:W-:Y:S01]  /*3ec0*/  STL.64 [R1+0x18], R10 ;  /* 0x0000180a01007387 */ /* 0x0083e20000100a00 */
[----:B0-----:R-:W-:-:S11]  /*3ed0*/  DFMA R16, R8, R10, R16 ;  /* 0x0000000a0810722b */ /* 0x001fd60000000010 */
[----:B------:R-:W-:-:S07]  /*3ee0*/  LEPC R20, `(.L_x_902) ;  /* 0x000000001014794e */ /* 0x000fce0000000000 */
[----:B-1----:R-:W-:Y:S05]  /*3ef0*/  CALL.ABS.NOINC R2 ;  /* 0x0000000002007343 */ /* 0x002fea0003c00000 */
.L_x_902:
[----:B------:R-:W0:Y:S01]  /*3f00*/  LDC.64 R4, c[0x0][0x388] ;  /* 0x0000e200ff047b82 */ /* 0x000e220000000a00 */
[----:B------:R-:W1:Y:S01]  /*3f10*/  LDCU UR4, c[0x0][0x3a0] ;  /* 0x00007400ff0477ac */ /* 0x000e620008000800 */
[----:B------:R-:W-:-:S06]  /*3f20*/  VIADD R0, R18, 0x1 ;  /* 0x0000000112007836 */ /* 0x000fcc0000000000 */
[----:B------:R-:W2:Y:S01]  /*3f30*/  LDC.64 R2, c[0x0][0x390] ;  /* 0x0000e400ff027b82 */ /* 0x000ea20000000a00 */
[----:B-1----:R-:W-:Y:S01]  /*3f40*/  IADD3 R28, PT, PT, R28, UR4, RZ ;  /* 0x000000041c1c7c10 */ /* 0x002fe2000fffe0ff */
[----:B------:R1:W-:Y:S01]  /*3f50*/  STL [R1], R0 ;  /* 0x0000000001007387 */ /* 0x0003e20000100800 */
[----:B------:R-:W3:Y:S01]  /*3f60*/  LDCU.64 UR4, c[0x4][0x170] ;  /* 0x01002e00ff0477ac */ /* 0x000ee20008000a00 */
[----:B0-----:R-:W-:-:S06]  /*3f70*/  IMAD.WIDE.U32 R12, R0, 0x8, R4 ;  /* 0x00000008000c7825 */ /* 0x001fcc00078e0004 */
[----:B------:R-:W4:Y:S01]  /*3f80*/  LDG.E.64 R12, desc[UR36][R12.64] ;  /* 0x000000240c0c7981 */ /* 0x000f22000c1e1b00 */
[----:B--2---:R-:W-:-:S06]  /*3f90*/  IMAD.WIDE.U32 R10, R28, 0x8, R2 ;  /* 0x000000081c0a7825 */ /* 0x004fcc00078e0002 */
[----:B------:R-:W2:Y:S01]  /*3fa0*/  LDG.E.64 R10, desc[UR36][R10.64] ;  /* 0x000000240a0a7981 */ /* 0x000ea2000c1e1b00 */
[----:B------:R-:W-:-:S03]  /*3fb0*/  MOV R2, 0x178 ;  /* 0x0000017800027802 */ /* 0x000fc60000000f00 */
[----:B------:R1:W-:Y:S01]  /*3fc0*/  STL [R1+0x10], R28 ;  /* 0x0000101c01007387 */ /* 0x0003e20000100800 */
[----:B------:R1:W0:Y:S01]  /*3fd0*/  LDC.64 R8, c[0x4][R2] ;  /* 0x0100000002087b82 */ /* 0x0002220000000a00 */
[----:B---3--:R-:W-:Y:S01]  /*3fe0*/  IMAD.U32 R4, RZ, RZ, UR4 ;  /* 0x00000004ff047e24 */ /* 0x008fe2000f8e00ff */
[----:B------:R-:W-:Y:S01]  /*3ff0*/  MOV R5, UR5 ;  /* 0x0000000500057c02 */ /* 0x000fe20008000f00 */
[----:B------:R-:W-:Y:S01]  /*4000*/  IMAD.MOV.U32 R6, RZ, RZ, R26 ;  /* 0x000000ffff067224 */ /* 0x000fe200078e001a */
[----:B------:R-:W-:Y:S01]  /*4010*/  MOV R7, R25 ;  /* 0x0000001900077202 */ /* 0x000fe20000000f00 */
[----:B----4-:R1:W-:Y:S04]  /*4020*/  STL.64 [R1+0x8], R12 ;  /* 0x0000080c01007387 */ /* 0x0103e80000100a00 */
[----:B--2---:R1:W-:Y:S01]  /*4030*/  STL.64 [R1+0x18], R10 ;  /* 0x0000180a01007387 */ /* 0x0043e20000100a00 */
[----:B0-----:R-:W-:-:S11]  /*4040*/  DFMA R16, R12, R10, R16 ;  /* 0x0000000a0c10722b */ /* 0x001fd60000000010 */
[----:B------:R-:W-:-:S07]  /*4050*/  LEPC R20, `(.L_x_903) ;  /* 0x000000001014794e */ /* 0x000fce0000000000 */
[----:B-1----:R-:W-:Y:S05]  /*4060*/  CALL.ABS.NOINC R8 ;  /* 0x0000000008007343 */ /* 0x002fea0003c00000 */
.L_x_903:
        /* <DEDUP_REMOVED lines=22> */
.L_x_904:
        /* <DEDUP_REMOVED lines=22> */
.L_x_905:
        /* <DEDUP_REMOVED lines=22> */
.L_x_906:
        /* <DEDUP_REMOVED lines=22> */
.L_x_907:
        /* <DEDUP_REMOVED lines=22> */
.L_x_908:
[----:B------:R-:W0:Y:S01]  /*4750*/  LDC.64 R4, c[0x0][0x390] ;  /* 0x0000e400ff047b82 */ /* 0x000e220000000a00 */
[----:B------:R-:W1:Y:S01]  /*4760*/  LDCU UR4, c[0x0][0x3a0] ;  /* 0x00007400ff0477ac */ /* 0x000e620008000800 */
[----:B------:R-:W-:-:S06]  /*4770*/  VIADD R18, R18, 0x7 ;  /* 0x0000000712127836 */ /* 0x000fcc0000000000 */
[----:B------:R-:W2:Y:S01]  /*4780*/  LDC.64 R6, c[0x0][0x388] ;  /* 0x0000e200ff067b82 */ /* 0x000ea20000000a00 */
[----:B-1----:R-:W-:Y:S01]  /*4790*/  IADD3 R28, PT, PT, R28, UR4, RZ ;  /* 0x000000041c1c7c10 */ /* 0x002fe2000fffe0ff */
[----:B------:R1:W-:Y:S06]  /*47a0*/  STL [R1], R18 ;  /* 0x0000001201007387 */ /* 0x0003ec0000100800 */
[----:B------:R-:W3:Y:S01]  /*47b0*/  LDC.64 R2, c[0x4][R2] ;  /* 0x0100000002027b82 */ /* 0x000ee20000000a00 */
        /* <DEDUP_REMOVED lines=15> */
.L_x_909:
[----:B------:R-:W-:Y:S01]  /*48b0*/  ISETP.NE.AND P6, PT, R33, RZ, PT ;  /* 0x000000ff2100720c */ /* 0x000fe20003fc5270 */
[----:B------:R-:W-:-:S12]  /*48c0*/  VIADD R34, R34, 0x8 ;  /* 0x0000000822227836 */ /* 0x000fd80000000000 */
[----:B------:R-:W-:Y:S05]  /*48d0*/  @P6 BRA `(.L_x_910) ;  /* 0xfffffff400146947 */ /* 0x000fea000383ffff */
[----:B------:R-:W-:Y:S05]  /*48e0*/  BSYNC.RECONVERGENT B6 ;  /* 0x0000000000067941 */ /* 0x000fea0003800200 */
.L_x_901:
        /* <DEDUP_REMOVED lines=31> */
.L_x_913:
        /* <DEDUP_REMOVED lines=23> */
.L_x_914:
        /* <DEDUP_REMOVED lines=22> */
.L_x_915:
        /* <DEDUP_REMOVED lines=22> */
.L_x_916:
[----:B------:R-:W-:-:S07]  /*4f10*/  IADD3 R24, PT, PT, R24, 0x4, RZ ;  /* 0x0000000418187810 */ /* 0x000fce0007ffe0ff */
.L_x_912:
        /* <DEDUP_REMOVED lines=28> */
.L_x_918:
        /* <DEDUP_REMOVED lines=23> */
.L_x_919:
[----:B------:R-:W-:-:S07]  /*5250*/  VIADD R24, R24, 0x2 ;  /* 0x0000000218187836 */ /* 0x000fce0000000000 */
.L_x_917:
        /* <DEDUP_REMOVED lines=27> */
.L_x_911:
[----:B------:R-:W0:Y:S08]  /*5410*/  LDC R0, c[0x0][0x384] ;  /* 0x0000e100ff007b82 */ /* 0x000e300000000800 */
[----:B------:R-:W1:Y:S01]  /*5420*/  LDC.64 R2, c[0x0][0x3a8] ;  /* 0x0000ea00ff027b82 */ /* 0x000e620000000a00 */
[----:B0-----:R-:W-:-:S05]  /*5430*/  SHF.L.U32 R0, R0, 0x7, RZ ;  /* 0x0000000700007819 */ /* 0x001fca00000006ff */
[----:B------:R-:W-:-:S04]  /*5440*/  IMAD R5, R0, UR38, RZ ;  /* 0x0000002600057c24 */ /* 0x000fc8000f8e02ff */
[----:B-1----:R-:W-:-:S04]  /*5450*/  IMAD.WIDE R2, R5, 0x8, R2 ;  /* 0x0000000805027825 */ /* 0x002fc800078e0202 */
[----:B------:R-:W-:-:S05]  /*5460*/  IMAD.WIDE R2, R27, 0x8, R2 ;  /* 0x000000081b027825 */ /* 0x000fca00078e0202 */
[----:B------:R0:W-:Y:S02]  /*5470*/  STG.E.64 desc[UR36][R2.64], R16 ;  /* 0x0000001002007986 */ /* 0x0001e4000c101b24 */
.L_x_899:
[----:B------:R-:W-:Y:S05]  /*5480*/  BSYNC.RECONVERGENT B7 ;  /* 0x0000000000077941 */ /* 0x000fea0003800200 */
.L_x_898:
[----:B------:R-:W-:-:S13]  /*5490*/  ISETP.NE.AND P0, PT, R31, RZ, PT ;  /* 0x000000ff1f00720c */ /* 0x000fda0003f05270 */
[----:B------:R-:W-:Y:S05]  /*54a0*/  @P0 BRA `(.L_x_920) ;  /* 0xffffffe400400947 */ /* 0x000fea000383ffff */
[----:B------:R-:W-:Y:S05]  /*54b0*/  EXIT ;  /* 0x000000000000794d */ /* 0x000fea0003800000 */
.L_x_921:
        /* <DEDUP_REMOVED lines=12> */
.L_x_2155:


//--------------------- .text._ZN3cub18CUB_300001_SM_10006detail9transform16transform_kernelINS2_10policy_hubILb1EN4cuda3std3__45tupleIJN6thrust24THRUST_300001_SM_1000_NS17counting_iteratorIjNSA_11use_defaultESC_SC_EEEEEE10policy1000El3prgNSA_6detail15normal_iteratorINSA_10device_ptrIdEEEEJSD_EEEvT0_iT1_T2_DpNS2_10kernel_argIT3_EE --------------------------
	.section	.text._ZN3cub18CUB_300001_SM_10006detail9transform16transform_kernelINS2_10policy_hubILb1EN4cuda3std3__45tupleIJN6thrust24THRUST_300001_SM_1000_NS17counting_iteratorIjNSA_11use_defaultESC_SC_EEEEEE10policy1000El3prgNSA_6detail15normal_iteratorINSA_10device_ptrIdEEEEJSD_EEEvT0_iT1_T2_DpNS2_10kernel_argIT3_EE,"ax",@progbits
	.align	128
        .global         _ZN3cub18CUB_300001_SM_10006detail9transform16transform_kernelINS2_10policy_hubILb1EN4cuda3std3__45tupleIJN6thrust24THRUST_300001_SM_1000_NS17counting_iteratorIjNSA_11use_defaultESC_SC_EEEEEE10policy1000El3prgNSA_6detail15normal_iteratorINSA_10device_ptrIdEEEEJSD_EEEvT0_iT1_T2_DpNS2_10kernel_argIT3_EE
        .type           _ZN3cub18CUB_300001_SM_10006detail9transform16transform_kernelINS2_10policy_hubILb1EN4cuda3std3__45tupleIJN6thrust24THRUST_300001_SM_1000_NS17counting_iteratorIjNSA_11use_defaultESC_SC_EEEEEE10policy1000El3prgNSA_6detail15normal_iteratorINSA_10device_ptrIdEEEEJSD_EEEvT0_iT1_T2_DpNS2_10kernel_argIT3_EE,@function
        .size           _ZN3cub18CUB_300001_SM_10006detail9transform16transform_kernelINS2_10policy_hubILb1EN4cuda3std3__45tupleIJN6thrust24THRUST_300001_SM_1000_NS17counting_iteratorIjNSA_11use_defaultESC_SC_EEEEEE10policy1000El3prgNSA_6detail15normal_iteratorINSA_10device_ptrIdEEEEJSD_EEEvT0_iT1_T2_DpNS2_10kernel_argIT3_EE,(.L_x_2130 - _ZN3cub18CUB_300001_SM_10006detail9transform16transform_kernelINS2_10policy_hubILb1EN4cuda3std3__45tupleIJN6thrust24THRUST_300001_SM_1000_NS17counting_iteratorIjNSA_11use_defaultESC_SC_EEEEEE10policy1000El3prgNSA_6detail15normal_iteratorINSA_10device_ptrIdEEEEJSD_EEEvT0_iT1_T2_DpNS2_10kernel_argIT3_EE)
        .other          _ZN3cub18CUB_300001_SM_10006detail9transform16transform_kernelINS2_10policy_hubILb1EN4cuda3std3__45tupleIJN6thrust24THRUST_300001_SM_1000_NS17counting_iteratorIjNSA_11use_defaultESC_SC_EEEEEE10policy1000El3prgNSA_6detail15normal_iteratorINSA_10device_ptrIdEEEEJSD_EEEvT0_iT1_T2_DpNS2_10kernel_argIT3_EE,@"STO_CUDA_ENTRY STV_DEFAULT"
_ZN3cub18CUB_300001_SM_10006detail9transform16transform_kernelINS2_10policy_hubILb1EN4cuda3std3__45tupleIJN6thrust24THRUST_300001_SM_1000_NS17counting_iteratorIjNSA_11use_defaultESC_SC_EEEEEE10policy1000El3prgNSA_6detail15normal_iteratorINSA_10device_ptrIdEEEEJSD_EEEvT0_iT1_T2_DpNS2_10kernel_argIT3_EE:
.text._ZN3cub18CUB_300001_SM_10006detail9transform16transform_kernelINS2_10policy_hubILb1EN4cuda3std3__45tupleIJN6thrust24THRUST_300001_SM_1000_NS17counting_iteratorIjNSA_11use_defaultESC_SC_EEEEEE10policy1000El3prgNSA_6detail15normal_iteratorINSA_10device_ptrIdEEEEJSD_EEEvT0_iT1_T2_DpNS2_10kernel_argIT3_EE:
[----:B------:R-:W-:Y:S01]  /*0000*/  LDC R1, c[0x0][0x37c] ;  /* 0x0000df00ff017b82 */ /* 0x000fe20000000800 */
[----:B------:R-:W0:Y:S07]  /*0010*/  LDCU UR17, c[0x0][0x388] ;  /* 0x00007100ff1177ac */ /* 0x000e2e0008000800 */
[----:B------:R-:W1:Y:S01]  /*0020*/  S2UR UR6, SR_CTAID.X ;  /* 0x00000000000679c3 */ /* 0x000e620000002500 */
[----:B------:R-:W-:Y:S01]  /*0030*/  IMAD.MOV.U32 R3, RZ, RZ, 0x41dfffff ;  /* 0x41dfffffff037424 */ /* 0x000fe200078e00ff */
[----:B------:R-:W2:Y:S01]  /*0040*/  LDCU.64 UR8, c[0x0][0x380] ;  /* 0x00007000ff0877ac */ /* 0x000ea20008000a00 */
[----:B------:R-:W3:Y:S01]  /*0050*/  LDCU.64 UR12, c[0x0][0x3b8] ;  /* 0x00007700ff0c77ac */ /* 0x000ee20008000a00 */
[----:B------:R-:W4:Y:S01]  /*0060*/  LDCU UR10, c[0x0][0x3c0] ;  /* 0x00007800ff0a77ac */ /* 0x000f220008000800 */
[----:B------:R-:W5:Y:S01]  /*0070*/  LDCU.64 UR14, c[0x0][0x358] ;  /* 0x00006b00ff0e77ac */ /* 0x000f620008000a00 */
[----:B0-----:R-:W-:-:S04]  /*0080*/  USHF.L.U32 UR11, UR17, 0x7, URZ ;  /* 0x00000007110b7899 */ /* 0x001fc800080006ff */
[----:B------:R-:W-:Y:S02]  /*0090*/  USHF.R.S32.HI UR16, URZ, 0x1f, UR11 ;  /* 0x0000001fff107899 */ /* 0x000fe4000801140b */
[----:B-1----:R-:W-:Y:S02]  /*00a0*/  UIMAD.WIDE.U32 UR4, UR11, UR6, URZ ;  /* 0x000000060b0472a5 */ /* 0x002fe4000f8e00ff */
[----:B------:R-:W-:Y:S02]  /*00b0*/  UIMAD UR7, UR16, UR6, URZ ;  /* 0x00000006100772a4 */ /* 0x000fe4000f8e02ff */
[----:B--2---:R-:W-:Y:S02]  /*00c0*/  UIADD3 UR8, UP0, UPT, -UR4, UR8, URZ ;  /* 0x0000000804087290 */ /* 0x004fe4000ff1e1ff */
[----:B------:R-:W-:Y:S02]  /*00d0*/  UIADD3 UR7, UPT, UPT, UR5, UR7, URZ ;  /* 0x0000000705077290 */ /* 0x000fe4000fffe0ff */
[----:B---3--:R-:W-:-:S02]  /*00e0*/  ULEA UR6, UP1, UR4, UR12, 0x3 ;  /* 0x0000000c04067291 */ /* 0x008fc4000f8218ff */
[----:B------:R-:W-:Y:S02]  /*00f0*/  UIADD3.X UR5, UPT, UPT, ~UR7, UR9, URZ, UP0, !UPT ;  /* 0x0000000907057290 */ /* 0x000fe400087fe5ff */
[----:B------:R-:W-:Y:S01]  /*0100*/  UISETP.LT.U32.AND UP0, UPT, UR8, UR11, UPT ;  /* 0x0000000b0800728c */ /* 0x000fe2000bf01070 */
[----:B------:R-:W0:Y:S03]  /*0110*/  LDCU UR9, c[0x0][0x3a0] ;  /* 0x00007400ff0977ac */ /* 0x000e260008000800 */
[----:B------:R-:W-:Y:S02]  /*0120*/  UISETP.LT.AND.EX UP0, UPT, UR5, UR16, UPT, UP0 ;  /* 0x000000100500728c */ /* 0x000fe4000bf01300 */
[----:B------:R-:W-:Y:S02]  /*0130*/  ULEA.HI.X UR7, UR4, UR13, UR7, 0x3, UP1 ;  /* 0x0000000d04077291 */ /* 0x000fe400088f1c07 */
[----:B------:R-:W-:-:S02]  /*0140*/  USEL UR8, UR8, UR11, UP0 ;  /* 0x0000000b08087287 */ /* 0x000fc40008000000 */
[----:B----4-:R-:W-:Y:S02]  /*0150*/  UIADD3 UR5, UPT, UPT, UR4, UR10, URZ ;  /* 0x0000000a04057290 */ /* 0x010fe4000fffe0ff */
[----:B------:R-:W-:Y:S01]  /*0160*/  UISETP.NE.AND UP0, UPT, UR11, UR8, UPT ;  /* 0x000000080b00728c */ /* 0x000fe2000bf05270 */
[----:B0-----:R-:W-:Y:S01]  /*0170*/  IMAD.U32 R2, RZ, RZ, UR9 ;  /* 0x00000009ff027e24 */ /* 0x001fe2000f8e00ff */
[----:B------:R-:W-:-:S07]  /*0180*/  UMOV UR9, 0xff800000 ;  /* 0xff80000000097882 */ /* 0x000fce0000000000 */
[----:B-----5:R-:W-:Y:S05]  /*0190*/  BRA.U !UP0, `(.L_x_922) ;  /* 0x0000000908287547 */ /* 0x020fea000b800000 */
[----:B------:R-:W-:-:S06]  /*01a0*/  UISETP.GE.AND UP0, UPT, UR17, 0x1, UPT ;  /* 0x000000011100788c */ /* 0x000fcc000bf06270 */
[----:B------:R-:W-:-:S13]  /*01b0*/  PLOP3.LUT P0, PT, PT, PT, UP0, 0x80, 0x8 ;  /* 0x000000000008781c */ /* 0x000fda0003f0f008 */
[----:B------:R-:W-:Y:S05]  /*01c0*/  @!P0 EXIT ;  /* 0x000000000000894d */ /* 0x000fea0003800000 */
[----:B------:R-:W0:Y:S01]  /*01d0*/  LDC.64 R22, c[0x0][0x3a8] ;  /* 0x0000ea00ff167b82 */ /* 0x000e220000000a00 */
[----:B------:R-:W1:Y:S01]  /*01e0*/  S2R R25, SR_TID.X ;  /* 0x0000000000197919 */ /* 0x000e620000002100 */
[----:B------:R-:W0:Y:S01]  /*01f0*/  LDCU.64 UR10, c[0x0][0x3b0] ;  /* 0x00007600ff0a77ac */ /* 0x000e220008000a00 */
[----:B------:R-:W-:Y:S01]  /*0200*/  UMOV UR4, URZ ;  /* 0x000000ff00047c82 */ /* 0x000fe20008000000 */
[----:B01----:R-:W-:-:S11]  /*0210*/  DADD R22, -R22, UR10 ;  /* 0x0000000a16167e29 */ /* 0x003fd60008000100 */
.L_x_932:
[----:B0-----:R-:W-:Y:S01]  /*0220*/  IMAD.U32 R26, RZ, RZ, UR4 ;  /* 0x00000004ff1a7e24 */ /* 0x001fe2000f8e00ff */
[----:B------:R-:W0:Y:S01]  /*0230*/  LDCU UR10, c[0x0][0x388] ;  /* 0x00007100ff0a77ac */ /* 0x000e220008000800 */
[----:B------:R-:W-:Y:S03]  /*0240*/  BSSY.RECONVERGENT B0, `(.L_x_923) ;  /* 0x000007d000007945 */ /* 0x000fe60003800200 */
[----:B------:R-:W-:Y:S01]  /*0250*/  LEA R26, R26, R25, 0x7 ;  /* 0x000000191a1a7211 */ /* 0x000fe200078e38ff */
[----:B------:R-:W-:-:S03]  /*0260*/  UIADD3 UR4, UPT, UPT, UR4, 0x1, URZ ;  /* 0x0000000104047890 */ /* 0x000fc6000fffe0ff */
[----:B------:R-:W-:Y:S01]  /*0270*/  ISETP.GE.AND P0, PT, R26, UR8, PT ;  /* 0x000000081a007c0c */ /* 0x000fe2000bf06270 */
[----:B0-----:R-:W-:-:S12]  /*0280*/  UISETP.NE.AND UP0, UPT, UR4, UR10, UPT ;  /* 0x0000000a0400728c */ /* 0x001fd8000bf05270 */
[----:B------:R-:W-:Y:S05]  /*0290*/  @P0 BRA `(.L_x_924) ;  /* 0x0000000400dc0947 */ /* 0x000fea0003800000 */
[----:B------:R-:W-:Y:S01]  /*02a0*/  VIADD R0, R26, UR5 ;  /* 0x000000051a007c36 */ /* 0x000fe20008000000 */
[----:B------:R-:W-:Y:S01]  /*02b0*/  BSSY.RECONVERGENT B1, `(.L_x_925) ;  /* 0x000003d000017945 */ /* 0x000fe20003800200 */
[----:B------:R-:W-:Y:S02]  /*02c0*/  IMAD.MOV.U32 R4, RZ, RZ, 0x1 ;  /* 0x00000001ff047424 */ /* 0x000fe400078e00ff */
[----:B------:R-:W-:Y:S01]  /*02d0*/  IMAD.MOV.U32 R17, RZ, RZ, RZ ;  /* 0x000000ffff117224 */ /* 0x000fe200078e00ff */
[----:B------:R-:W-:-:S13]  /*02e0*/  ISETP.NE.AND P0, PT, R0, RZ, PT ;  /* 0x000000ff0000720c */ /* 0x000fda0003f05270 */
[----:B------:R-:W-:Y:S05]  /*02f0*/  @!P0 BRA `(.L_x_926) ;  /* 0x0000000000e08947 */ /* 0x000fea0003800000 */
[----:B------:R-:W-:Y:S02]  /*0300*/  HFMA2 R5, -RZ, RZ, 0, 0 ;  /* 0x00000000ff057431 */ /* 0x000fe400000001ff */
[----:B------:R-:W-:Y:S01]  /*0310*/  IMAD.MOV.U32 R14, RZ, RZ, 0xbc8f ;  /* 0x0000bc8fff0e7424 */ /* 0x000fe200078e00ff */
[----:B------:R-:W-:Y:S01]  /*0320*/  MOV R17, RZ ;  /* 0x000000ff00117202 */ /* 0x000fe20000000f00 */
[----:B------:R-:W-:Y:S02]  /*0330*/  IMAD.MOV.U32 R15, RZ, RZ, RZ ;  /* 0x000000ffff0f7224 */ /* 0x000fe400078e00ff */
[----:B------:R-:W-:-:S07]  /*0340*/  IMAD.MOV.U32 R4, RZ, RZ, 0x1 ;  /* 0x00000001ff047424 */ /* 0x000fce00078e00ff */
.L_x_929:
[-C--:B------:R-:W-:Y:S01]  /*0350*/  IMAD R8, R15, R14.reuse, RZ ;  /* 0x0000000e0f087224 */ /* 0x080fe200078e02ff */
[----:B------:R-:W-:Y:S01]  /*0360*/  BSSY.RECONVERGENT B2, `(.L_x_927) ;  /* 0x000002b000027945 */ /* 0x000fe20003800200 */
[----:B------:R-:W-:-:S04]  /*0370*/  IMAD.WIDE.U32 R6, R14, R14, RZ ;  /* 0x0000000e0e067225 */ /* 0x000fc800078e00ff */
[----:B------:R-:W-:Y:S02]  /*0380*/  IMAD R9, R14, R15, R8 ;  /* 0x0000000f0e097224 */ /* 0x000fe400078e0208 */
[----:B------:R-:W-:Y:S01]  /*0390*/  IMAD.WIDE.U32 R10, R6, 0x3, RZ ;  /* 0x00000003060a7825 */ /* 0x000fe200078e00ff */
[----:B------:R-:W-:-:S03]  /*03a0*/  LOP3.LUT R10, R0, 0x1, RZ, 0xc0, !PT ;  /* 0x00000001000a7812 */ /* 0x000fc600078ec0ff */
[----:B------:R-:W-:Y:S01]  /*03b0*/  IMAD.IADD R7, R7, 0x1, R9 ;  /* 0x0000000107077824 */ /* 0x000fe200078e0209 */
[----:B------:R-:W-:-:S03]  /*03c0*/  ISETP.NE.U32.AND P1, PT, R10, 0x1, PT ;  /* 0x000000010a00780c */ /* 0x000fc60003f25070 */
[----:B------:R-:W-:Y:S01]  /*03d0*/  IMAD.WIDE.U32 R8, R7, 0x3, RZ ;  /* 0x0000000307087825 */ /* 0x000fe200078e00ff */
[----:B------:R-:W-:-:S03]  /*03e0*/  ISETP.NE.U32.AND.EX P1, PT, RZ, RZ, PT, P1 ;  /* 0x000000ffff00720c */ /* 0x000fc60003f25110 */
[----:B------:R-:W-:-:S04]  /*03f0*/  IMAD.WIDE.U32 R8, P0, R6, -0x7fffffff, R8 ;  /* 0x8000000106087825 */ /* 0x000fc80007800008 */
[----:B------:R-:W-:Y:S01]  /*0400*/  IMAD.X R13, RZ, RZ, RZ, P0 ;  /* 0x000000ffff0d7224 */ /* 0x000fe200000e06ff */
[----:B------:R-:W-:Y:S01]  /*0410*/  IADD3 RZ, P0, PT, R11, R8, RZ ;  /* 0x000000080bff7210 */ /* 0x000fe20007f1e0ff */
[----:B------:R-:W-:-:S04]  /*0420*/  IMAD.MOV.U32 R12, RZ, RZ, R9 ;  /* 0x000000ffff0c7224 */ /* 0x000fc800078e0009 */
[----:B------:R-:W-:Y:S01]  /*0430*/  IMAD.WIDE.U32.X R12, R7, -0x7fffffff, R12, P0 ;  /* 0x80000001070c7825 */ /* 0x000fe200000e040c */
[----:B------:R-:W-:-:S04]  /*0440*/  ISETP.GT.U32.AND P0, PT, R0, 0x1, PT ;  /* 0x000000010000780c */ /* 0x000fc80003f04070 */
[--C-:B------:R-:W-:Y:S02]  /*0450*/  SHF.R.U64 R11, R12, 0x1e, R13.reuse ;  /* 0x0000001e0c0b7819 */ /* 0x100fe4000000120d */
[----:B------:R-:W-:-:S03]  /*0460*/  SHF.R.U32.HI R10, RZ, 0x1e, R13 ;  /* 0x0000001eff0a7819 */ /* 0x000fc6000001160d */
[----:B------:R-:W-:-:S04]  /*0470*/  IMAD.WIDE.U32 R6, R11, -0x7fffffff, R6 ;  /* 0x800000010b067825 */ /* 0x000fc800078e0006 */
[----:B------:R-:W-:Y:S01]  /*0480*/  IMAD R10, R10, -0x7fffffff, RZ ;  /* 0x800000010a0a7824 */ /* 0x000fe200078e02ff */
[----:B------:R-:W-:Y:S06]  /*0490*/  @P1 BRA `(.L_x_928) ;  /* 0x00000000005c1947 */ /* 0x000fec0003800000 */
[-C--:B------:R-:W-:Y:S02]  /*04a0*/  IMAD R17, R17, R14.reuse, RZ ;  /* 0x0000000e11117224 */ /* 0x080fe400078e02ff */
[----:B------:R-:W-:-:S04]  /*04b0*/  IMAD.WIDE.U32 R8, R4, R14, RZ ;  /* 0x0000000e04087225 */ /* 0x000fc800078e00ff */
[----:B------:R-:W-:Y:S02]  /*04c0*/  IMAD R17, R15, R4, R17 ;  /* 0x000000040f117224 */ /* 0x000fe400078e0211 */
[----:B------:R-:W-:-:S03]  /*04d0*/  IMAD.WIDE.U32 R14, R8, 0x5, RZ ;  /* 0x00000005080e7825 */ /* 0x000fc600078e00ff */
[----:B------:R-:W-:-:S05]  /*04e0*/  IADD3 R9, PT, PT, R9, R17, RZ ;  /* 0x0000001109097210 */ /* 0x000fca0007ffe0ff */
[----:B------:R-:W-:-:S04]  /*04f0*/  IMAD.WIDE.U32 R12, R9, 0x5, RZ ;  /* 0x00000005090c7825 */ /* 0x000fc800078e00ff */
[----:B------:R-:W-:-:S04]  /*0500*/  IMAD.WIDE.U32 R12, P1, R8, 0x2, R12 ;  /* 0x00000002080c7825 */ /* 0x000fc8000782000c */
[----:B------:R-:W-:Y:S01]  /*0510*/  IMAD.X R17, RZ, RZ, RZ, P1 ;  /* 0x000000ffff117224 */ /* 0x000fe200008e06ff */
[----:B------:R-:W-:Y:S01]  /*0520*/  IADD3 RZ, P1, PT, R15, R12, RZ ;  /* 0x0000000c0fff7210 */ /* 0x000fe20007f3e0ff */
[----:B------:R-:W-:-:S04]  /*0530*/  IMAD.MOV.U32 R16, RZ, RZ, R13 ;  /* 0x000000ffff107224 */ /* 0x000fc800078e000d */
[----:B------:R-:W-:-:S03]  /*0540*/  IMAD.WIDE.U32.X R16, R9, 0x2, R16, P1 ;  /* 0x0000000209107825 */ /* 0x000fc600008e0410 */
[----:B------:R-:W-:-:S05]  /*0550*/  IADD3 R13, P1, PT, R8, -R16, RZ ;  /* 0x80000010080d7210 */ /* 0x000fca0007f3e0ff */
[----:B------:R-:W-:-:S05]  /*0560*/  IMAD.X R4, R9, 0x1, ~R17, P1 ;  /* 0x0000000109047824 */ /* 0x000fca00008e0e11 */
[--C-:B------:R-:W-:Y:S02]  /*0570*/  SHF.R.U64 R13, R13, 0x1, R4.reuse ;  /* 0x000000010d0d7819 */ /* 0x100fe40000001204 */
[----:B------:R-:W-:Y:S02]  /*0580*/  SHF.R.U32.HI R15, RZ, 0x1, R4 ;  /* 0x00000001ff0f7819 */ /* 0x000fe40000011604 */
[----:B------:R-:W-:-:S04]  /*0590*/  IADD3 R4, P1, PT, R13, R16, RZ ;  /* 0x000000100d047210 */ /* 0x000fc80007f3e0ff */
[----:B------:R-:W-:-:S04]  /*05a0*/  IADD3.X R13, PT, PT, R15, R17, RZ, P1, !PT ;  /* 0x000000110f0d7210 */ /* 0x000fc80000ffe4ff */
[--C-:B------:R-:W-:Y:S02]  /*05b0*/  SHF.R.U64 R17, R4, 0x1e, R13.reuse ;  /* 0x0000001e04117819 */ /* 0x100fe4000000120d */
[----:B------:R-:W-:-:S03]  /*05c0*/  SHF.R.U32.HI R4, RZ, 0x1e, R13 ;  /* 0x0000001eff047819 */ /* 0x000fc6000001160d */
[----:B------:R-:W-:-:S04]  /*05d0*/  IMAD.WIDE.U32 R8, R17, -0x7fffffff, R8 ;  /* 0x8000000111087825 */ /* 0x000fc800078e0008 */
[----:B------:R-:W-:-:S05]  /*05e0*/  IMAD R4, R4, -0x7fffffff, RZ ;  /* 0x8000000104047824 */ /* 0x000fca00078e02ff */
[----:B------:R-:W-:Y:S01]  /*05f0*/  IADD3 R17, PT, PT, R9, -R17, R4 ;  /* 0x8000001109117210 */ /* 0x000fe20007ffe004 */
[----:B------:R-:W-:-:S07]  /*0600*/  IMAD.MOV.U32 R4, RZ, RZ, R8 ;  /* 0x000000ffff047224 */ /* 0x000fce00078e0008 */
.L_x_928:
[----:B------:R-:W-:Y:S05]  /*0610*/  BSYNC.RECONVERGENT B2 ;  /* 0x0000000000027941 */ /* 0x000fea0003800200 */
.L_x_927:
[----:B------:R-:W-:Y:S01]  /*0620*/  ISETP.GT.U32.AND.EX P0, PT, R5, RZ, PT, P0 ;  /* 0x000000ff0500720c */ /* 0x000fe20003f04100 */
[----:B------:R-:W-:Y:S01]  /*0630*/  IMAD.MOV.U32 R14, RZ, RZ, R6 ;  /* 0x000000ffff0e7224 */ /* 0x000fe200078e0006 */
[--C-:B------:R-:W-:Y:S02]  /*0640*/  SHF.R.U64 R0, R0, 0x1, R5.reuse ;  /* 0x0000000100007819 */ /* 0x100fe40000001205 */
[----:B------:R-:W-:Y:S02]  /*0650*/  SHF.R.U32.HI R5, RZ, 0x1, R5 ;  /* 0x00000001ff057819 */ /* 0x000fe40000011605 */
[----:B------:R-:W-:-:S07]  /*0660*/  IADD3 R15, PT, PT, R7, -R11, R10 ;  /* 0x8000000b070f7210 */ /* 0x000fce0007ffe00a */
[----:B------:R-:W-:Y:S05]  /*0670*/  @P0 BRA `(.L_x_929) ;  /* 0xfffffffc00340947 */ /* 0x000fea000383ffff */
.L_x_926:
[----:B------:R-:W-:Y:S05]  /*0680*/  BSYNC.RECONVERGENT B1 ;  /* 0x0000000000017941 */ /* 0x000fea0003800200 */
.L_x_925:
[-C--:B------:R-:W-:Y:S01]  /*0690*/  IMAD R13, R17, R2.reuse, RZ ;  /* 0x00000002110d7224 */ /* 0x080fe200078e02ff */
[----:B------:R-:W-:Y:S01]  /*06a0*/  BSSY.RECONVERGENT B1, `(.L_x_930) ;  /* 0x0000031000017945 */ /* 0x000fe20003800200 */
[----:B------:R-:W-:-:S04]  /*06b0*/  IMAD.WIDE.U32 R4, R4, R2, RZ ;  /* 0x0000000204047225 */ /* 0x000fc800078e00ff */
[----:B------:R-:W-:-:S04]  /*06c0*/  IMAD.IADD R13, R5, 0x1, R13 ;  /* 0x00000001050d7824 */ /* 0x000fc800078e020d */
[----:B------:R-:W-:-:S04]  /*06d0*/  IMAD.WIDE.U32 R6, R13, 0x5, RZ ;  /* 0x000000050d067825 */ /* 0x000fc800078e00ff */
[----:B------:R-:W-:-:S04]  /*06e0*/  IMAD.WIDE.U32 R8, P0, R4, 0x2, R6 ;  /* 0x0000000204087825 */ /* 0x000fc80007800006 */
[----:B------:R-:W-:Y:S01]  /*06f0*/  IMAD.WIDE.U32 R6, R4, 0x5, RZ ;  /* 0x0000000504067825 */ /* 0x000fe200078e00ff */
[----:B------:R-:W-:-:S03]  /*0700*/  IADD3.X R11, PT, PT, RZ, RZ, RZ, P0, !PT ;  /* 0x000000ffff0b7210 */ /* 0x000fc600007fe4ff */
[----:B------:R-:W-:Y:S01]  /*0710*/  IMAD.MOV.U32 R10, RZ, RZ, R9 ;  /* 0x000000ffff0a7224 */ /* 0x000fe200078e0009 */
[----:B------:R-:W-:-:S05]  /*0720*/  IADD3 RZ, P0, PT, R7, R8, RZ ;  /* 0x0000000807ff7210 */ /* 0x000fca0007f1e0ff */
[----:B------:R-:W-:-:S03]  /*0730*/  IMAD.WIDE.U32.X R6, R13, 0x2, R10, P0 ;  /* 0x000000020d067825 */ /* 0x000fc600000e040a */
[----:B------:R-:W-:-:S05]  /*0740*/  IADD3 R5, P0, PT, R4, -R6, RZ ;  /* 0x8000000604057210 */ /* 0x000fca0007f1e0ff */
[----:B------:R-:W-:-:S05]  /*0750*/  IMAD.X R0, R13, 0x1, ~R7, P0 ;  /* 0x000000010d007824 */ /* 0x000fca00000e0e07 */
[--C-:B------:R-:W-:Y:S02]  /*0760*/  SHF.R.U64 R5, R5, 0x1, R0.reuse ;  /* 0x0000000105057819 */ /* 0x100fe40000001200 */
[----:B------:R-:W-:Y:S02]  /*0770*/  SHF.R.U32.HI R9, RZ, 0x1, R0 ;  /* 0x00000001ff097819 */ /* 0x000fe40000011600 */
[----:B------:R-:W-:-:S05]  /*0780*/  IADD3 R5, P0, PT, R5, R6, RZ ;  /* 0x0000000605057210 */ /* 0x000fca0007f1e0ff */
[----:B------:R-:W-:Y:S02]  /*0790*/  IMAD.X R6, R9, 0x1, R7, P0 ;  /* 0x0000000109067824 */ /* 0x000fe400000e0607 */
[----:B------:R-:W0:Y:S03]  /*07a0*/  MUFU.RCP64H R7, 2.14748262400000000000e+09 ;  /* 0x41dfffff00077908 */ /* 0x000e260000001800 */
[----:B------:R-:W-:Y:S01]  /*07b0*/  SHF.R.U64 R5, R5, 0x1e, R6 ;  /* 0x0000001e05057819 */ /* 0x000fe20000001206 */
[----:B------:R-:W-:-:S04]  /*07c0*/  IMAD.MOV.U32 R6, RZ, RZ, 0x1 ;  /* 0x00000001ff067424 */ /* 0x000fc800078e00ff */
[----:B------:R-:W-:Y:S02]  /*07d0*/  IMAD R4, R5, -0x7fffffff, R4 ;  /* 0x8000000105047824 */ /* 0x000fe400078e0204 */
[----:B------:R-:W-:Y:S02]  /*07e0*/  IMAD.MOV.U32 R5, RZ, RZ, 0x41dfffff ;  /* 0x41dfffffff057424 */ /* 0x000fe400078e00ff */
[----:B------:R-:W-:-:S05]  /*07f0*/  IMAD.HI.U32 R0, R4, 0x5e4789c9, RZ ;  /* 0x5e4789c904007827 */ /* 0x000fca00078e00ff */
[----:B------:R-:W-:-:S05]  /*0800*/  SHF.R.U32.HI R9, RZ, 0xe, R0 ;  /* 0x0000000eff097819 */ /* 0x000fca0000011600 */
[C---:B------:R-:W-:Y:S01]  /*0810*/  IMAD R0, R9.reuse, -0xadc8, R4 ;  /* 0xffff523809007824 */ /* 0x040fe200078e0204 */
[----:B------:R-:W-:Y:S01]  /*0820*/  MOV R4, 0xff800000 ;  /* 0xff80000000047802 */ /* 0x000fe20000000f00 */
[----:B------:R-:W-:Y:S02]  /*0830*/  IMAD R11, R9, 0xd47, RZ ;  /* 0x00000d47090b7824 */ /* 0x000fe400078e02ff */
[----:B------:R-:W-:-:S03]  /*0840*/  IMAD R0, R0, 0xbc8f, RZ ;  /* 0x0000bc8f00007824 */ /* 0x000fc600078e02ff */
[----:B0-----:R-:W-:Y:S01]  /*0850*/  DFMA R8, R6, -R4, 1 ;  /* 0x3ff000000608742b */ /* 0x001fe20000000804 */
[----:B------:R-:W-:Y:S02]  /*0860*/  LOP3.LUT R13, R11, 0x7fffffff, RZ, 0x3c, !PT ;  /* 0x7fffffff0b0d7812 */ /* 0x000fe400078e3cff */
[----:B------:R-:W-:-:S05]  /*0870*/  ISETP.GE.U32.AND P0, PT, R0, R11, PT ;  /* 0x0000000b0000720c */ /* 0x000fca0003f06070 */
[----:B------:R-:W-:-:S08]  /*0880*/  DFMA R8, R8, R8, R8 ;  /* 0x000000080808722b */ /* 0x000fd00000000008 */
[----:B------:R-:W-:Y:S01]  /*0890*/  @P0 IMAD.MOV R13, RZ, RZ, -R11 ;  /* 0x000000ffff0d0224 */ /* 0x000fe200078e0a0b */
[----:B------:R-:W-:-:S04]  /*08a0*/  DFMA R8, R6, R8, R6 ;  /* 0x000000080608722b */ /* 0x000fc80000000006 */
[----:B------:R-:W-:-:S04]  /*08b0*/  IADD3 R2, PT, PT, R0, R13, RZ ;  /* 0x0000000d00027210 */ /* 0x000fc80007ffe0ff */
[----:B------:R-:W-:Y:S01]  /*08c0*/  DFMA R10, R8, -R4, 1 ;  /* 0x3ff00000080a742b */ /* 0x000fe20000000804 */
[----:B------:R-:W-:-:S06]  /*08d0*/  VIADD R6, R2, 0xffffffff ;  /* 0xffffffff02067836 */ /* 0x000fcc0000000000 */
[----:B------:R-:W0:Y:S01]  /*08e0*/  I2F.F64.U32 R6, R6 ;  /* 0x0000000600067312 */ /* 0x000e220000201800 */
[----:B------:R-:W-:-:S08]  /*08f0*/  DFMA R10, R8, R10, R8 ;  /* 0x0000000a080a722b */ /* 0x000fd00000000008 */
[----:B0-----:R-:W-:Y:S01]  /*0900*/  DMUL R8, R6, R10 ;  /* 0x0000000a06087228 */ /* 0x001fe20000000000 */
[----:B------:R-:W-:-:S07]  /*0910*/  FSETP.GEU.AND P1, PT, |R7|, 6.5827683646048100446e-37, PT ;  /* 0x036000000700780b */ /* 0x000fce0003f2e200 */
[----:B------:R-:W-:-:S08]  /*0920*/  DFMA R4, R8, -R4, R6 ;  /* 0x800000040804722b */ /* 0x000fd00000000006 */
[----:B------:R-:W-:-:S10]  /*0930*/  DFMA R4, R10, R4, R8 ;  /* 0x000000040a04722b */ /* 0x000fd40000000008 */
[----:B------:R-:W-:-:S05]  /*0940*/  FFMA R0, RZ, 27.999998092651367188, R5 ;  /* 0x41dfffffff007823 */ /* 0x000fca0000000005 */
[----:B------:R-:W-:-:S13]  /*0950*/  FSETP.GT.AND P0, PT, |R0|, 1.469367938527859385e-39, PT ;  /* 0x001000000000780b */ /* 0x000fda0003f04200 */
[----:B------:R-:W-:Y:S05]  /*0960*/  @P0 BRA P1, `(.L_x_931) ;  /* 0x0000000000100947 */ /* 0x000fea0000800000 */
[----:B------:R-:W-:-:S07]  /*0970*/  MOV R0, 0x990 ;  /* 0x0000099000007802 */ /* 0x000fce0000000f00 */
[----:B------:R-:W-:Y:S05]  /*0980*/  CALL.REL.NOINC `($__internal_6_$__cuda_sm20_div_rn_f64_full) ;  /* 0x00000008004c7944 */ /* 0x000fea0003c00000 */
[----:B------:R-:W-:Y:S02]  /*0990*/  IMAD.MOV.U32 R4, RZ, RZ, R6 ;  /* 0x000000ffff047224 */ /* 0x000fe400078e0006 */
[----:B------:R-:W-:-:S07]  /*09a0*/  IMAD.MOV.U32 R5, RZ, RZ, R7 ;  /* 0x000000ffff057224 */ /* 0x000fce00078e0007 */
.L_x_931:
[----:B------:R-:W-:Y:S05]  /*09b0*/  BSYNC.RECONVERGENT B1 ;  /* 0x0000000000017941 */ /* 0x000fea0003800200 */
.L_x_930:
[----:B------:R-:W0:Y:S01]  /*09c0*/  LDCU.64 UR10, c[0x0][0x3a8] ;  /* 0x00007500ff0a77ac */ /* 0x000e220008000a00 */
[----:B------:R-:W-:-:S05]  /*09d0*/  MOV R27, 0x8 ;  /* 0x00000008001b7802 */ /* 0x000fca0000000f00 */
[----:B------:R-:W-:Y:S01]  /*09e0*/  IMAD.WIDE R26, R26, R27, UR6 ;  /* 0x000000061a1a7e25 */ /* 0x000fe2000f8e021b */
[----:B0-----:R-:W-:-:S07]  /*09f0*/  DFMA R4, R22, R4, UR10 ;  /* 0x0000000a16047e2b */ /* 0x001fce0008000004 */
[----:B------:R0:W-:Y:S04]  /*0a00*/  STG.E.64 desc[UR14][R26.64], R4 ;  /* 0x000000041a007986 */ /* 0x0001e8000c101b0e */
.L_x_924:
[----:B------:R-:W-:Y:S05]  /*0a10*/  BSYNC.RECONVERGENT B0 ;  /* 0x0000000000007941 */ /* 0x000fea0003800200 */
.L_x_923:
[----:B------:R-:W-:Y:S05]  /*0a20*/  BRA.U UP0, `(.L_x_932) ;  /* 0xfffffff500fc7547 */ /* 0x000fea000b83ffff */
[----:B------:R-:W-:Y:S05]  /*0a30*/  EXIT ;  /* 0x000000000000794d */ /* 0x000fea0003800000 */
.L_x_922:
        /* <DEDUP_REMOVED lines=8> */
.L_x_940:
[----:B0-----:R-:W-:Y:S01]  /*0ac0*/  IMAD.U32 R26, RZ, RZ, UR4 ;  /* 0x00000004ff1a7e24 */ /* 0x001fe2000f8e00ff */
[----:B------:R-:W-:Y:S01]  /*0ad0*/  BSSY.RECONVERGENT B0, `(.L_x_933) ;  /* 0x000003f000007945 */ /* 0x000fe20003800200 */
[----:B------:R-:W-:Y:S01]  /*0ae0*/  MOV R4, 0x1 ;  /* 0x0000000100047802 */ /* 0x000fe20000000f00 */
[----:B------:R-:W-:Y:S02]  /*0af0*/  IMAD.MOV.U32 R17, RZ, RZ, RZ ;  /* 0x000000ffff117224 */ /* 0x000fe400078e00ff */
[----:B------:R-:W-:-:S04]  /*0b00*/  IMAD R26, R26, 0x80, R25 ;  /* 0x000000801a1a7824 */ /* 0x000fc800078e0219 */
[----:B------:R-:W-:-:S05]  /*0b10*/  VIADD R0, R26, UR5 ;  /* 0x000000051a007c36 */ /* 0x000fca0008000000 */
[----:B------:R-:W-:-:S13]  /*0b20*/  ISETP.NE.AND P0, PT, R0, RZ, PT ;  /* 0x000000ff0000720c */ /* 0x000fda0003f05270 */
[----:B------:R-:W-:Y:S05]  /*0b30*/  @!P0 BRA `(.L_x_934) ;  /* 0x0000000000e08947 */ /* 0x000fea0003800000 */
[----:B------:R-:W-:Y:S02]  /*0b40*/  HFMA2 R15, -RZ, RZ, 0, 0 ;  /* 0x00000000ff0f7431 */ /* 0x000fe400000001ff */
[----:B------:R-:W-:Y:S02]  /*0b50*/  IMAD.MOV.U32 R5, RZ, RZ, RZ ;  /* 0x000000ffff057224 */ /* 0x000fe400078e00ff */
[----:B------:R-:W-:Y:S02]  /*0b60*/  IMAD.MOV.U32 R14, RZ, RZ, 0xbc8f ;  /* 0x0000bc8fff0e7424 */ /* 0x000fe400078e00ff */
[----:B------:R-:W-:Y:S02]  /*0b70*/  IMAD.MOV.U32 R4, RZ, RZ, 0x1 ;  /* 0x00000001ff047424 */ /* 0x000fe400078e00ff */
[----:B------:R-:W-:-:S07]  /*0b80*/  IMAD.MOV.U32 R17, RZ, RZ, RZ ;  /* 0x000000ffff117224 */ /* 0x000fce00078e00ff */
.L_x_937:
        /* <DEDUP_REMOVED lines=11> */
[----:B------:R-:W-:Y:S01]  /*0c40*/  IMAD.MOV.U32 R12, RZ, RZ, R9 ;  /* 0x000000ffff0c7224 */ /* 0x000fe200078e0009 */
[----:B------:R-:W-:Y:S02]  /*0c50*/  IADD3.X R13, PT, PT, RZ, RZ, RZ, P0, !PT ;  /* 0x000000ffff0d7210 */ /* 0x000fe400007fe4ff */
[----:B------:R-:W-:-:S05]  /*0c60*/  IADD3 RZ, P0, PT, R11, R8, RZ ;  /* 0x000000080bff7210 */ /* 0x000fca0007f1e0ff */
        /* <DEDUP_REMOVED lines=10> */
[----:B------:R-:W-:-:S04]  /*0d10*/  IMAD.WIDE.U32 R14, R8, 0x5, RZ ;  /* 0x00000005080e7825 */ /* 0x000fc800078e00ff */
[----:B------:R-:W-:-:S04]  /*0d20*/  IMAD.IADD R9, R9, 0x1, R17 ;  /* 0x0000000109097824 */ /* 0x000fc800078e0211 */
[----:B------:R-:W-:-:S04]  /*0d30*/  IMAD.WIDE.U32 R12, R9, 0x5, RZ ;  /* 0x00000005090c7825 */ /* 0x000fc800078e00ff */
[----:B------:R-:W-:-:S04]  /*0d40*/  IMAD.WIDE.U32 R12, P1, R8, 0x2, R12 ;  /* 0x00000002080c7825 */ /* 0x000fc8000782000c */
[----:B------:R-:W-:Y:S01]  /*0d50*/  IMAD.X R17, RZ, RZ, RZ, P1 ;  /* 0x000000ffff117224 */ /* 0x000fe200008e06ff */
[----:B------:R-:W-:Y:S02]  /*0d60*/  IADD3 RZ, P1, PT, R15, R12, RZ ;  /* 0x0000000c0fff7210 */ /* 0x000fe40007f3e0ff */
[----:B------:R-:W-:-:S05]  /*0d70*/  MOV R16, R13 ;  /* 0x0000000d00107202 */ /* 0x000fca0000000f00 */
[----:B------:R-:W-:-:S03]  /*0d80*/  IMAD.WIDE.U32.X R16, R9, 0x2, R16, P1 ;  /* 0x0000000209107825 */ /* 0x000fc600008e0410 */
[----:B------:R-:W-:-:S05]  /*0d90*/  IADD3 R13, P1, PT, R8, -R16, RZ ;  /* 0x80000010080d7210 */ /* 0x000fca0007f3e0ff */
[----:B------:R-:W-:-:S05]  /*0da0*/  IMAD.X R4, R9, 0x1, ~R17, P1 ;  /* 0x0000000109047824 */ /* 0x000fca00008e0e11 */
[--C-:B------:R-:W-:Y:S02]  /*0db0*/  SHF.R.U64 R13, R13, 0x1, R4.reuse ;  /* 0x000000010d0d7819 */ /* 0x100fe40000001204 */
[----:B------:R-:W-:Y:S02]  /*0dc0*/  SHF.R.U32.HI R15, RZ, 0x1, R4 ;  /* 0x00000001ff0f7819 */ /* 0x000fe40000011604 */
[----:B------:R-:W-:-:S05]  /*0dd0*/  IADD3 R4, P1, PT, R13, R16, RZ ;  /* 0x000000100d047210 */ /* 0x000fca0007f3e0ff */
[----:B------:R-:W-:-:S05]  /*0de0*/  IMAD.X R13, R15, 0x1, R17, P1 ;  /* 0x000000010f0d7824 */ /* 0x000fca00008e0611 */
[--C-:B------:R-:W-:Y:S02]  /*0df0*/  SHF.R.U64 R17, R4, 0x1e, R13.reuse ;  /* 0x0000001e04117819 */ /* 0x100fe4000000120d */
[----:B------:R-:W-:-:S03]  /*0e00*/  SHF.R.U32.HI R4, RZ, 0x1e, R13 ;  /* 0x0000001eff047819 */ /* 0x000fc6000001160d */
[----:B------:R-:W-:-:S04]  /*0e10*/  IMAD.WIDE.U32 R8, R17, -0x7fffffff, R8 ;  /* 0x8000000111087825 */ /* 0x000fc800078e0008 */
[----:B------:R-:W-:-:S05]  /*0e20*/  IMAD R4, R4, -0x7fffffff, RZ ;  /* 0x8000000104047824 */ /* 0x000fca00078e02ff */
[----:B------:R-:W-:Y:S01]  /*0e30*/  IADD3 R17, PT, PT, R9, -R17, R4 ;  /* 0x8000001109117210 */ /* 0x000fe20007ffe004 */
[----:B------:R-:W-:-:S07]  /*0e40*/  IMAD.MOV.U32 R4, RZ, RZ, R8 ;  /* 0x000000ffff047224 */ /* 0x000fce00078e0008 */
.L_x_936:
[----:B------:R-:W-:Y:S05]  /*0e50*/  BSYNC.RECONVERGENT B1 ;  /* 0x0000000000017941 */ /* 0x000fea0003800200 */
.L_x_935:
[----:B------:R-:W-:Y:S02]  /*0e60*/  ISETP.GT.U32.AND.EX P0, PT, R5, RZ, PT, P0 ;  /* 0x000000ff0500720c */ /* 0x000fe40003f04100 */
[--C-:B------:R-:W-:Y:S02]  /*0e70*/  SHF.R.U64 R0, R0, 0x1, R5.reuse ;  /* 0x0000000100007819 */ /* 0x100fe40000001205 */
[----:B------:R-:W-:Y:S02]  /*0e80*/  SHF.R.U32.HI R5, RZ, 0x1, R5 ;  /* 0x00000001ff057819 */ /* 0x000fe40000011605 */
[----:B------:R-:W-:Y:S02]  /*0e90*/  IADD3 R15, PT, PT, R7, -R11, R10 ;  /* 0x8000000b070f7210 */ /* 0x000fe40007ffe00a */
[----:B------:R-:W-:-:S05]  /*0ea0*/  MOV R14, R6 ;  /* 0x00000006000e7202 */ /* 0x000fca0000000f00 */
[----:B------:R-:W-:Y:S05]  /*0eb0*/  @P0 BRA `(.L_x_937) ;  /* 0xfffffffc00340947 */ /* 0x000fea000383ffff */
.L_x_934:
[----:B------:R-:W-:Y:S05]  /*0ec0*/  BSYNC.RECONVERGENT B0 ;  /* 0x0000000000007941 */ /* 0x000fea0003800200 */
.L_x_933:
[-C--:B------:R-:W-:Y:S01]  /*0ed0*/  IMAD R13, R17, R2.reuse, RZ ;  /* 0x00000002110d7224 */ /* 0x080fe200078e02ff */
[----:B------:R-:W-:Y:S01]  /*0ee0*/  BSSY.RECONVERGENT B0, `(.L_x_938) ;  /* 0x0000031000007945 */ /* 0x000fe20003800200 */
[----:B------:R-:W-:-:S04]  /*0ef0*/  IMAD.WIDE.U32 R4, R4, R2, RZ ;  /* 0x0000000204047225 */ /* 0x000fc800078e00ff */
[----:B------:R-:W-:-:S04]  /*0f00*/  IMAD.IADD R13, R5, 0x1, R13 ;  /* 0x00000001050d7824 */ /* 0x000fc800078e020d */
[----:B------:R-:W-:-:S04]  /*0f10*/  IMAD.WIDE.U32 R6, R13, 0x5, RZ ;  /* 0x000000050d067825 */ /* 0x000fc800078e00ff */
[----:B------:R-:W-:-:S04]  /*0f20*/  IMAD.WIDE.U32 R8, P0, R4, 0x2, R6 ;  /* 0x0000000204087825 */ /* 0x000fc80007800006 */
[----:B------:R-:W-:Y:S01]  /*0f30*/  IMAD.WIDE.U32 R6, R4, 0x5, RZ ;  /* 0x0000000504067825 */ /* 0x000fe200078e00ff */
[----:B------:R-:W-:-:S03]  /*0f40*/  MOV R10, R9 ;  /* 0x00000009000a7202 */ /* 0x000fc60000000f00 */
[----:B------:R-:W-:Y:S01]  /*0f50*/  IMAD.X R11, RZ, RZ, RZ, P0 ;  /* 0x000000ffff0b7224 */ /* 0x000fe200000e06ff */
        /* <DEDUP_REMOVED lines=23> */
[----:B------:R-:W-:Y:S01]  /*10d0*/  @P0 IADD3 R13, PT, PT, -R11, RZ, RZ ;  /* 0x000000ff0b0d0210 */ /* 0x000fe20007ffe1ff */
[----:B------:R-:W-:-:S04]  /*10e0*/  DFMA R8, R6, R8, R6 ;  /* 0x000000080608722b */ /* 0x000fc80000000006 */
[----:B------:R-:W-:-:S04]  /*10f0*/  IMAD.IADD R2, R0, 0x1, R13 ;  /* 0x0000000100027824 */ /* 0x000fc800078e020d */
[----:B------:R-:W-:Y:S01]  /*1100*/  VIADD R6, R2, 0xffffffff ;  /* 0xffffffff02067836 */ /* 0x000fe20000000000 */
[----:B------:R-:W-:-:S05]  /*1110*/  DFMA R10, R8, -R4, 1 ;  /* 0x3ff00000080a742b */ /* 0x000fca0000000804 */
[----:B------:R-:W0:Y:S03]  /*1120*/  I2F.F64.U32 R6, R6 ;  /* 0x0000000600067312 */ /* 0x000e260000201800 */
        /* <DEDUP_REMOVED lines=10> */
[----:B------:R-:W-:Y:S01]  /*11d0*/  MOV R4, R6 ;  /* 0x0000000600047202 */ /* 0x000fe20000000f00 */
[----:B------:R-:W-:-:S07]  /*11e0*/  IMAD.MOV.U32 R5, RZ, RZ, R7 ;  /* 0x000000ffff057224 */ /* 0x000fce00078e0007 */
.L_x_939:
[----:B------:R-:W-:Y:S05]  /*11f0*/  BSYNC.RECONVERGENT B0 ;  /* 0x0000000000007941 */ /* 0x000fea0003800200 */
.L_x_938:
[----:B------:R-:W0:Y:S01]  /*1200*/  LDCU UR12, c[0x0][0x388] ;  /* 0x00007100ff0c77ac */ /* 0x000e220008000800 */
[----:B------:R-:W-:Y:S01]  /*1210*/  IMAD.MOV.U32 R27, RZ, RZ, 0x8 ;  /* 0x00000008ff1b7424 */ /* 0x000fe200078e00ff */
[----:B------:R-:W1:Y:S03]  /*1220*/  LDCU.64 UR10, c[0x0][0x3a8] ;  /* 0x00007500ff0a77ac */ /* 0x000e660008000a00 */
[----:B------:R-:W-:Y:S01]  /*1230*/  IMAD.WIDE R26, R26, R27, UR6 ;  /* 0x000000061a1a7e25 */ /* 0x000fe2000f8e021b */
[----:B------:R-:W-:-:S04]  /*1240*/  UIADD3 UR8, UPT, UPT, UR4, 0x1, URZ ;  /* 0x0000000104087890 */ /* 0x000fc8000fffe0ff */
[----:B0-----:R-:W-:Y:S01]  /*1250*/  UISETP.NE.AND UP0, UPT, UR8, UR12, UPT ;  /* 0x0000000c0800728c */ /* 0x001fe2000bf05270 */
[----:B-1----:R-:W-:-:S05]  /*1260*/  DFMA R4, R22, R4, UR10 ;  /* 0x0000000a16047e2b */ /* 0x002fca0008000004 */
[----:B------:R-:W-:Y:S02]  /*1270*/  PLOP3.LUT P0, PT, PT, PT, UP0, 0x80, 0x8 ;  /* 0x000000000008781c */ /* 0x000fe40003f0f008 */
[----:B------:R0:W-:Y:S11]  /*1280*/  STG.E.64 desc[UR14][R26.64], R4 ;  /* 0x000000041a007986 */ /* 0x0001f6000c101b0e */
[----:B------:R-:W-:Y:S05]  /*1290*/  @!P0 EXIT ;  /* 0x000000000000894d */ /* 0x000fea0003800000 */
[----:B------:R-:W-:Y:S01]  /*12a0*/  UMOV UR4, UR8 ;  /* 0x0000000800047c82 */ /* 0x000fe20008000000 */
[----:B------:R-:W-:Y:S05]  /*12b0*/  BRA `(.L_x_940) ;  /* 0xfffffff800007947 */ /* 0x000fea000383ffff */
        .weak           $__internal_6_$__cuda_sm20_div_rn_f64_full
        .type           $__internal_6_$__cuda_sm20_div_rn_f64_full,@function
        .size           $__internal_6_$__cuda_sm20_div_rn_f64_full,(.L_x_2130 - $__internal_6_$__cuda_sm20_div_rn_f64_full)
$__internal_6_$__cuda_sm20_div_rn_f64_full:
[C---:B------:R-:W-:Y:S01]  /*12c0*/  FSETP.GEU.AND P0, PT, |R3|.reuse, 1.469367938527859385e-39, PT ;  /* 0x001000000300780b */ /* 0x040fe20003f0e200 */
[----:B------:R-:W-:Y:S01]  /*12d0*/  IMAD.U32 R10, RZ, RZ, UR9 ;  /* 0x00000009ff0a7e24 */ /* 0x000fe2000f8e00ff */
[C---:B------:R-:W-:Y:S01]  /*12e0*/  LOP3.LUT R4, R3.reuse, 0x800fffff, RZ, 0xc0, !PT ;  /* 0x800fffff03047812 */ /* 0x040fe200078ec0ff */
[----:B------:R-:W-:Y:S01]  /*12f0*/  IMAD.MOV.U32 R11, RZ, RZ, R3 ;  /* 0x000000ffff0b7224 */ /* 0x000fe200078e0003 */
[----:B------:R-:W-:Y:S01]  /*1300*/  MOV R8, UR9 ;  /* 0x0000000900087c02 */ /* 0x000fe20008000f00 */
[----:B------:R-:W-:Y:S01]  /*1310*/  IMAD.MOV.U32 R13, RZ, RZ, R7 ;  /* 0x000000ffff0d7224 */ /* 0x000fe200078e0007 */
[----:B------:R-:W-:Y:S01]  /*1320*/  LOP3.LUT R9, R4, 0x3ff00000, RZ, 0xfc, !PT ;  /* 0x3ff0000004097812 */ /* 0x000fe200078efcff */
[----:B------:R-:W-:Y:S01]  /*1330*/  IMAD.MOV.U32 R14, RZ, RZ, 0x1 ;  /* 0x00000001ff0e7424 */ /* 0x000fe200078e00ff */
[----:B------:R-:W-:Y:S01]  /*1340*/  LOP3.LUT R7, R3, 0x7ff00000, RZ, 0xc0, !PT ;  /* 0x7ff0000003077812 */ /* 0x000fe200078ec0ff */
[----:B------:R-:W-:Y:S01]  /*1350*/  BSSY.RECONVERGENT B2, `(.L_x_941) ;  /* 0x0000052000027945 */ /* 0x000fe20003800200 */
[----:B------:R-:W-:-:S02]  /*1360*/  FSETP.GEU.AND P2, PT, |R13|, 1.469367938527859385e-39, PT ;  /* 0x001000000d00780b */ /* 0x000fc40003f4e200 */
[----:B------:R-:W-:Y:S01]  /*1370*/  LOP3.LUT R4, R13, 0x7ff00000, RZ, 0xc0, !PT ;  /* 0x7ff000000d047812 */ /* 0x000fe200078ec0ff */
[----:B------:R-:W-:Y:S01]  /*1380*/  @!P0 DMUL R8, R10, 8.98846567431157953865e+307 ;  /* 0x7fe000000a088828 */ /* 0x000fe20000000000 */
[----:B------:R-:W-:Y:S02]  /*1390*/  MOV R12, R6 ;  /* 0x00000006000c7202 */ /* 0x000fe40000000f00 */
[----:B------:R-:W-:Y:S02]  /*13a0*/  ISETP.GE.U32.AND P1, PT, R4, R7, PT ;  /* 0x000000070400720c */ /* 0x000fe40003f26070 */
[----:B------:R-:W-:Y:S01]  /*13b0*/  MOV R6, R4 ;  /* 0x0000000400067202 */ /* 0x000fe20000000f00 */
[----:B------:R-:W0:Y:S04]  /*13c0*/  MUFU.RCP64H R15, R9 ;  /* 0x00000009000f7308 */ /* 0x000e280000001800 */
[----:B------:R-:W-:-:S02]  /*13d0*/  @!P2 LOP3.LUT R5, R11, 0x7ff00000, RZ, 0xc0, !PT ;  /* 0x7ff000000b05a812 */ /* 0x000fc400078ec0ff */
[----:B------:R-:W-:Y:S02]  /*13e0*/  @!P0 LOP3.LUT R7, R9, 0x7ff00000, RZ, 0xc0, !PT ;  /* 0x7ff0000009078812 */ /* 0x000fe400078ec0ff */
[----:B------:R-:W-:Y:S02]  /*13f0*/  @!P2 ISETP.GE.U32.AND P3, PT, R4, R5, PT ;  /* 0x000000050400a20c */ /* 0x000fe40003f66070 */
[----:B------:R-:W-:-:S04]  /*1400*/  MOV R5, 0x1ca00000 ;  /* 0x1ca0000000057802 */ /* 0x000fc80000000f00 */
[----:B------:R-:W-:Y:S01]  /*1410*/  @!P2 SEL R17, R5, 0x63400000, !P3 ;  /* 0x634000000511a807 */ /* 0x000fe20005800000 */
[----:B0-----:R-:W-:-:S03]  /*1420*/  DFMA R18, R14, -R8, 1 ;  /* 0x3ff000000e12742b */ /* 0x001fc60000000808 */
[----:B------:R-:W-:-:S04]  /*1430*/  @!P2 LOP3.LUT R20, R17, 0x80000000, R13, 0xf8, !PT ;  /* 0x800000001114a812 */ /* 0x000fc800078ef80d */
[----:B------:R-:W-:Y:S01]  /*1440*/  @!P2 LOP3.LUT R21, R20, 0x100000, RZ, 0xfc, !PT ;  /* 0x001000001415a812 */ /* 0x000fe200078efcff */
[----:B------:R-:W-:Y:S01]  /*1450*/  @!P2 IMAD.MOV.U32 R20, RZ, RZ, RZ ;  /* 0x000000ffff14a224 */ /* 0x000fe200078e00ff */
[----:B------:R-:W-:-:S08]  /*1460*/  DFMA R18, R18, R18, R18 ;  /* 0x000000121212722b */ /* 0x000fd00000000012 */
[----:B------:R-:W-:Y:S01]  /*1470*/  DFMA R18, R14, R18, R14 ;  /* 0x000000120e12722b */ /* 0x000fe2000000000e */
[----:B------:R-:W-:Y:S01]  /*1480*/  SEL R15, R5, 0x63400000, !P1 ;  /* 0x63400000050f7807 */ /* 0x000fe20004800000 */
[----:B------:R-:W-:-:S03]  /*1490*/  IMAD.MOV.U32 R14, RZ, RZ, R12 ;  /* 0x000000ffff0e7224 */ /* 0x000fc600078e000c */
[----:B------:R-:W-:-:S03]  /*14a0*/  LOP3.LUT R15, R15, 0x800fffff, R13, 0xf8, !PT ;  /* 0x800fffff0f0f7812 */ /* 0x000fc600078ef80d */
[----:B------:R-:W-:-:S03]  /*14b0*/  DFMA R16, R18, -R8, 1 ;  /* 0x3ff000001210742b */ /* 0x000fc60000000808 */
[----:B------:R-:W-:-:S05]  /*14c0*/  @!P2 DFMA R14, R14, 2, -R20 ;  /* 0x400000000e0ea82b */ /* 0x000fca0000000814 */
[----:B------:R-:W-:-:S05]  /*14d0*/  DFMA R16, R18, R16, R18 ;  /* 0x000000101210722b */ /* 0x000fca0000000012 */
[----:B------:R-:W-:-:S03]  /*14e0*/  @!P2 LOP3.LUT R6, R15, 0x7ff00000, RZ, 0xc0, !PT ;  /* 0x7ff000000f06a812 */ /* 0x000fc600078ec0ff */
[----:B------:R-:W-:Y:S02]  /*14f0*/  DMUL R18, R16, R14 ;  /* 0x0000000e10127228 */ /* 0x000fe40000000000 */
[----:B------:R-:W-:-:S05]  /*1500*/  VIADD R24, R6, 0xffffffff ;  /* 0xffffffff06187836 */ /* 0x000fca0000000000 */
[----:B------:R-:W-:Y:S01]  /*1510*/  ISETP.GT.U32.AND P0, PT, R24, 0x7feffffe, PT ;  /* 0x7feffffe1800780c */ /* 0x000fe20003f04070 */
[----:B------:R-:W-:Y:S01]  /*1520*/  VIADD R24, R7, 0xffffffff ;  /* 0xffffffff07187836 */ /* 0x000fe20000000000 */
[----:B------:R-:W-:-:S04]  /*1530*/  DFMA R20, R18, -R8, R14 ;  /* 0x800000081214722b */ /* 0x000fc8000000000e */
[----:B------:R-:W-:-:S04]  /*1540*/  ISETP.GT.U32.OR P0, PT, R24, 0x7feffffe, P0 ;  /* 0x7feffffe1800780c */ /* 0x000fc80000704470 */
[----:B------:R-:W-:-:S09]  /*1550*/  DFMA R20, R16, R20, R18 ;  /* 0x000000141014722b */ /* 0x000fd20000000012 */
[----:B------:R-:W-:Y:S05]  /*1560*/  @P0 BRA `(.L_x_942) ;  /* 0x00000000006c0947 */ /* 0x000fea0003800000 */
[----:B------:R-:W-:-:S04]  /*1570*/  LOP3.LUT R7, R11, 0x7ff00000, RZ, 0xc0, !PT ;  /* 0x7ff000000b077812 */ /* 0x000fc800078ec0ff */
[CC--:B------:R-:W-:Y:S02]  /*1580*/  VIADDMNMX R6, R4.reuse, -R7.reuse, 0xb9600000, !PT ;  /* 0xb960000004067446 */ /* 0x0c0fe40007800907 */
[----:B------:R-:W-:Y:S02]  /*1590*/  ISETP.GE.U32.AND P0, PT, R4, R7, PT ;  /* 0x000000070400720c */ /* 0x000fe40003f06070 */
[----:B------:R-:W-:Y:S02]  /*15a0*/  VIMNMX R6, PT, PT, R6, 0x46a00000, PT ;  /* 0x46a0000006067848 */ /* 0x000fe40003fe0100 */
[----:B------:R-:W-:-:S04]  /*15b0*/  SEL R5, R5, 0x63400000, !P0 ;  /* 0x6340000005057807 */ /* 0x000fc80004000000 */
[----:B------:R-:W-:Y:S01]  /*15c0*/  IADD3 R12, PT, PT, -R5, R6, RZ ;  /* 0x00000006050c7210 */ /* 0x000fe20007ffe1ff */
[----:B------:R-:W-:-:S04]  /*15d0*/  IMAD.MOV.U32 R6, RZ, RZ, RZ ;  /* 0x000000ffff067224 */ /* 0x000fc800078e00ff */
[----:B------:R-:W-:-:S06]  /*15e0*/  VIADD R7, R12, 0x7fe00000 ;  /* 0x7fe000000c077836 */ /* 0x000fcc0000000000 */
[----:B------:R-:W-:-:S10]  /*15f0*/  DMUL R4, R20, R6 ;  /* 0x0000000614047228 */ /* 0x000fd40000000000 */
[----:B------:R-:W-:-:S13]  /*1600*/  FSETP.GTU.AND P0, PT, |R5|, 1.469367938527859385e-39, PT ;  /* 0x001000000500780b */ /* 0x000fda0003f0c200 */
[----:B------:R-:W-:Y:S05]  /*1610*/  @P0 BRA `(.L_x_943) ;  /* 0x0000000000940947 */ /* 0x000fea0003800000 */
[----:B------:R-:W-:Y:S01]  /*1620*/  DFMA R8, R20, -R8, R14 ;  /* 0x800000081408722b */ /* 0x000fe2000000000e */
[----:B------:R-:W-:-:S09]  /*1630*/  MOV R6, RZ ;  /* 0x000000ff00067202 */ /* 0x000fd20000000f00 */
[C---:B------:R-:W-:Y:S02]  /*1640*/  FSETP.NEU.AND P0, PT, R9.reuse, RZ, PT ;  /* 0x000000ff0900720b */ /* 0x040fe40003f0d000 */
[----:B------:R-:W-:-:S04]  /*1650*/  LOP3.LUT R11, R9, 0x80000000, R11, 0x48, !PT ;  /* 0x80000000090b7812 */ /* 0x000fc800078e480b */
[----:B------:R-:W-:-:S07]  /*1660*/  LOP3.LUT R7, R11, R7, RZ, 0xfc, !PT ;  /* 0x000000070b077212 */ /* 0x000fce00078efcff */
[----:B------:R-:W-:Y:S05]  /*1670*/  @!P0 BRA `(.L_x_943) ;  /* 0x00000000007c8947 */ /* 0x000fea0003800000 */
[----:B------:R-:W-:Y:S01]  /*1680*/  IMAD.MOV R9, RZ, RZ, -R12 ;  /* 0x000000ffff097224 */ /* 0x000fe200078e0a0c */
[----:B------:R-:W-:Y:S01]  /*1690*/  DMUL.RP R6, R20, R6 ;  /* 0x0000000614067228 */ /* 0x000fe20000008000 */
[----:B------:R-:W-:-:S06]  /*16a0*/  IMAD.MOV.U32 R8, RZ, RZ, RZ ;  /* 0x000000ffff087224 */ /* 0x000fcc00078e00ff */
[----:B------:R-:W-:-:S03]  /*16b0*/  DFMA R8, R4, -R8, R20 ;  /* 0x800000080408722b */ /* 0x000fc60000000014 */
[----:B------:R-:W-:-:S03]  /*16c0*/  LOP3.LUT R11, R7, R11, RZ, 0x3c, !PT ;  /* 0x0000000b070b7212 */ /* 0x000fc600078e3cff */
[----:B------:R-:W-:-:S04]  /*16d0*/  IADD3 R8, PT, PT, -R12, -0x43300000, RZ ;  /* 0xbcd000000c087810 */ /* 0x000fc80007ffe1ff */
[----:B------:R-:W-:-:S04]  /*16e0*/  FSETP.NEU.AND P0, PT, |R9|, R8, PT ;  /* 0x000000080900720b */ /* 0x000fc80003f0d200 */
[----:B------:R-:W-:Y:S02]  /*16f0*/  FSEL R4, R6, R4, !P0 ;  /* 0x0000000406047208 */ /* 0x000fe40004000000 */
[----:B------:R-:W-:Y:S01]  /*1700*/  FSEL R5, R11, R5, !P0 ;  /* 0x000000050b057208 */ /* 0x000fe20004000000 */
[----:B------:R-:W-:Y:S06]  /*1710*/  BRA `(.L_x_943) ;  /* 0x0000000000547947 */ /* 0x000fec0003800000 */
.L_x_942:
[----:B------:R-:W-:-:S14]  /*1720*/  DSETP.NAN.AND P0, PT, R12, R12, PT ;  /* 0x0000000c0c00722a */ /* 0x000fdc0003f08000 */
[----:B------:R-:W-:Y:S05]  /*1730*/  @P0 BRA `(.L_x_944) ;  /* 0x0000000000440947 */ /* 0x000fea0003800000 */
[----:B------:R-:W-:-:S14]  /*1740*/  DSETP.NAN.AND P0, PT, R10, R10, PT ;  /* 0x0000000a0a00722a */ /* 0x000fdc0003f08000 */
[----:B------:R-:W-:Y:S05]  /*1750*/  @P0 BRA `(.L_x_945) ;  /* 0x0000000000300947 */ /* 0x000fea0003800000 */
[----:B------:R-:W-:Y:S01]  /*1760*/  ISETP.NE.AND P0, PT, R6, R7, PT ;  /* 0x000000070600720c */ /* 0x000fe20003f05270 */
[----:B------:R-:W-:Y:S01]  /*1770*/  IMAD.MOV.U32 R5, RZ, RZ, -0x80000 ;  /* 0xfff80000ff057424 */ /* 0x000fe200078e00ff */
[----:B------:R-:W-:-:S11]  /*1780*/  MOV R4, 0x0 ;  /* 0x0000000000047802 */ /* 0x000fd60000000f00 */
[----:B------:R-:W-:Y:S05]  /*1790*/  @!P0 BRA `(.L_x_943) ;  /* 0x0000000000348947 */ /* 0x000fea0003800000 */
[----:B------:R-:W-:Y:S02]  /*17a0*/  ISETP.NE.AND P0, PT, R6, 0x7ff00000, PT ;  /* 0x7ff000000600780c */ /* 0x000fe40003f05270 */
[----:B------:R-:W-:Y:S02]  /*17b0*/  LOP3.LUT R5, R13, 0x80000000, R11, 0x48, !PT ;  /* 0x800000000d057812 */ /* 0x000fe400078e480b */
[----:B------:R-:W-:-:S13]  /*17c0*/  ISETP.EQ.OR P0, PT, R7, RZ, !P0 ;  /* 0x000000ff0700720c */ /* 0x000fda0004702670 */
[----:B------:R-:W-:Y:S01]  /*17d0*/  @P0 LOP3.LUT R6, R5, 0x7ff00000, RZ, 0xfc, !PT ;  /* 0x7ff0000005060812 */ /* 0x000fe200078efcff */
[----:B------:R-:W-:Y:S01]  /*17e0*/  @!P0 IMAD.MOV.U32 R4, RZ, RZ, RZ ;  /* 0x000000ffff048224 */ /* 0x000fe200078e00ff */
[----:B------:R-:W-:-:S03]  /*17f0*/  @P0 MOV R4, RZ ;  /* 0x000000ff00040202 */ /* 0x000fc60000000f00 */
[----:B------:R-:W-:Y:S01]  /*1800*/  @P0 IMAD.MOV.U32 R5, RZ, RZ, R6 ;  /* 0x000000ffff050224 */ /* 0x000fe200078e0006 */
[----:B------:R-:W-:Y:S06]  /*1810*/  BRA `(.L_x_943) ;  /* 0x0000000000147947 */ /* 0x000fec0003800000 */
.L_x_945:
[----:B------:R-:W-:Y:S01]  /*1820*/  LOP3.LUT R5, R11, 0x80000, RZ, 0xfc, !PT ;  /* 0x000800000b057812 */ /* 0x000fe200078efcff */
[----:B------:R-:W-:Y:S01]  /*1830*/  IMAD.MOV.U32 R4, RZ, RZ, R10 ;  /* 0x000000ffff047224 */ /* 0x000fe200078e000a */
[----:B------:R-:W-:Y:S06]  /*1840*/  BRA `(.L_x_943) ;  /* 0x0000000000087947 */ /* 0x000fec0003800000 */
.L_x_944:
[----:B------:R-:W-:Y:S02]  /*1850*/  LOP3.LUT R5, R13, 0x80000, RZ, 0xfc, !PT ;  /* 0x000800000d057812 */ /* 0x000fe400078efcff */
[----:B------:R-:W-:-:S07]  /*1860*/  MOV R4, R12 ;  /* 0x0000000c00047202 */ /* 0x000fce0000000f00 */
.L_x_943:
[----:B------:R-:W-:Y:S05]  /*1870*/  BSYNC.RECONVERGENT B2 ;  /* 0x0000000000027941 */ /* 0x000fea0003800200 */
.L_x_941:
[----:B------:R-:W-:Y:S01]  /*1880*/  IMAD.MOV.U32 R6, RZ, RZ, R4 ;  /* 0x000000ffff067224 */ /* 0x000fe200078e0004 */
[----:B------:R-:W-:Y:S01]  /*1890*/  MOV R4, R0 ;  /* 0x0000000000047202 */ /* 0x000fe20000000f00 */
[----:B------:R-:W-:Y:S02]  /*18a0*/  IMAD.MOV.U32 R7, RZ, RZ, R5 ;  /* 0x000000ffff077224 */ /* 0x000fe400078e0005 */
[----:B------:R-:W-:-:S04]  /*18b0*/  IMAD.MOV.U32 R5, RZ, RZ, 0x0 ;  /* 0x00000000ff057424 */ /* 0x000fc800078e00ff */
[----:B------:R-:W-:Y:S05]  /*18c0*/  RET.REL.NODEC R4 `(_ZN3cub18CUB_300001_SM_10006detail9transform16transform_kernelINS2_10policy_hubILb1EN4cuda3std3__45tupleIJN6thrust24THRUST_300001_SM_1000_NS17counting_iteratorIjNSA_11use_defaultESC_SC_EEEEEE10policy1000El3prgNSA_6detail15normal_iteratorINSA_10device_ptrIdEEEEJSD_EEEvT0_iT1_T2_DpNS2_10kernel_argIT3_EE) ;  /* 0xffffffe404cc7950 */ /* 0x000fea0003c3ffff */
.L_x_946:
        /* <DEDUP_REMOVED lines=11> */
.L_x_2130:


//--------------------- .text._ZN3cub18CUB_300001_SM_10006detail9transform16transform_kernelINS2_10policy_hubILb1EN4cuda3std3__45tupleIJN6thrust24THRUST_300001_SM_1000_NS17counting_iteratorIjNSA_11use_defaultESC_SC_EEEEEE10policy1000Ei3prgNSA_6detail15normal_iteratorINSA_10device_ptrIdEEEEJSD_EEEvT0_iT1_T2_DpNS2_10kernel_argIT3_EE --------------------------
	.section	.text._ZN3cub18CUB_300001_SM_10006detail9transform16transform_kernelINS2_10policy_hubILb1EN4cuda3std3__45tupleIJN6thrust24THRUST_300001_SM_1000_NS17counting_iteratorIjNSA_11use_defaultESC_SC_EEEEEE10policy1000Ei3prgNSA_6detail15normal_iteratorINSA_10device_ptrIdEEEEJSD_EEEvT0_iT1_T2_DpNS2_10kernel_argIT3_EE,"ax",@progbits
	.align	128
        .global         _ZN3cub18CUB_300001_SM_10006detail9transform16transform_kernelINS2_10policy_hubILb1EN4cuda3std3__45tupleIJN6thrust24THRUST_300001_SM_1000_NS17counting_iteratorIjNSA_11use_defaultESC_SC_EEEEEE10policy1000Ei3prgNSA_6detail15normal_iteratorINSA_10device_ptrIdEEEEJSD_EEEvT0_iT1_T2_DpNS2_10kernel_argIT3_EE
        .type           _ZN3cub18CUB_300001_SM_10006detail9transform16transform_kernelINS2_10policy_hubILb1EN4cuda3std3__45tupleIJN6thrust24THRUST_300001_SM_1000_NS17counting_iteratorIjNSA_11use_defaultESC_SC_EEEEEE10policy1000Ei3prgNSA_6detail15normal_iteratorINSA_10device_ptrIdEEEEJSD_EEEvT0_iT1_T2_DpNS2_10kernel_argIT3_EE,@function
        .size           _ZN3cub18CUB_300001_SM_10006detail9transform16transform_kernelINS2_10policy_hubILb1EN4cuda3std3__45tupleIJN6thrust24THRUST_300001_SM_1000_NS17counting_iteratorIjNSA_11use_defaultESC_SC_EEEEEE10policy1000Ei3prgNSA_6detail15normal_iteratorINSA_10device_ptrIdEEEEJSD_EEEvT0_iT1_T2_DpNS2_10kernel_argIT3_EE,(.L_x_2131 - _ZN3cub18CUB_300001_SM_10006detail9transform16transform_kernelINS2_10policy_hubILb1EN4cuda3std3__45tupleIJN6thrust24THRUST_300001_SM_1000_NS17counting_iteratorIjNSA_11use_defaultESC_SC_EEEEEE10policy1000Ei3prgNSA_6detail15normal_iteratorINSA_10device_ptrIdEEEEJSD_EEEvT0_iT1_T2_DpNS2_10kernel_argIT3_EE)
        .other          _ZN3cub18CUB_300001_SM_10006detail9transform16transform_kernelINS2_10policy_hubILb1EN4cuda3std3__45tupleIJN6thrust24THRUST_300001_SM_1000_NS17counting_iteratorIjNSA_11use_defaultESC_SC_EEEEEE10policy1000Ei3prgNSA_6detail15normal_iteratorINSA_10device_ptrIdEEEEJSD_EEEvT0_iT1_T2_DpNS2_10kernel_argIT3_EE,@"STO_CUDA_ENTRY STV_DEFAULT"
_ZN3cub18CUB_300001_SM_10006detail9transform16transform_kernelINS2_10policy_hubILb1EN4cuda3std3__45tupleIJN6thrust24THRUST_300001_SM_1000_NS17counting_iteratorIjNSA_11use_defaultESC_SC_EEEEEE10policy1000Ei3prgNSA_6detail15normal_iteratorINSA_10device_ptrIdEEEEJSD_EEEvT0_iT1_T2_DpNS2_10kernel_argIT3_EE:
.text._ZN3cub18CUB_300001_SM_10006detail9transform16transform_kernelINS2_10policy_hubILb1EN4cuda3std3__45tupleIJN6thrust24THRUST_300001_SM_1000_NS17counting_iteratorIjNSA_11use_defaultESC_SC_EEEEEE10policy1000Ei3prgNSA_6detail15normal_iteratorINSA_10device_ptrIdEEEEJSD_EEEvT0_iT1_T2_DpNS2_10kernel_argIT3_EE:
[----:B------:R-:W-:Y:S08]  /*0000*/  LDC R1, c[0x0][0x37c] ;  /* 0x0000df00ff017b82 */ /* 0x000ff00000000800 */
[----:B------:R-:W0:Y:S01]  /*0010*/  S2UR UR4, SR_CTAID.X ;  /* 0x00000000000479c3 */ /* 0x000e220000002500 */
[----:B------:R-:W1:Y:S01]  /*0020*/  LDCU.64 UR8, c[0x0][0x380] ;  /* 0x00007000ff0877ac */ /* 0x000e620008000a00 */
[----:B------:R-:W-:Y:S01]  /*0030*/  IMAD.MOV.U32 R5, RZ, RZ, 0x41dfffff ;  /* 0x41dfffffff057424 */ /* 0x000fe200078e00ff */
[----:B------:R-:W2:Y:S01]  /*0040*/  LDCU UR10, c[0x0][0x3b8] ;  /* 0x00007700ff0a77ac */ /* 0x000ea20008000800 */
[----:B------:R-:W3:Y:S01]  /*0050*/  LDCU UR14, c[0x0][0x398] ;  /* 0x00007300ff0e77ac */ /* 0x000ee20008000800 */
[----:B------:R-:W4:Y:S01]  /*0060*/  LDCU.64 UR6, c[0x0][0x3b0] ;  /* 0x00007600ff0677ac */ /* 0x000f220008000a00 */
[----:B------:R-:W5:Y:S01]  /*0070*/  LDCU.64 UR12, c[0x0][0x358] ;  /* 0x00006b00ff0c77ac */ /* 0x000f620008000a00 */
[----:B-1----:R-:W-:-:S04]  /*0080*/  USHF.L.U32 UR11, UR9, 0x7, URZ ;  /* 0x00000007090b7899 */ /* 0x002fc800080006ff */
[----:B0-----:R-:W-:Y:S01]  /*0090*/  UIMAD UR4, UR11, UR4, URZ ;  /* 0x000000040b0472a4 */ /* 0x001fe2000f8e02ff */
[----:B---3--:R-:W-:-:S03]  /*00a0*/  IMAD.U32 R3, RZ, RZ, UR14 ;  /* 0x0000000eff037e24 */ /* 0x008fc6000f8e00ff */
[----:B------:R-:W-:Y:S02]  /*00b0*/  UIADD3 UR5, UPT, UPT, -UR4, UR8, URZ ;  /* 0x0000000804057290 */ /* 0x000fe4000fffe1ff */
[----:B--2---:R-:W-:Y:S02]  /*00c0*/  UIADD3 UR8, UPT, UPT, UR4, UR10, URZ ;  /* 0x0000000a04087290 */ /* 0x004fe4000fffe0ff */
[----:B------:R-:W-:Y:S02]  /*00d0*/  UISETP.LT.AND UP0, UPT, UR11, UR5, UPT ;  /* 0x000000050b00728c */ /* 0x000fe4000bf01270 */
[----:B----4-:R-:W-:Y:S02]  /*00e0*/  UIMAD.WIDE UR6, UR4, 0x8, UR6 ;  /* 0x00000008040678a5 */ /* 0x010fe4000f8e0206 */
[----:B------:R-:W-:Y:S02]  /*00f0*/  USEL UR10, UR11, UR5, UP0 ;  /* 0x000000050b0a7287 */ /* 0x000fe40008000000 */
[----:B------:R-:W-:-:S03]  /*0100*/  UISETP.GT.AND UP0, UPT, UR11, UR5, UPT ;  /* 0x000000050b00728c */ /* 0x000fc6000bf04270 */
[----:B------:R-:W-:-:S06]  /*0110*/  UMOV UR5, 0xff800000 ;  /* 0xff80000000057882 */ /* 0x000fcc0000000000 */
[----:B-----5:R-:W-:Y:S05]  /*0120*/  BRA.U UP0, `(.L_x_947) ;  /* 0x00000009001c7547 */ /* 0x020fea000b800000 */
[----:B------:R-:W-:-:S06]  /*0130*/  UISETP.GE.AND UP0, UPT, UR9, 0x1, UPT ;  /* 0x000000010900788c */ /* 0x000fcc000bf06270 */
[----:B------:R-:W-:-:S13]  /*0140*/  PLOP3.LUT P0, PT, PT, PT, UP0, 0x80, 0x8 ;  /* 0x000000000008781c */ /* 0x000fda0003f0f008 */
[----:B------:R-:W-:Y:S05]  /*0150*/  @!P0 EXIT ;  /* 0x000000000000894d */ /* 0x000fea0003800000 */
[----:B------:R-:W0:Y:S01]  /*0160*/  LDC.64 R10, c[0x0][0x3a0] ;  /* 0x0000e800ff0a7b82 */ /* 0x000e220000000a00 */
[----:B------:R-:W1:Y:S01]  /*0170*/  S2R R7, SR_TID.X ;  /* 0x0000000000077919 */ /* 0x000e620000002100 */
[----:B------:R-:W-:-:S06]  /*0180*/  IMAD.MOV.U32 R24, RZ, RZ, RZ ;  /* 0x000000ffff187224 */ /* 0x000fcc00078e00ff */
[----:B------:R-:W0:Y:S02]  /*0190*/  LDC.64 R8, c[0x0][0x3a8] ;  /* 0x0000ea00ff087b82 */ /* 0x000e240000000a00 */
[----:B01----:R-:W-:-:S11]  /*01a0*/  DADD R8, R8, -R10 ;  /* 0x0000000008087229 */ /* 0x003fd6000000080a */
.L_x_955:
[----:B------:R-:W-:Y:S01]  /*01b0*/  LEA R25, R24, R7, 0x7 ;  /* 0x0000000718197211 */ /* 0x000fe200078e38ff */
[----:B------:R-:W-:Y:S01]  /*01c0*/  BSSY.RECONVERGENT B0, `(.L_x_948) ;  /* 0x000003e000007945 */ /* 0x000fe20003800200 */
[----:B------:R-:W-:Y:S02]  /*01d0*/  IMAD.MOV.U32 R4, RZ, RZ, 0x1 ;  /* 0x00000001ff047424 */ /* 0x000fe400078e00ff */
[----:B------:R-:W-:Y:S02]  /*01e0*/  IMAD.MOV.U32 R6, RZ, RZ, RZ ;  /* 0x000000ffff067224 */ /* 0x000fe400078e00ff */
[----:B------:R-:W-:-:S05]  /*01f0*/  VIADD R0, R25, UR8 ;  /* 0x0000000819007c36 */ /* 0x000fca0008000000 */
[----:B------:R-:W-:-:S13]  /*0200*/  ISETP.NE.AND P0, PT, R0, RZ, PT ;  /* 0x000000ff0000720c */ /* 0x000fda0003f05270 */
[----:B0-----:R-:W-:Y:S05]  /*0210*/  @!P0 BRA `(.L_x_949) ;  /* 0x0000000000e08947 */ /* 0x001fea0003800000 */
[----:B------:R-:W-:Y:S01]  /*0220*/  HFMA2 R6, -RZ, RZ, 0, 0 ;  /* 0x00000000ff067431 */ /* 0x000fe200000001ff */
[----:B------:R-:W-:Y:S01]  /*0230*/  MOV R19, RZ ;  /* 0x000000ff00137202 */ /* 0x000fe20000000f00 */
[----:B------:R-:W-:Y:S02]  /*0240*/  IMAD.MOV.U32 R21, RZ, RZ, 0xbc8f ;  /* 0x0000bc8fff157424 */ /* 0x000fe400078e00ff */
[----:B------:R-:W-:Y:S02]  /*0250*/  IMAD.MOV.U32 R2, RZ, RZ, RZ ;  /* 0x000000ffff027224 */ /* 0x000fe400078e00ff */
[----:B------:R-:W-:-:S07]  /*0260*/  IMAD.MOV.U32 R4, RZ, RZ, 0x1 ;  /* 0x00000001ff047424 */ /* 0x000fce00078e00ff */
.L_x_952:
        /* <DEDUP_REMOVED lines=41> */
[----:B------:R-:W-:Y:S02]  /*0500*/  IMAD R2, R2, -0x7fffffff, RZ ;  /* 0x8000000102027824 */ /* 0x000fe400078e02ff */
[----:B------:R-:W-:-:S03]  /*0510*/  IMAD.MOV.U32 R4, RZ, RZ, R12 ;  /* 0x000000ffff047224 */ /* 0x000fc600078e000c */
[----:B------:R-:W-:-:S07]  /*0520*/  IADD3 R6, PT, PT, R13, -R17, R2 ;  /* 0x800000110d067210 */ /* 0x000fce0007ffe002 */
.L_x_951:
[----:B------:R-:W-:Y:S05]  /*0530*/  BSYNC.RECONVERGENT B1 ;  /* 0x0000000000017941 */ /* 0x000fea0003800200 */
.L_x_950:
[----:B------:R-:W-:Y:S01]  /*0540*/  ISETP.GT.U32.AND.EX P0, PT, R19, RZ, PT, P0 ;  /* 0x000000ff1300720c */ /* 0x000fe20003f04100 */
[----:B------:R-:W-:Y:S01]  /*0550*/  IMAD.MOV.U32 R21, RZ, RZ, R10 ;  /* 0x000000ffff157224 */ /* 0x000fe200078e000a */
[--C-:B------:R-:W-:Y:S02]  /*0560*/  SHF.R.U64 R0, R0, 0x1, R19.reuse ;  /* 0x0000000100007819 */ /* 0x100fe40000001213 */
[----:B------:R-:W-:Y:S02]  /*0570*/  SHF.R.U32.HI R19, RZ, 0x1, R19 ;  /* 0x00000001ff137819 */ /* 0x000fe40000011613 */
[----:B------:R-:W-:-:S07]  /*0580*/  IADD3 R2, PT, PT, R11, -R15, R14 ;  /* 0x8000000f0b027210 */ /* 0x000fce0007ffe00e */
[----:B------:R-:W-:Y:S05]  /*0590*/  @P0 BRA `(.L_x_952) ;  /* 0xfffffffc00340947 */ /* 0x000fea000383ffff */
.L_x_949:
[----:B------:R-:W-:Y:S05]  /*05a0*/  BSYNC.RECONVERGENT B0 ;  /* 0x0000000000007941 */ /* 0x000fea0003800200 */
.L_x_948:
        /* <DEDUP_REMOVED lines=17> */
[----:B------:R-:W-:-:S03]  /*06c0*/  IMAD.MOV.U32 R11, RZ, RZ, 0x41dfffff ;  /* 0x41dfffffff0b7424 */ /* 0x000fc600078e00ff */
[----:B------:R-:W-:Y:S02]  /*06d0*/  SHF.R.U64 R3, R3, 0x1e, R10 ;  /* 0x0000001e03037819 */ /* 0x000fe4000000120a */
[----:B------:R-:W-:-:S03]  /*06e0*/  MOV R10, 0xff800000 ;  /* 0xff800000000a7802 */ /* 0x000fc60000000f00 */
[----:B------:R-:W-:Y:S02]  /*06f0*/  IMAD R2, R3, -0x7fffffff, R2 ;  /* 0x8000000103027824 */ /* 0x000fe400078e0202 */
[----:B------:R-:W0:Y:S02]  /*0700*/  MUFU.RCP64H R3, 2.14748262400000000000e+09 ;  /* 0x41dfffff00037908 */ /* 0x000e240000001800 */
[----:B------:R-:W-:-:S05]  /*0710*/  IMAD.HI.U32 R0, R2, 0x5e4789c9, RZ ;  /* 0x5e4789c902007827 */ /* 0x000fca00078e00ff */
[----:B------:R-:W-:-:S05]  /*0720*/  SHF.R.U32.HI R13, RZ, 0xe, R0 ;  /* 0x0000000eff0d7819 */ /* 0x000fca0000011600 */
[C---:B------:R-:W-:Y:S02]  /*0730*/  IMAD R2, R13.reuse, -0xadc8, R2 ;  /* 0xffff52380d027824 */ /* 0x040fe400078e0202 */
[----:B------:R-:W-:Y:S02]  /*0740*/  IMAD R15, R13, 0xd47, RZ ;  /* 0x00000d470d0f7824 */ /* 0x000fe400078e02ff */
[----:B------:R-:W-:Y:S02]  /*0750*/  IMAD R0, R2, 0xbc8f, RZ ;  /* 0x0000bc8f02007824 */ /* 0x000fe400078e02ff */
[----:B------:R-:W-:Y:S01]  /*0760*/  IMAD.MOV.U32 R2, RZ, RZ, 0x1 ;  /* 0x00000001ff027424 */ /* 0x000fe200078e00ff */
[----:B------:R-:W-:Y:S02]  /*0770*/  LOP3.LUT R17, R15, 0x7fffffff, RZ, 0x3c, !PT ;  /* 0x7fffffff0f117812 */ /* 0x000fe400078e3cff */
[----:B------:R-:W-:-:S03]  /*0780*/  ISETP.GE.U32.AND P0, PT, R0, R15, PT ;  /* 0x0000000f0000720c */ /* 0x000fc60003f06070 */
[----:B0-----:R-:W-:-:S08]  /*0790*/  DFMA R12, R2, -R10, 1 ;  /* 0x3ff00000020c742b */ /* 0x001fd0000000080a */
[----:B------:R-:W-:Y:S02]  /*07a0*/  DFMA R12, R12, R12, R12 ;  /* 0x0000000c0c0c722b */ /* 0x000fe4000000000c */
[----:B------:R-:W-:-:S06]  /*07b0*/  @P0 IMAD.MOV R17, RZ, RZ, -R15 ;  /* 0x000000ffff110224 */ /* 0x000fcc00078e0a0f */
[----:B------:R-:W-:Y:S01]  /*07c0*/  DFMA R14, R2, R12, R2 ;  /* 0x0000000c020e722b */ /* 0x000fe20000000002 */
[----:B------:R-:W-:-:S05]  /*07d0*/  IADD3 R3, PT, PT, R0, R17, RZ ;  /* 0x0000001100037210 */ /* 0x000fca0007ffe0ff */
[----:B------:R-:W-:Y:S02]  /*07e0*/  VIADD R12, R3, 0xffffffff ;  /* 0xffffffff030c7836 */ /* 0x000fe40000000000 */
[----:B------:R-:W-:-:S04]  /*07f0*/  DFMA R16, R14, -R10, 1 ;  /* 0x3ff000000e10742b */ /* 0x000fc8000000080a */
[----:B------:R-:W0:Y:S04]  /*0800*/  I2F.F64.U32 R12, R12 ;  /* 0x0000000c000c7312 */ /* 0x000e280000201800 */
        /* <DEDUP_REMOVED lines=8> */
[----:B------:R-:W-:Y:S01]  /*0890*/  IMAD.MOV.U32 R14, RZ, RZ, R12 ;  /* 0x000000ffff0e7224 */ /* 0x000fe200078e000c */
[----:B------:R-:W-:Y:S01]  /*08a0*/  MOV R4, 0x8d0 ;  /* 0x000008d000047802 */ /* 0x000fe20000000f00 */
[----:B------:R-:W-:-:S07]  /*08b0*/  IMAD.MOV.U32 R15, RZ, RZ, R13 ;  /* 0x000000ffff0f7224 */ /* 0x000fce00078e000d */
[----:B------:R-:W-:Y:S05]  /*08c0*/  CALL.REL.NOINC `($__internal_7_$__cuda_sm20_div_rn_f64_full) ;  /* 0x0000000800647944 */ /* 0x000fea0003c00000 */
[----:B------:R-:W-:Y:S01]  /*08d0*/  MOV R10, R18 ;  /* 0x00000012000a7202 */ /* 0x000fe20000000f00 */
[----:B------:R-:W-:-:S07]  /*08e0*/  IMAD.MOV.U32 R11, RZ, RZ, R19 ;  /* 0x000000ffff0b7224 */ /* 0x000fce00078e0013 */
.L_x_954:
[----:B------:R-:W-:Y:S05]  /*08f0*/  BSYNC.RECONVERGENT B0 ;  /* 0x0000000000007941 */ /* 0x000fea0003800200 */
.L_x_953:
[----:B------:R-:W0:Y:S01]  /*0900*/  LDCU UR4, c[0x0][0x384] ;  /* 0x00007080ff0477ac */ /* 0x000e220008000800 */
[----:B------:R-:W-:Y:S02]  /*0910*/  VIADD R24, R24, 0x1 ;  /* 0x0000000118187836 */ /* 0x000fe40000000000 */
[----:B------:R-:W-:Y:S01]  /*0920*/  IMAD.MOV.U32 R12, RZ, RZ, 0x8 ;  /* 0x00000008ff0c7424 */ /* 0x000fe200078e00ff */
[----:B------:R-:W1:Y:S03]  /*0930*/  LDCU.64 UR10, c[0x0][0x3a0] ;  /* 0x00007400ff0a77ac */ /* 0x000e660008000a00 */
[----:B------:R-:W-:Y:S01]  /*0940*/  IMAD.WIDE R12, R25, R12, UR6 ;  /* 0x00000006190c7e25 */ /* 0x000fe2000f8e020c */
[----:B0-----:R-:W-:Y:S01]  /*0950*/  ISETP.NE.AND P0, PT, R24, UR4, PT ;  /* 0x0000000418007c0c */ /* 0x001fe2000bf05270 */
[----:B-1----:R-:W-:-:S07]  /*0960*/  DFMA R10, R8, R10, UR10 ;  /* 0x0000000a080a7e2b */ /* 0x002fce000800000a */
[----:B------:R0:W-:Y:S05]  /*0970*/  STG.E.64 desc[UR12][R12.64], R10 ;  /* 0x0000000a0c007986 */ /* 0x0001ea000c101b0c */
[----:B------:R-:W-:Y:S05]  /*0980*/  @!P0 EXIT ;  /* 0x000000000000894d */ /* 0x000fea0003800000 */
[----:B------:R-:W-:Y:S05]  /*0990*/  BRA `(.L_x_955) ;  /* 0xfffffff800047947 */ /* 0x000fea000383ffff */
.L_x_947:
[----:B------:R-:W-:-:S06]  /*09a0*/  UISETP.GE.AND UP0, UPT, UR9, 0x1, UPT ;  /* 0x000000010900788c */ /* 0x000fcc000bf06270 */
[----:B------:R-:W-:-:S13]  /*09b0*/  PLOP3.LUT P0, PT, PT, PT, UP0, 0x80, 0x8 ;  /* 0x000000000008781c */ /* 0x000fda0003f0f008 */
[----:B------:R-:W-:Y:S05]  /*09c0*/  @!P0 EXIT ;  /* 0x000000000000894d */ /* 0x000fea0003800000 */
[----:B------:R-:W0:Y:S01]  /*09d0*/  LDC.64 R10, c[0x0][0x3a0] ;  /* 0x0000e800ff0a7b82 */ /* 0x000e220000000a00 */
[----:B------:R-:W1:Y:S01]  /*09e0*/  S2R R7, SR_TID.X ;  /* 0x0000000000077919 */ /* 0x000e620000002100 */
[----:B------:R-:W-:-:S06]  /*09f0*/  UMOV UR4, URZ ;  /* 0x000000ff00047c82 */ /* 0x000fcc0008000000 */
[----:B------:R-:W0:Y:S02]  /*0a00*/  LDC.64 R8, c[0x0][0x3a8] ;  /* 0x0000ea00ff087b82 */ /* 0x000e240000000a00 */
[----:B01----:R-:W-:-:S11]  /*0a10*/  DADD R8, R8, -R10 ;  /* 0x0000000008087229 */ /* 0x003fd6000000080a */
.L_x_965:
[----:B0-----:R-:W-:Y:S01]  /*0a20*/  MOV R24, UR4 ;  /* 0x0000000400187c02 */ /* 0x001fe20008000f00 */
[----:B------:R-:W0:Y:S01]  /*0a30*/  LDCU UR9, c[0x0][0x384] ;  /* 0x00007080ff0977ac */ /* 0x000e220008000800 */
[----:B------:R-:W-:Y:S03]  /*0a40*/  BSSY.RECONVERGENT B0, `(.L_x_956) ;  /* 0x000007f000007945 */ /* 0x000fe60003800200 */
[----:B------:R-:W-:Y:S01]  /*0a50*/  IMAD R24, R24, 0x80, R7 ;  /* 0x0000008018187824 */ /* 0x000fe200078e0207 */
[----:B------:R-:W-:-:S04]  /*0a60*/  UIADD3 UR4, UPT, UPT, UR4, 0x1, URZ ;  /* 0x0000000104047890 */ /* 0x000fc8000fffe0ff */
[----:B------:R-:W-:Y:S01]  /*0a70*/  ISETP.GE.AND P0, PT, R24, UR10, PT ;  /* 0x0000000a18007c0c */ /* 0x000fe2000bf06270 */
[----:B0-----:R-:W-:-:S12]  /*0a80*/  UISETP.NE.AND UP0, UPT, UR4, UR9, UPT ;  /* 0x000000090400728c */ /* 0x001fd8000bf05270 */
[----:B------:R-:W-:Y:S05]  /*0a90*/  @P0 BRA `(.L_x_957) ;  /* 0x0000000400e40947 */ /* 0x000fea0003800000 */
[----:B------:R-:W-:Y:S01]  /*0aa0*/  VIADD R0, R24, UR8 ;  /* 0x0000000818007c36 */ /* 0x000fe20008000000 */
[----:B------:R-:W-:Y:S01]  /*0ab0*/  BSSY.RECONVERGENT B1, `(.L_x_958) ;  /* 0x000003d000017945 */ /* 0x000fe20003800200 */
[----:B------:R-:W-:Y:S02]  /*0ac0*/  HFMA2 R4, -RZ, RZ, 0, 0 ;  /* 0x00000000ff047431 */ /* 0x000fe400000001ff */
[----:B------:R-:W-:Y:S01]  /*0ad0*/  IMAD.MOV.U32 R2, RZ, RZ, 0x1 ;  /* 0x00000001ff027424 */ /* 0x000fe200078e00ff */
[----:B------:R-:W-:-:S13]  /*0ae0*/  ISETP.NE.AND P0, PT, R0, RZ, PT ;  /* 0x000000ff0000720c */ /* 0x000fda0003f05270 */
[----:B------:R-:W-:Y:S05]  /*0af0*/  @!P0 BRA `(.L_x_959) ;  /* 0x0000000000e08947 */ /* 0x000fea0003800000 */
[----:B------:R-:W-:Y:S01]  /*0b00*/  IMAD.MOV.U32 R11, RZ, RZ, RZ ;  /* 0x000000ffff0b7224 */ /* 0x000fe200078e00ff */
[----:B------:R-:W-:Y:S01]  /*0b10*/  MOV R2, 0x1 ;  /* 0x0000000100027802 */ /* 0x000fe20000000f00 */
[----:B------:R-:W-:Y:S02]  /*0b20*/  IMAD.MOV.U32 R10, RZ, RZ, 0xbc8f ;  /* 0x0000bc8fff0a7424 */ /* 0x000fe400078e00ff */
[----:B------:R-:W-:Y:S02]  /*0b30*/  IMAD.MOV.U32 R21, RZ, RZ, RZ ;  /* 0x000000ffff157224 */ /* 0x000fe400078e00ff */
[----:B------:R-:W-:-:S07]  /*0b40*/  IMAD.MOV.U32 R4, RZ, RZ, RZ ;  /* 0x000000ffff047224 */ /* 0x000fce00078e00ff */
.L_x_962:
[-C--:B------:R-:W-:Y:S01]  /*0b50*/  IMAD R6, R21, R10.reuse, RZ ;  /* 0x0000000a15067224 */ /* 0x080fe200078e02ff */
[----:B------:R-:W-:Y:S01]  /*0b60*/  BSSY.RECONVERGENT B2, `(.L_x_960) ;  /* 0x000002b000027945 */ /* 0x000fe20003800200 */
[----:B------:R-:W-:-:S04]  /*0b70*/  IMAD.WIDE.U32 R12, R10, R10, RZ ;  /* 0x0000000a0a0c7225 */ /* 0x000fc800078e00ff */
[----:B------:R-:W-:Y:S01]  /*0b80*/  IMAD R15, R10, R21, R6 ;  /* 0x000000150a0f7224 */ /* 0x000fe200078e0206 */
[----:B------:R-:W-:Y:S01]  /*0b90*/  LOP3.LUT R6, R0, 0x1, RZ, 0xc0, !PT ;  /* 0x0000000100067812 */ /* 0x000fe200078ec0ff */
[----:B------:R-:W-:-:S03]  /*0ba0*/  IMAD.WIDE.U32 R16, R12, 0x3, RZ ;  /* 0x000000030c107825 */ /* 0x000fc600078e00ff */
[----:B------:R-:W-:Y:S01]  /*0bb0*/  ISETP.NE.U32.AND P1, PT, R6, 0x1, PT ;  /* 0x000000010600780c */ /* 0x000fe20003f25070 */
[----:B------:R-:W-:-:S03]  /*0bc0*/  IMAD.IADD R13, R13, 0x1, R15 ;  /* 0x000000010d0d7824 */ /* 0x000fc600078e020f */
[----:B------:R-:W-:Y:S01]  /*0bd0*/  ISETP.NE.U32.AND.EX P1, PT, RZ, RZ, PT, P1 ;  /* 0x000000ffff00720c */ /* 0x000fe20003f25110 */
[----:B------:R-:W-:-:S04]  /*0be0*/  IMAD.WIDE.U32 R14, R13, 0x3, RZ ;  /* 0x000000030d0e7825 */ /* 0x000fc800078e00ff */
        /* <DEDUP_REMOVED lines=13> */
[----:B------:R-:W-:-:S04]  /*0cc0*/  IMAD R21, R21, R2, R4 ;  /* 0x0000000215157224 */ /* 0x000fc800078e0204 */
[----:B------:R-:W-:Y:S02]  /*0cd0*/  IMAD.IADD R15, R15, 0x1, R21 ;  /* 0x000000010f0f7824 */ /* 0x000fe400078e0215 */
[----:B------:R-:W-:-:S04]  /*0ce0*/  IMAD.WIDE.U32 R20, R14, 0x5, RZ ;  /* 0x000000050e147825 */ /* 0x000fc800078e00ff */
[----:B------:R-:W-:-:S04]  /*0cf0*/  IMAD.WIDE.U32 R18, R15, 0x5, RZ ;  /* 0x000000050f127825 */ /* 0x000fc800078e00ff */
[----:B------:R-:W-:-:S04]  /*0d00*/  IMAD.WIDE.U32 R18, P1, R14, 0x2, R18 ;  /* 0x000000020e127825 */ /* 0x000fc80007820012 */
[----:B------:R-:W-:Y:S01]  /*0d10*/  IMAD.MOV.U32 R22, RZ, RZ, R19 ;  /* 0x000000ffff167224 */ /* 0x000fe200078e0013 */
[----:B------:R-:W-:Y:S02]  /*0d20*/  IADD3.X R23, PT, PT, RZ, RZ, RZ, P1, !PT ;  /* 0x000000ffff177210 */ /* 0x000fe40000ffe4ff */
[----:B------:R-:W-:-:S05]  /*0d30*/  IADD3 RZ, P1, PT, R21, R18, RZ ;  /* 0x0000001215ff7210 */ /* 0x000fca0007f3e0ff */
        /* <DEDUP_REMOVED lines=13> */
.L_x_961:
[----:B------:R-:W-:Y:S05]  /*0e10*/  BSYNC.RECONVERGENT B2 ;  /* 0x0000000000027941 */ /* 0x000fea0003800200 */
.L_x_960:
[----:B------:R-:W-:Y:S01]  /*0e20*/  ISETP.GT.U32.AND.EX P0, PT, R11, RZ, PT, P0 ;  /* 0x000000ff0b00720c */ /* 0x000fe20003f04100 */
[----:B------:R-:W-:Y:S01]  /*0e30*/  IMAD.MOV.U32 R10, RZ, RZ, R12 ;  /* 0x000000ffff0a7224 */ /* 0x000fe200078e000c */
[--C-:B------:R-:W-:Y:S02]  /*0e40*/  SHF.R.U64 R0, R0, 0x1, R11.reuse ;  /* 0x0000000100007819 */ /* 0x100fe4000000120b */
[----:B------:R-:W-:Y:S02]  /*0e50*/  SHF.R.U32.HI R11, RZ, 0x1, R11 ;  /* 0x00000001ff0b7819 */ /* 0x000fe4000001160b */
[----:B------:R-:W-:-:S07]  /*0e60*/  IADD3 R21, PT, PT, R13, -R17, R6 ;  /* 0x800000110d157210 */ /* 0x000fce0007ffe006 */
[----:B------:R-:W-:Y:S05]  /*0e70*/  @P0 BRA `(.L_x_962) ;  /* 0xfffffffc00340947 */ /* 0x000fea000383ffff */
.L_x_959:
[----:B------:R-:W-:Y:S05]  /*0e80*/  BSYNC.RECONVERGENT B1 ;  /* 0x0000000000017941 */ /* 0x000fea0003800200 */
.L_x_958:
[-C--:B------:R-:W-:Y:S01]  /*0e90*/  IMAD R17, R4, R3.reuse, RZ ;  /* 0x0000000304117224 */ /* 0x080fe200078e02ff */
[----:B------:R-:W-:Y:S01]  /*0ea0*/  BSSY.RECONVERGENT B1, `(.L_x_963) ;  /* 0x0000033000017945 */ /* 0x000fe20003800200 */
[----:B------:R-:W-:-:S05]  /*0eb0*/  IMAD.WIDE.U32 R2, R2, R3, RZ ;  /* 0x0000000302027225 */ /* 0x000fca00078e00ff */
[----:B------:R-:W-:-:S05]  /*0ec0*/  IADD3 R17, PT, PT, R3, R17, RZ ;  /* 0x0000001103117210 */ /* 0x000fca0007ffe0ff */
[----:B------:R-:W-:-:S04]  /*0ed0*/  IMAD.WIDE.U32 R10, R17, 0x5, RZ ;  /* 0x00000005110a7825 */ /* 0x000fc800078e00ff */
[----:B------:R-:W-:-:S04]  /*0ee0*/  IMAD.WIDE.U32 R12, P0, R2, 0x2, R10 ;  /* 0x00000002020c7825 */ /* 0x000fc8000780000a */
[----:B------:R-:W-:-:S04]  /*0ef0*/  IMAD.WIDE.U32 R10, R2, 0x5, RZ ;  /* 0x00000005020a7825 */ /* 0x000fc800078e00ff */
[----:B------:R-:W-:Y:S01]  /*0f00*/  IMAD.X R15, RZ, RZ, RZ, P0 ;  /* 0x000000ffff0f7224 */ /* 0x000fe200000e06ff */
[----:B------:R-:W-:Y:S01]  /*0f10*/  IADD3 RZ, P0, PT, R11, R12, RZ ;  /* 0x0000000c0bff7210 */ /* 0x000fe20007f1e0ff */
[----:B------:R-:W-:-:S04]  /*0f20*/  IMAD.MOV.U32 R14, RZ, RZ, R13 ;  /* 0x000000ffff0e7224 */ /* 0x000fc800078e000d */
[----:B------:R-:W-:-:S03]  /*0f30*/  IMAD.WIDE.U32.X R10, R17, 0x2, R14, P0 ;  /* 0x00000002110a7825 */ /* 0x000fc600000e040e */
[----:B------:R-:W-:-:S04]  /*0f40*/  IADD3 R3, P0, PT, R2, -R10, RZ ;  /* 0x8000000a02037210 */ /* 0x000fc80007f1e0ff */
[----:B------:R-:W-:-:S04]  /*0f50*/  IADD3.X R0, PT, PT, R17, ~R11, RZ, P0, !PT ;  /* 0x8000000b11007210 */ /* 0x000fc800007fe4ff */
[--C-:B------:R-:W-:Y:S02]  /*0f60*/  SHF.R.U64 R3, R3, 0x1, R0.reuse ;  /* 0x0000000103037819 */ /* 0x100fe40000001200 */
[----:B------:R-:W-:Y:S02]  /*0f70*/  SHF.R.U32.HI R13, RZ, 0x1, R0 ;  /* 0x00000001ff0d7819 */ /* 0x000fe40000011600 */
[----:B------:R-:W-:-:S05]  /*0f80*/  IADD3 R3, P0, PT, R3, R10, RZ ;  /* 0x0000000a03037210 */ /* 0x000fca0007f1e0ff */
[----:B------:R-:W-:Y:S01]  /*0f90*/  IMAD.X R10, R13, 0x1, R11, P0 ;  /* 0x000000010d0a7824 */ /* 0x000fe200000e060b */
[----:B------:R-:W-:-:S04]  /*0fa0*/  MOV R11, 0x41dfffff ;  /* 0x41dfffff000b7802 */ /* 0x000fc80000000f00 */
[----:B------:R-:W-:Y:S01]  /*0fb0*/  SHF.R.U64 R3, R3, 0x1e, R10 ;  /* 0x0000001e03037819 */ /* 0x000fe2000000120a */
[----:B------:R-:W-:-:S04]  /*0fc0*/  IMAD.MOV.U32 R10, RZ, RZ, -0x800000 ;  /* 0xff800000ff0a7424 */ /* 0x000fc800078e00ff */
        /* <DEDUP_REMOVED lines=27> */
[----:B------:R-:W-:Y:S02]  /*1180*/  MOV R15, R13 ;  /* 0x0000000d000f7202 */ /* 0x000fe40000000f00 */
[----:B------:R-:W-:-:S07]  /*1190*/  MOV R4, 0x11b0 ;  /* 0x000011b000047802 */ /* 0x000fce0000000f00 */
[----:B------:R-:W-:Y:S05]  /*11a0*/  CALL.REL.NOINC `($__internal_7_$__cuda_sm20_div_rn_f64_full) ;  /* 0x00000000002c7944 */ /* 0x000fea0003c00000 */
[----:B------:R-:W-:Y:S02]  /*11b0*/  IMAD.MOV.U32 R10, RZ, RZ, R18 ;  /* 0x000000ffff0a7224 */ /* 0x000fe400078e0012 */
[----:B------:R-:W-:-:S07]  /*11c0*/  IMAD.MOV.U32 R11, RZ, RZ, R19 ;  /* 0x000000ffff0b7224 */ /* 0x000fce00078e0013 */
.L_x_964:
[----:B------:R-:W-:Y:S05]  /*11d0*/  BSYNC.RECONVERGENT B1 ;  /* 0x0000000000017941 */ /* 0x000fea0003800200 */
.L_x_963:
[----:B------:R-:W0:Y:S01]  /*11e0*/  LDCU.64 UR14, c[0x0][0x3a0] ;  /* 0x00007400ff0e77ac */ /* 0x000e220008000a00 */
[----:B------:R-:W-:-:S05]  /*11f0*/  MOV R25, 0x8 ;  /* 0x0000000800197802 */ /* 0x000fca0000000f00 */
[----:B------:R-:W-:Y:S01]  /*1200*/  IMAD.WIDE R24, R24, R25, UR6 ;  /* 0x0000000618187e25 */ /* 0x000fe2000f8e0219 */
[----:B0-----:R-:W-:-:S07]  /*1210*/  DFMA R10, R8, R10, UR14 ;  /* 0x0000000e080a7e2b */ /* 0x001fce000800000a */
[----:B------:R0:W-:Y:S04]  /*1220*/  STG.E.64 desc[UR12][R24.64], R10 ;  /* 0x0000000a18007986 */ /* 0x0001e8000c101b0c */
.L_x_957:
[----:B------:R-:W-:Y:S05]  /*1230*/  BSYNC.RECONVERGENT B0 ;  /* 0x0000000000007941 */ /* 0x000fea0003800200 */
.L_x_956:
[----:B------:R-:W-:Y:S05]  /*1240*/  BRA.U UP0, `(.L_x_965) ;  /* 0xfffffff500f47547 */ /* 0x000fea000b83ffff */
[----:B------:R-:W-:Y:S05]  /*1250*/  EXIT ;  /* 0x000000000000794d */ /* 0x000fea0003800000 */
        .weak           $__internal_7_$__cuda_sm20_div_rn_f64_full
        .type           $__internal_7_$__cuda_sm20_div_rn_f64_full,@function
        .size           $__internal_7_$__cuda_sm20_div_rn_f64_full,(.L_x_2131 - $__internal_7_$__cuda_sm20_div_rn_f64_full)
$__internal_7_$__cuda_sm20_div_rn_f64_full:
[C---:B------:R-:W-:Y:S01]  /*1260*/  FSETP.GEU.AND P0, PT, |R5|.reuse, 1.469367938527859385e-39, PT ;  /* 0x001000000500780b */ /* 0x040fe20003f0e200 */
[----:B------:R-:W-:Y:S01]  /*1270*/  IMAD.U32 R12, RZ, RZ, UR5 ;  /* 0x00000005ff0c7e24 */ /* 0x000fe2000f8e00ff */
[----:B------:R-:W-:Y:S01]  /*1280*/  MOV R13, R5 ;  /* 0x00000005000d7202 */ /* 0x000fe20000000f00 */
[----:B------:R-:W-:Y:S01]  /*1290*/  IMAD.U32 R10, RZ, RZ, UR5 ;  /* 0x00000005ff0a7e24 */ /* 0x000fe2000f8e00ff */
[----:B------:R-:W-:Y:S01]  /*12a0*/  LOP3.LUT R0, R5, 0x800fffff, RZ, 0xc0, !PT ;  /* 0x800fffff05007812 */ /* 0x000fe200078ec0ff */
[----:B------:R-:W-:Y:S01]  /*12b0*/  IMAD.MOV.U32 R16, RZ, RZ, 0x1 ;  /* 0x00000001ff107424 */ /* 0x000fe200078e00ff */
[C---:B------:R-:W-:Y:S01]  /*12c0*/  FSETP.GEU.AND P2, PT, |R15|.reuse, 1.469367938527859385e-39, PT ;  /* 0x001000000f00780b */ /* 0x040fe20003f4e200 */
[----:B------:R-:W-:Y:S01]  /*12d0*/  BSSY.RECONVERGENT B2, `(.L_x_966) ;  /* 0x0000052000027945 */ /* 0x000fe20003800200 */
[----:B------:R-:W-:Y:S01]  /*12e0*/  LOP3.LUT R11, R0, 0x3ff00000, RZ, 0xfc, !PT ;  /* 0x3ff00000000b7812 */ /* 0x000fe200078efcff */
[----:B------:R-:W-:Y:S01]  /*12f0*/  IMAD.MOV.U32 R0, RZ, RZ, 0x1ca00000 ;  /* 0x1ca00000ff007424 */ /* 0x000fe200078e00ff */
[----:B------:R-:W-:-:S02]  /*1300*/  LOP3.LUT R2, R15, 0x7ff00000, RZ, 0xc0, !PT ;  /* 0x7ff000000f027812 */ /* 0x000fc400078ec0ff */
[----:B------:R-:W-:Y:S01]  /*1310*/  LOP3.LUT R27, R5, 0x7ff00000, RZ, 0xc0, !PT ;  /* 0x7ff00000051b7812 */ /* 0x000fe200078ec0ff */
[----:B------:R-:W-:Y:S02]  /*1320*/  @!P0 DMUL R10, R12, 8.98846567431157953865e+307 ;  /* 0x7fe000000c0a8828 */ /* 0x000fe40000000000 */
[----:B------:R-:W-:Y:S01]  /*1330*/  IMAD.MOV.U32 R6, RZ, RZ, R2 ;  /* 0x000000ffff067224 */ /* 0x000fe200078e0002 */
[----:B------:R-:W-:-:S03]  /*1340*/  ISETP.GE.U32.AND P1, PT, R2, R27, PT ;  /* 0x0000001b0200720c */ /* 0x000fc60003f26070 */
[----:B------:R-:W0:Y:S01]  /*1350*/  MUFU.RCP64H R17, R11 ;  /* 0x0000000b00117308 */ /* 0x000e220000001800 */
[----:B------:R-:W-:Y:S01]  /*1360*/  @!P2 LOP3.LUT R19, R13, 0x7ff00000, RZ, 0xc0, !PT ;  /* 0x7ff000000d13a812 */ /* 0x000fe200078ec0ff */
[----:B------:R-:W-:Y:S02]  /*1370*/  @!P2 IMAD.MOV.U32 R22, RZ, RZ, RZ ;  /* 0x000000ffff16a224 */ /* 0x000fe400078e00ff */
[----:B------:R-:W-:Y:S02]  /*1380*/  @!P0 LOP3.LUT R27, R11, 0x7ff00000, RZ, 0xc0, !PT ;  /* 0x7ff000000b1b8812 */ /* 0x000fe400078ec0ff */
[----:B------:R-:W-:-:S03]  /*1390*/  @!P2 ISETP.GE.U32.AND P3, PT, R2, R19, PT ;  /* 0x000000130200a20c */ /* 0x000fc60003f66070 */
[----:B------:R-:W-:Y:S01]  /*13a0*/  VIADD R26, R27, 0xffffffff ;  /* 0xffffffff1b1a7836 */ /* 0x000fe20000000000 */
[----:B------:R-:W-:-:S04]  /*13b0*/  @!P2 SEL R19, R0, 0x63400000, !P3 ;  /* 0x634000000013a807 */ /* 0x000fc80005800000 */
[----:B------:R-:W-:Y:S01]  /*13c0*/  @!P2 LOP3.LUT R19, R19, 0x80000000, R15, 0xf8, !PT ;  /* 0x800000001313a812 */ /* 0x000fe200078ef80f */
[----:B0-----:R-:W-:-:S03]  /*13d0*/  DFMA R20, R16, -R10, 1 ;  /* 0x3ff000001014742b */ /* 0x001fc6000000080a */
[----:B------:R-:W-:-:S05]  /*13e0*/  @!P2 LOP3.LUT R23, R19, 0x100000, RZ, 0xfc, !PT ;  /* 0x001000001317a812 */ /* 0x000fca00078efcff */
[----:B------:R-:W-:-:S08]  /*13f0*/  DFMA R20, R20, R20, R20 ;  /* 0x000000141414722b */ /* 0x000fd00000000014 */
[----:B------:R-:W-:Y:S01]  /*1400*/  DFMA R20, R16, R20, R16 ;  /* 0x000000141014722b */ /* 0x000fe20000000010 */
[----:B------:R-:W-:Y:S02]  /*1410*/  SEL R17, R0, 0x63400000, !P1 ;  /* 0x6340000000117807 */ /* 0x000fe40004800000 */
[----:B------:R-:W-:Y:S02]  /*1420*/  MOV R16, R14 ;  /* 0x0000000e00107202 */ /* 0x000fe40000000f00 */
[----:B------:R-:W-:-:S03]  /*1430*/  LOP3.LUT R17, R17, 0x800fffff, R15, 0xf8, !PT ;  /* 0x800fffff11117812 */ /* 0x000fc600078ef80f */
[----:B------:R-:W-:-:S03]  /*1440*/  DFMA R18, R20, -R10, 1 ;  /* 0x3ff000001412742b */ /* 0x000fc6000000080a */
[----:B------:R-:W-:-:S05]  /*1450*/  @!P2 DFMA R16, R16, 2, -R22 ;  /* 0x400000001010a82b */ /* 0x000fca0000000816 */
[----:B------:R-:W-:-:S05]  /*1460*/  DFMA R18, R20, R18, R20 ;  /* 0x000000121412722b */ /* 0x000fca0000000014 */
[----:B------:R-:W-:-:S03]  /*1470*/  @!P2 LOP3.LUT R6, R17, 0x7ff00000, RZ, 0xc0, !PT ;  /* 0x7ff000001106a812 */ /* 0x000fc600078ec0ff */
[----:B------:R-:W-:Y:S01]  /*1480*/  DMUL R20, R18, R16 ;  /* 0x0000001012147228 */ /* 0x000fe20000000000 */
[----:B------:R-:W-:-:S04]  /*1490*/  IADD3 R22, PT, PT, R6, -0x1, RZ ;  /* 0xffffffff06167810 */ /* 0x000fc80007ffe0ff */
[----:B------:R-:W-:-:S03]  /*14a0*/  ISETP.GT.U32.AND P0, PT, R22, 0x7feffffe, PT ;  /* 0x7feffffe1600780c */ /* 0x000fc60003f04070 */
[----:B------:R-:W-:Y:S01]  /*14b0*/  DFMA R22, R20, -R10, R16 ;  /* 0x8000000a1416722b */ /* 0x000fe20000000010 */
[----:B------:R-:W-:-:S07]  /*14c0*/  ISETP.GT.U32.OR P0, PT, R26, 0x7feffffe, P0 ;  /* 0x7feffffe1a00780c */ /* 0x000fce0000704470 */
[----:B------:R-:W-:-:S06]  /*14d0*/  DFMA R22, R18, R22, R20 ;  /* 0x000000161216722b */ /* 0x000fcc0000000014 */
[----:B------:R-:W-:Y:S05]  /*14e0*/  @P0 BRA `(.L_x_967) ;  /* 0x00000000006c0947 */ /* 0x000fea0003800000 */
[----:B------:R-:W-:Y:S01]  /*14f0*/  LOP3.LUT R15, R13, 0x7ff00000, RZ, 0xc0, !PT ;  /* 0x7ff000000d0f7812 */ /* 0x000fe200078ec0ff */
[----:B------:R-:W-:-:S03]  /*1500*/  IMAD.MOV.U32 R14, RZ, RZ, RZ ;  /* 0x000000ffff0e7224 */ /* 0x000fc600078e00ff */
[CC--:B------:R-:W-:Y:S02]  /*1510*/  VIADDMNMX R6, R2.reuse, -R15.reuse, 0xb9600000, !PT ;  /* 0xb960000002067446 */ /* 0x0c0fe4000780090f */
[----:B------:R-:W-:Y:S02]  /*1520*/  ISETP.GE.U32.AND P0, PT, R2, R15, PT ;  /* 0x0000000f0200720c */ /* 0x000fe40003f06070 */
[----:B------:R-:W-:Y:S02]  /*1530*/  VIMNMX R6, PT, PT, R6, 0x46a00000, PT ;  /* 0x46a0000006067848 */ /* 0x000fe40003fe0100 */
[----:B------:R-:W-:-:S05]  /*1540*/  SEL R15, R0, 0x63400000, !P0 ;  /* 0x63400000000f7807 */ /* 0x000fca0004000000 */
[----:B------:R-:W-:-:S05]  /*1550*/  IMAD.IADD R0, R6, 0x1, -R15 ;  /* 0x0000000106007824 */ /* 0x000fca00078e0a0f */
[----:B------:R-:W-:-:S06]  /*1560*/  IADD3 R15, PT, PT, R0, 0x7fe00000, RZ ;  /* 0x7fe00000000f7810 */ /* 0x000fcc0007ffe0ff */
[----:B------:R-:W-:-:S10]  /*1570*/  DMUL R18, R22, R14 ;  /* 0x0000000e16127228 */ /* 0x000fd40000000000 */
[----:B------:R-:W-:-:S13]  /*1580*/  FSETP.GTU.AND P0, PT, |R19|, 1.469367938527859385e-39, PT ;  /* 0x001000001300780b */ /* 0x000fda0003f0c200 */
[----:B------:R-:W-:Y:S05]  /*1590*/  @P0 BRA `(.L_x_968) ;  /* 0x0000000000940947 */ /* 0x000fea0003800000 */
[----:B------:R-:W-:Y:S01]  /*15a0*/  DFMA R10, R22, -R10, R16 ;  /* 0x8000000a160a722b */ /* 0x000fe20000000010 */
[----:B------:R-:W-:-:S09]  /*15b0*/  IMAD.MOV.U32 R14, RZ, RZ, RZ ;  /* 0x000000ffff0e7224 */ /* 0x000fd200078e00ff */
[C---:B------:R-:W-:Y:S02]  /*15c0*/  FSETP.NEU.AND P0, PT, R11.reuse, RZ, PT ;  /* 0x000000ff0b00720b */ /* 0x040fe40003f0d000 */
[----:B------:R-:W-:-:S04]  /*15d0*/  LOP3.LUT R13, R11, 0x80000000, R13, 0x48, !PT ;  /* 0x800000000b0d7812 */ /* 0x000fc800078e480d */
[----:B------:R-:W-:-:S07]  /*15e0*/  LOP3.LUT R15, R13, R15, RZ, 0xfc, !PT ;  /* 0x0000000f0d0f7212 */ /* 0x000fce00078efcff */
[----:B------:R-:W-:Y:S05]  /*15f0*/  @!P0 BRA `(.L_x_968) ;  /* 0x00000000007c8947 */ /* 0x000fea0003800000 */
[----:B------:R-:W-:Y:S01]  /*1600*/  IADD3 R11, PT, PT, -R0, RZ, RZ ;  /* 0x000000ff000b7210 */ /* 0x000fe20007ffe1ff */
[----:B------:R-:W-:Y:S01]  /*1610*/  IMAD.MOV.U32 R10, RZ, RZ, RZ ;  /* 0x000000ffff0a7224 */ /* 0x000fe200078e00ff */
[----:B------:R-:W-:-:S05]  /*1620*/  DMUL.RP R14, R22, R14 ;  /* 0x0000000e160e7228 */ /* 0x000fca0000008000 */
[----:B------:R-:W-:-:S05]  /*1630*/  DFMA R10, R18, -R10, R22 ;  /* 0x8000000a120a722b */ /* 0x000fca0000000016 */
[----:B------:R-:W-:Y:S02]  /*1640*/  LOP3.LUT R13, R15, R13, RZ, 0x3c, !PT ;  /* 0x0000000d0f0d7212 */ /* 0x000fe400078e3cff */
[----:B------:R-:W-:-:S04]  /*1650*/  IADD3 R10, PT, PT, -R0, -0x43300000, RZ ;  /* 0xbcd00000000a7810 */ /* 0x000fc80007ffe1ff */
[----:B------:R-:W-:-:S04]  /*1660*/  FSETP.NEU.AND P0, PT, |R11|, R10, PT ;  /* 0x0000000a0b00720b */ /* 0x000fc80003f0d200 */
[----:B------:R-:W-:Y:S02]  /*1670*/  FSEL R18, R14, R18, !P0 ;  /* 0x000000120e127208 */ /* 0x000fe40004000000 */
[----:B------:R-:W-:Y:S01]  /*1680*/  FSEL R19, R13, R19, !P0 ;  /* 0x000000130d137208 */ /* 0x000fe20004000000 */
[----:B------:R-:W-:Y:S06]  /*1690*/  BRA `(.L_x_968) ;  /* 0x0000000000547947 */ /* 0x000fec0003800000 */
.L_x_967:
[----:B------:R-:W-:-:S14]  /*16a0*/  DSETP.NAN.AND P0, PT, R14, R14, PT ;  /* 0x0000000e0e00722a */ /* 0x000fdc0003f08000 */
[----:B------:R-:W-:Y:S05]  /*16b0*/  @P0 BRA `(.L_x_969) ;  /* 0x0000000000440947 */ /* 0x000fea0003800000 */
[----:B------:R-:W-:-:S14]  /*16c0*/  DSETP.NAN.AND P0, PT, R12, R12, PT ;  /* 0x0000000c0c00722a */ /* 0x000fdc0003f08000 */
[----:B------:R-:W-:Y:S05]  /*16d0*/  @P0 BRA `(.L_x_970) ;  /* 0x0000000000300947 */ /* 0x000fea0003800000 */
[----:B------:R-:W-:Y:S01]  /*16e0*/  ISETP.NE.AND P0, PT, R6, R27, PT ;  /* 0x0000001b0600720c */ /* 0x000fe20003f05270 */
[----:B------:R-:W-:Y:S01]  /*16f0*/  IMAD.MOV.U32 R18, RZ, RZ, 0x0 ;  /* 0x00000000ff127424 */ /* 0x000fe200078e00ff */
[----:B------:R-:W-:-:S11]  /*1700*/  MOV R19, 0xfff80000 ;  /* 0xfff8000000137802 */ /* 0x000fd60000000f00 */
[----:B------:R-:W-:Y:S05]  /*1710*/  @!P0 BRA `(.L_x_968) ;  /* 0x0000000000348947 */ /* 0x000fea0003800000 */
[----:B------:R-:W-:Y:S02]  /*1720*/  ISETP.NE.AND P0, PT, R6, 0x7ff00000, PT ;  /* 0x7ff000000600780c */ /* 0x000fe40003f05270 */
[----:B------:R-:W-:Y:S02]  /*1730*/  LOP3.LUT R19, R15, 0x80000000, R13, 0x48, !PT ;  /* 0x800000000f137812 */ /* 0x000fe400078e480d */
[----:B------:R-:W-:-:S13]  /*1740*/  ISETP.EQ.OR P0, PT, R27, RZ, !P0 ;  /* 0x000000ff1b00720c */ /* 0x000fda0004702670 */
[----:B------:R-:W-:Y:S01]  /*1750*/  @P0 LOP3.LUT R0, R19, 0x7ff00000, RZ, 0xfc, !PT ;  /* 0x7ff0000013000812 */ /* 0x000fe200078efcff */
[----:B------:R-:W-:Y:S02]  /*1760*/  @!P0 IMAD.MOV.U32 R18, RZ, RZ, RZ ;  /* 0x000000ffff128224 */ /* 0x000fe400078e00ff */
[----:B------:R-:W-:Y:S01]  /*1770*/  @P0 IMAD.MOV.U32 R18, RZ, RZ, RZ ;  /* 0x000000ffff120224 */ /* 0x000fe200078e00ff */
[----:B------:R-:W-:Y:S01]  /*1780*/  @P0 MOV R19, R0 ;  /* 0x0000000000130202 */ /* 0x000fe20000000f00 */
[----:B------:R-:W-:Y:S06]  /*1790*/  BRA `(.L_x_968) ;  /* 0x0000000000147947 */ /* 0x000fec0003800000 */
.L_x_970:
[----:B------:R-:W-:Y:S01]  /*17a0*/  LOP3.LUT R19, R13, 0x80000, RZ, 0xfc, !PT ;  /* 0x000800000d137812 */ /* 0x000fe200078efcff */
[----:B------:R-:W-:Y:S01]  /*17b0*/  IMAD.MOV.U32 R18, RZ, RZ, R12 ;  /* 0x000000ffff127224 */ /* 0x000fe200078e000c */
[----:B------:R-:W-:Y:S06]  /*17c0*/  BRA `(.L_x_968) ;  /* 0x0000000000087947 */ /* 0x000fec0003800000 */
.L_x_969:
[----:B------:R-:W-:Y:S01]  /*17d0*/  LOP3.LUT R19, R15, 0x80000, RZ, 0xfc, !PT ;  /* 0x000800000f137812 */ /* 0x000fe200078efcff */
[----:B------:R-:W-:-:S07]  /*17e0*/  IMAD.MOV.U32 R18, RZ, RZ, R14 ;  /* 0x000000ffff127224 */ /* 0x000fce00078e000e */
.L_x_968:
[----:B------:R-:W-:Y:S05]  /*17f0*/  BSYNC.RECONVERGENT B2 ;  /* 0x0000000000027941 */ /* 0x000fea0003800200 */
.L_x_966:
[----:B------:R-:W-:Y:S01]  /*1800*/  MOV R10, R4 ;  /* 0x00000004000a7202 */ /* 0x000fe20000000f00 */
[----:B------:R-:W-:-:S04]  /*1810*/  IMAD.MOV.U32 R11, RZ, RZ, 0x0 ;  /* 0x00000000ff0b7424 */ /* 0x000fc800078e00ff */
[----:B------:R-:W-:Y:S05]  /*1820*/  RET.REL.NODEC R10 `(_ZN3cub18CUB_300001_SM_10006detail9transform16transform_kernelINS2_10policy_hubILb1EN4cuda3std3__45tupleIJN6thrust24THRUST_300001_SM_1000_NS17counting_iteratorIjNSA_11use_defaultESC_SC_EEEEEE10policy1000Ei3prgNSA_6detail15normal_iteratorINSA_10device_ptrIdEEEEJSD_EEEvT0_iT1_T2_DpNS2_10kernel_argIT3_EE) ;  /* 0xffffffe40af47950 */ /* 0x000fea0003c3ffff */
.L_x_971:
        /* <DEDUP_REMOVED lines=13> */
.L_x_2131:


//--------------------- .text._ZN3cub18CUB_300001_SM_10006detail9transform16transform_kernelINS2_10policy_hubILb1EN4cuda3std3__45tupleIJN6thrust24THRUST_300001_SM_1000_NS6detail15normal_iteratorINSA_10device_ptrIdEEEEEEEE10policy1000El8GradTanHSF_JPdEEEvT0_iT1_T2_DpNS2_10kernel_argIT3_EE --------------------------
	.section	.text._ZN3cub18CUB_300001_SM_10006detail9transform16transform_kernelINS2_10policy_hubILb1EN4cuda3std3__45tupleIJN6thrust24THRUST_300001_SM_1000_NS6detail15normal_iteratorINSA_10device_ptrIdEEEEEEEE10policy1000El8GradTanHSF_JPdEEEvT0_iT1_T2_DpNS2_10kernel_argIT3_EE,"ax",@progbits
	.align	128
        .global         _ZN3cub18CUB_300001_SM_10006detail9transform16transform_kernelINS2_10policy_hubILb1EN4cuda3std3__45tupleIJN6thrust24THRUST_300001_SM_1000_NS6detail15normal_iteratorINSA_10device_ptrIdEEEEEEEE10policy1000El8GradTanHSF_JPdEEEvT0_iT1_T2_DpNS2_10kernel_argIT3_EE
        .type           _ZN3cub18CUB_300001_SM_10006detail9transform16transform_kernelINS2_10policy_hubILb1EN4cuda3std3__45tupleIJN6thrust24THRUST_300001_SM_1000_NS6detail15normal_iteratorINSA_10device_ptrIdEEEEEEEE10policy1000El8GradTanHSF_JPdEEEvT0_iT1_T2_DpNS2_10kernel_argIT3_EE,@function
        .size           _ZN3cub18CUB_300001_SM_10006detail9transform16transform_kernelINS2_10policy_hubILb1EN4cuda3std3__45tupleIJN6thrust24THRUST_300001_SM_1000_NS6detail15normal_iteratorINSA_10device_ptrIdEEEEEEEE10policy1000El8GradTanHSF_JPdEEEvT0_iT1_T2_DpNS2_10kernel_argIT3_EE,(.L_x_2132 - _ZN3cub18CUB_300001_SM_10006detail9transform16transform_kernelINS2_10policy_hubILb1EN4cuda3std3__45tupleIJN6thrust24THRUST_300001_SM_1000_NS6detail15normal_iteratorINSA_10device_ptrIdEEEEEEEE10policy1000El8GradTanHSF_JPdEEEvT0_iT1_T2_DpNS2_10kernel_argIT3_EE)
        .other          _ZN3cub18CUB_300001_SM_10006detail9transform16transform_kernelINS2_10policy_hubILb1EN4cuda3std3__45tupleIJN6thrust24THRUST_300001_SM_1000_NS6detail15normal_iteratorINSA_10device_ptrIdEEEEEEEE10policy1000El8GradTanHSF_JPdEEEvT0_iT1_T2_DpNS2_10kernel_argIT3_EE,@"STO_CUDA_ENTRY STV_DEFAULT"
_ZN3cub18CUB_300001_SM_10006detail9transform16transform_kernelINS2_10policy_hubILb1EN4cuda3std3__45tupleIJN6thrust24THRUST_300001_SM_1000_NS6detail15normal_iteratorINSA_10device_ptrIdEEEEEEEE10policy1000El8GradTanHSF_JPdEEEvT0_iT1_T2_DpNS2_10kernel_argIT3_EE:
.text._ZN3cub18CUB_300001_SM_10006detail9transform16transform_kernelINS2_10policy_hubILb1EN4cuda3std3__45tupleIJN6thrust24THRUST_300001_SM_1000_NS6detail15normal_iteratorINSA_10device_ptrIdEEEEEEEE10policy1000El8GradTanHSF_JPdEEEvT0_iT1_T2_DpNS2_10kernel_argIT3_EE:
[----:B------:R-:W-:Y:S08]  /*0000*/  LDC R1, c[0x0][0x37c] ;  /* 0x0000df00ff017b82 */ /* 0x000ff00000000800 */
[----:B------:R-:W0:Y:S01]  /*0010*/  LDC R26, c[0x0][0x388] ;  /* 0x0000e200ff1a7b82 */ /* 0x000e220000000800 */
[----:B------:R-:W1:Y:S01]  /*0020*/  LDCU.64 UR6, c[0x0][0x380] ;  /* 0x00007000ff0677ac */ /* 0x000e620008000a00 */
[----:B------:R-:W2:Y:S01]  /*0030*/  S2R R2, SR_TID.X ;  /* 0x0000000000027919 */ /* 0x000ea20000002100 */
[----:B------:R-:W-:Y:S05]  /*0040*/  BSSY.RECONVERGENT B0, `(.L_x_972) ;  /* 0x000001c000007945 */ /* 0x000fea0003800200 */
[----:B------:R-:W3:Y:S01]  /*0050*/  S2UR UR4, SR_CTAID.X ;  /* 0x00000000000479c3 */ /* 0x000ee20000002500 */
[----:B0-----:R-:W-:-:S05]  /*0060*/  IMAD.SHL.U32 R0, R26, 0x80, RZ ;  /* 0x000000801a007824 */ /* 0x001fca00078e00ff */
[----:B------:R-:W-:Y:S01]  /*0070*/  SHF.R.S32.HI R3, RZ, 0x1f, R0 ;  /* 0x0000001fff037819 */ /* 0x000fe20000011400 */
[----:B---3--:R-:W-:-:S04]  /*0080*/  IMAD.WIDE.U32 R8, R0, UR4, RZ ;  /* 0x0000000400087c25 */ /* 0x008fc8000f8e00ff */
[----:B------:R-:W-:Y:S01]  /*0090*/  IMAD R5, R3, UR4, RZ ;  /* 0x0000000403057c24 */ /* 0x000fe2000f8e02ff */
[----:B-1----:R-:W-:Y:S01]  /*00a0*/  IADD3 R7, P1, PT, -R8, UR6, RZ ;  /* 0x0000000608077c10 */ /* 0x002fe2000ff3e1ff */
[----:B--2---:R-:W-:Y:S01]  /*00b0*/  IMAD.SHL.U32 R11, R2, 0x80, RZ ;  /* 0x00000080020b7824 */ /* 0x004fe200078e00ff */
[----:B------:R-:W0:Y:S01]  /*00c0*/  LDCU.64 UR4, c[0x0][0x358] ;  /* 0x00006b00ff0477ac */ /* 0x000e220008000a00 */
[----:B------:R-:W-:Y:S01]  /*00d0*/  IMAD.IADD R5, R9, 0x1, R5 ;  /* 0x0000000109057824 */ /* 0x000fe200078e0205 */
[----:B------:R-:W-:-:S04]  /*00e0*/  ISETP.LT.U32.AND P0, PT, R7, R0, PT ;  /* 0x000000000700720c */ /* 0x000fc80003f01070 */
[----:B------:R-:W-:-:S04]  /*00f0*/  IADD3.X R4, PT, PT, ~R5, UR7, RZ, P1, !PT ;  /* 0x0000000705047c10 */ /* 0x000fc80008ffe5ff */
[----:B------:R-:W-:-:S04]  /*0100*/  ISETP.LT.AND.EX P0, PT, R4, R3, PT, P0 ;  /* 0x000000030400720c */ /* 0x000fc80003f01300 */
[----:B------:R-:W-:-:S04]  /*0110*/  SEL R3, R7, R0, P0 ;  /* 0x0000000007037207 */ /* 0x000fc80000000000 */
[----:B------:R-:W-:Y:S01]  /*0120*/  ISETP.NE.AND P0, PT, R0, R3, PT ;  /* 0x000000030000720c */ /* 0x000fe20003f05270 */
[----:B------:R-:W-:-:S05]  /*0130*/  IMAD.SHL.U32 R4, R3, 0x8, RZ ;  /* 0x0000000803047824 */ /* 0x000fca00078e00ff */
[----:B------:R-:W-:-:S13]  /*0140*/  ISETP.GE.AND P1, PT, R11, R4, PT ;  /* 0x000000040b00720c */ /* 0x000fda0003f26270 */
[----:B0-----:R-:W-:Y:S05]  /*0150*/  @P1 BRA `(.L_x_973) ;  /* 0x0000000000281947 */ /* 0x001fea0003800000 */
[----:B------:R-:W0:Y:S02]  /*0160*/  LDC.64 R6, c[0x0][0x398] ;  /* 0x0000e600ff067b82 */ /* 0x000e240000000a00 */
[----:B0-----:R-:W-:-:S04]  /*0170*/  LEA R6, P1, R8, R6, 0x3 ;  /* 0x0000000608067211 */ /* 0x001fc800078218ff */
[----:B------:R-:W-:-:S03]  /*0180*/  LEA.HI.X R7, R8, R7, R5, 0x3, P1 ;  /* 0x0000000708077211 */ /* 0x000fc600008f1c05 */
[----:B------:R-:W-:-:S07]  /*0190*/  IMAD.WIDE.U32 R6, R2, 0x80, R6 ;  /* 0x0000008002067825 */ /* 0x000fce00078e0006 */
.L_x_974:
[----:B------:R-:W-:Y:S01]  /*01a0*/  VIADD R11, R11, 0x4000 ;  /* 0x000040000b0b7836 */ /* 0x000fe20000000000 */
[----:B------:R0:W-:Y:S04]  /*01b0*/  CCTL.E.PF2 [R6] ;  /* 0x000000000600798f */ /* 0x0001e80000800100 */
[----:B------:R-:W-:Y:S02]  /*01c0*/  ISETP.GE.AND P1, PT, R11, R4, PT ;  /* 0x000000040b00720c */ /* 0x000fe40003f26270 */
[----:B0-----:R-:W-:-:S05]  /*01d0*/  IADD3 R6, P2, PT, R6, 0x4000, RZ ;  /* 0x0000400006067810 */ /* 0x001fca0007f5e0ff */
[----:B------:R-:W-:-:S06]  /*01e0*/  IMAD.X R7, RZ, RZ, R7, P2 ;  /* 0x000000ffff077224 */ /* 0x000fcc00010e0607 */
[----:B------:R-:W-:Y:S05]  /*01f0*/  @!P1 BRA `(.L_x_974) ;  /* 0xfffffffc00e89947 */ /* 0x000fea000383ffff */
.L_x_973:
[----:B------:R-:W-:Y:S05]  /*0200*/  BSYNC.RECONVERGENT B0 ;  /* 0x0000000000007941 */ /* 0x000fea0003800200 */
.L_x_972:
[----:B------:R-:W-:Y:S05]  /*0210*/  @!P0 BRA `(.L_x_975) ;  /* 0x0000000800508947 */ /* 0x000fea0003800000 */
[----:B------:R-:W-:-:S13]  /*0220*/  ISETP.GE.AND P0, PT, R26, 0x1, PT ;  /* 0x000000011a00780c */ /* 0x000fda0003f06270 */
[----:B------:R-:W-:Y:S05]  /*0230*/  @!P0 EXIT ;  /* 0x000000000000894d */ /* 0x000fea0003800000 */
[----:B------:R-:W0:Y:S01]  /*0240*/  LDCU.128 UR8, c[0x0][0x390] ;  /* 0x00007200ff0877ac */ /* 0x000e220008000c00 */
[C---:B------:R-:W-:Y:S01]  /*0250*/  IMAD.SHL.U32 R4, R8.reuse, 0x8, RZ ;  /* 0x0000000808047824 */ /* 0x040fe200078e00ff */
[----:B------:R-:W-:Y:S01]  /*0260*/  SHF.L.U64.HI R5, R8, 0x3, R5 ;  /* 0x0000000308057819 */ /* 0x000fe20000010205 */
[----:B------:R-:W-:-:S03]  /*0270*/  IMAD.MOV R26, RZ, RZ, -R26 ;  /* 0x000000ffff1a7224 */ /* 0x000fc600078e0a1a */
[C---:B0-----:R-:W-:Y:S02]  /*0280*/  IADD3 R6, P0, PT, R4.reuse, UR8, RZ ;  /* 0x0000000804067c10 */ /* 0x041fe4000ff1e0ff */
[----:B------:R-:W-:Y:S02]  /*0290*/  IADD3 R4, P1, PT, R4, UR10, RZ ;  /* 0x0000000a04047c10 */ /* 0x000fe4000ff3e0ff */
[C---:B------:R-:W-:Y:S02]  /*02a0*/  IADD3.X R7, PT, PT, R5.reuse, UR9, RZ, P0, !PT ;  /* 0x0000000905077c10 */ /* 0x040fe400087fe4ff */
[----:B------:R-:W-:-:S09]  /*02b0*/  IADD3.X R5, PT, PT, R5, UR11, RZ, P1, !PT ;  /* 0x0000000b05057c10 */ /* 0x000fd20008ffe4ff */
.L_x_984:
[----:B------:R-:W-:Y:S01]  /*02c0*/  ISETP.GE.AND P1, PT, R2, R3, PT ;  /* 0x000000030200720c */ /* 0x000fe20003f26270 */
[----:B------:R-:W-:Y:S01]  /*02d0*/  VIADD R26, R26, 0x1 ;  /* 0x000000011a1a7836 */ /* 0x000fe20000000000 */
[----:B------:R-:W-:Y:S04]  /*02e0*/  BSSY.RECONVERGENT B0, `(.L_x_976) ;  /* 0x0000084000007945 */ /* 0x000fe80003800200 */
[----:B------:R-:W-:-:S07]  /*02f0*/  ISETP.NE.AND P0, PT, R26, RZ, PT ;  /* 0x000000ff1a00720c */ /* 0x000fce0003f05270 */
[----:B0-----:R-:W-:Y:S06]  /*0300*/  @P1 BRA `(.L_x_977) ;  /* 0x0000000800041947 */ /* 0x001fec0003800000 */
[----:B------:R-:W-:-:S06]  /*0310*/  IMAD.WIDE R8, R2, 0x8, R4 ;  /* 0x0000000802087825 */ /* 0x000fcc00078e0204 */
[----:B------:R-:W2:Y:S01]  /*0320*/  LDG.E.64 R8, desc[UR4][R8.64] ;  /* 0x0000000408087981 */ /* 0x000ea2000c1e1b00 */
[----:B------:R-:W-:Y:S01]  /*0330*/  UMOV UR6, 0x24dd2f1a ;  /* 0x24dd2f1a00067882 */ /* 0x000fe20000000000 */
[----:B------:R-:W-:Y:S01]  /*0340*/  UMOV UR7, 0x3fe4f922 ;  /* 0x3fe4f92200077882 */ /* 0x000fe20000000000 */
[----:B------:R-:W-:Y:S01]  /*0350*/  BSSY.RECONVERGENT B1, `(.L_x_978) ;  /* 0x0000061000017945 */ /* 0x000fe20003800200 */
[----:B--2---:R-:W-:Y:S01]  /*0360*/  LOP3.LUT R11, R9, 0x7fffffff, RZ, 0xc0, !PT ;  /* 0x7fffffff090b7812 */ /* 0x004fe200078ec0ff */
[----:B------:R-:W-:-:S06]  /*0370*/  IMAD.MOV.U32 R10, RZ, RZ, R8 ;  /* 0x000000ffff0a7224 */ /* 0x000fcc00078e0008 */
[----:B------:R-:W-:-:S14]  /*0380*/  DSETP.GE.AND P1, PT, R10, UR6, PT ;  /* 0x000000060a007e2a */ /* 0x000fdc000bf26000 */
[----:B------:R-:W-:Y:S05]  /*0390*/  @!P1 BRA `(.L_x_979) ;  /* 0x0000000000e49947 */ /* 0x000fea0003800000 */
[----:B------:R-:W-:Y:S01]  /*03a0*/  DADD R14, R10, R10 ;  /* 0x000000000a0e7229 */ /* 0x000fe2000000000a */
[----:B------:R-:W-:Y:S01]  /*03b0*/  UMOV UR6, 0xfefa39ef ;  /* 0xfefa39ef00067882 */ /* 0x000fe20000000000 */
[----:B------:R-:W-:Y:S01]  /*03c0*/  UMOV UR7, 0x3fe62e42 ;  /* 0x3fe62e4200077882 */ /* 0x000fe20000000000 */
[----:B------:R-:W-:Y:S01]  /*03d0*/  IMAD.MOV.U32 R16, RZ, RZ, -0x7649667 ;  /* 0xf89b6999ff107424 */ /* 0x000fe200078e00ff */
[----:B------:R-:W-:Y:S01]  /*03e0*/  ISETP.GT.U32.AND P1, PT, R11, 0x40330fc1, PT ;  /* 0x40330fc10b00780c */ /* 0x000fe20003f24070 */
[----:B------:R-:W-:Y:S01]  /*03f0*/  IMAD.MOV.U32 R17, RZ, RZ, 0x3e928a27 ;  /* 0x3e928a27ff117424 */ /* 0x000fe200078e00ff */
[----:B------:R-:W0:Y:S02]  /*0400*/  F2F.F32.F64 R0, R14 ;  /* 0x0000000e00007310 */ /* 0x000e240000301000 */
[----:B0-----:R-:W-:-:S06]  /*0410*/  FMUL R0, R0, 1.4426950216293334961 ;  /* 0x3fb8aa3b00007820 */ /* 0x001fcc0000400000 */
[----:B------:R-:W0:Y:S08]  /*0420*/  FRND R0, R0 ;  /* 0x0000000000007307 */ /* 0x000e300000201000 */
[----:B0-----:R0:W1:Y:S08]  /*0430*/  F2F.F64.F32 R12, R0 ;  /* 0x00000000000c7310 */ /* 0x0010700000201800 */
[----:B0-----:R-:W0:Y:S01]  /*0440*/  MUFU.EX2 R0, R0 ;  /* 0x0000000000007308 */ /* 0x001e220000000800 */
[----:B-1----:R-:W-:Y:S01]  /*0450*/  DFMA R12, R12, -UR6, R14 ;  /* 0x800000060c0c7c2b */ /* 0x002fe2000800000e */
[----:B------:R-:W-:Y:S01]  /*0460*/  UMOV UR6, 0xa4741b81 ;  /* 0xa4741b8100067882 */ /* 0x000fe20000000000 */
[----:B------:R-:W-:-:S06]  /*0470*/  UMOV UR7, 0x3e5ae904 ;  /* 0x3e5ae90400077882 */ /* 0x000fcc0000000000 */
[C---:B------:R-:W-:Y:S01]  /*0480*/  DFMA R16, R12.reuse, UR6, R16 ;  /* 0x000000060c107c2b */ /* 0x040fe20008000010 */
[----:B------:R-:W-:Y:S01]  /*0490*/  UMOV UR6, 0x15ff7e07 ;  /* 0x15ff7e0700067882 */ /* 0x000fe20000000000 */
[----:B------:R-:W-:Y:S01]  /*04a0*/  UMOV UR7, 0x3ec71de7 ;  /* 0x3ec71de700077882 */ /* 0x000fe20000000000 */
[----:B0-----:R-:W0:Y:S05]  /*04b0*/  F2F.F64.F32 R14, R0 ;  /* 0x00000000000e7310 */ /* 0x001e2a0000201800 */
[----:B------:R-:W-:Y:S01]  /*04c0*/  DFMA R16, R12, R16, UR6 ;  /* 0x000000060c107e2b */ /* 0x000fe20008000010 */
[----:B------:R-:W-:Y:S01]  /*04d0*/  UMOV UR6, 0x6b0ac45a ;  /* 0x6b0ac45a00067882 */ /* 0x000fe20000000000 */
[----:B------:R-:W-:-:S06]  /*04e0*/  UMOV UR7, 0x3efa019a ;  /* 0x3efa019a00077882 */ /* 0x000fcc0000000000 */
[----:B------:R-:W-:Y:S01]  /*04f0*/  DFMA R16, R12, R16, UR6 ;  /* 0x000000060c107e2b */ /* 0x000fe20008000010 */
[----:B------:R-:W-:Y:S01]  /*0500*/  UMOV UR6, 0x17eed94f ;  /* 0x17eed94f00067882 */ /* 0x000fe20000000000 */
[----:B------:R-:W-:Y:S01]  /*0510*/  UMOV UR7, 0x3f2a01a0 ;  /* 0x3f2a01a000077882 */ /* 0x000fe20000000000 */
[----:B0-----:R-:W-:-:S05]  /*0520*/  DADD R18, -R14, 1 ;  /* 0x3ff000000e127429 */ /* 0x001fca0000000100 */
        /* <DEDUP_REMOVED lines=16> */
[----:B------:R-:W-:-:S08]  /*0630*/  DMUL R16, R12, R16 ;  /* 0x000000100c107228 */ /* 0x000fd00000000000 */
[----:B------:R-:W-:Y:S01]  /*0640*/  DFMA R16, R12, R16, R12 ;  /* 0x000000100c10722b */ /* 0x000fe2000000000c */
[----:B------:R-:W-:-:S07]  /*0650*/  IMAD.MOV.U32 R12, RZ, RZ, RZ ;  /* 0x000000ffff0c7224 */ /* 0x000fce00078e00ff */
[----:B------:R-:W-:-:S08]  /*0660*/  DFMA R16, -R16, R14, R18 ;  /* 0x0000000e1010722b */ /* 0x000fd00000000112 */
[----:B------:R-:W-:-:S06]  /*0670*/  DADD R16, -R16, 2 ;  /* 0x4000000010107429 */ /* 0x000fcc0000000100 */
[----:B------:R-:W0:Y:S02]  /*0680*/  MUFU.RCP64H R13, R17 ;  /* 0x00000011000d7308 */ /* 0x000e240000001800 */
[----:B0-----:R-:W-:-:S08]  /*0690*/  DFMA R14, -R16, R12, 1 ;  /* 0x3ff00000100e742b */ /* 0x001fd0000000010c */
[----:B------:R-:W-:-:S08]  /*06a0*/  DFMA R14, R14, R14, R14 ;  /* 0x0000000e0e0e722b */ /* 0x000fd0000000000e */
[----:B------:R-:W-:Y:S01]  /*06b0*/  DFMA R14, R12, R14, R12 ;  /* 0x0000000e0c0e722b */ /* 0x000fe2000000000c */
[----:B------:R-:W-:Y:S02]  /*06c0*/  IMAD.MOV.U32 R12, RZ, RZ, 0x0 ;  /* 0x00000000ff0c7424 */ /* 0x000fe400078e00ff */
[----:B------:R-:W-:-:S06]  /*06d0*/  IMAD.MOV.U32 R13, RZ, RZ, 0x40000000 ;  /* 0x40000000ff0d7424 */ /* 0x000fcc00078e00ff */
[----:B------:R-:W-:-:S10]  /*06e0*/  DFMA R14, R14, -R12, 1 ;  /* 0x3ff000000e0e742b */ /* 0x000fd4000000080c */
[----:B------:R-:W-:Y:S02]  /*06f0*/  FSEL R11, R15, 1.875, !P1 ;  /* 0x3ff000000f0b7808 */ /* 0x000fe40004800000 */
[----:B------:R-:W-:Y:S02]  /*0700*/  FSEL R8, R14, RZ, !P1 ;  /* 0x000000ff0e087208 */ /* 0x000fe40004800000 */
[----:B------:R-:W-:Y:S01]  /*0710*/  LOP3.LUT R9, R11, 0x80000000, R9, 0xb8, !PT ;  /* 0x800000000b097812 */ /* 0x000fe200078eb809 */
[----:B------:R-:W-:Y:S06]  /*0720*/  BRA `(.L_x_980) ;  /* 0x00000000008c7947 */ /* 0x000fec0003800000 */
.L_x_979:
[----:B------:R-:W-:Y:S01]  /*0730*/  DMUL R10, R8, R8 ;  /* 0x00000008080a7228 */ /* 0x000fe20000000000 */
[----:B------:R-:W-:Y:S01]  /*0740*/  IMAD.MOV.U32 R12, RZ, RZ, 0x420afc3d ;  /* 0x420afc3dff0c7424 */ /* 0x000fe200078e00ff */
[----:B------:R-:W-:Y:S01]  /*0750*/  UMOV UR6, 0xe2f5e964 ;  /* 0xe2f5e96400067882 */ /* 0x000fe20000000000 */
[----:B------:R-:W-:Y:S01]  /*0760*/  IMAD.MOV.U32 R13, RZ, RZ, 0x3f14359f ;  /* 0x3f14359fff0d7424 */ /* 0x000fe200078e00ff */
[----:B------:R-:W-:-:S05]  /*0770*/  UMOV UR7, 0x3ef0bc46 ;  /* 0x3ef0bc4600077882 */ /* 0x000fca0000000000 */
[----:B------:R-:W-:Y:S01]  /*0780*/  DFMA R12, R10, -UR6, R12 ;  /* 0x800000060a0c7c2b */ /* 0x000fe2000800000c */
[----:B------:R-:W-:Y:S01]  /*0790*/  UMOV UR6, 0x728c5d84 ;  /* 0x728c5d8400067882 */ /* 0x000fe20000000000 */
[----:B------:R-:W-:-:S06]  /*07a0*/  UMOV UR7, 0x3f2df9f0 ;  /* 0x3f2df9f000077882 */ /* 0x000fcc0000000000 */
[----:B------:R-:W-:Y:S01]  /*07b0*/  DFMA R12, R10, R12, -UR6 ;  /* 0x800000060a0c7e2b */ /* 0x000fe2000800000c */
[----:B------:R-:W-:Y:S01]  /*07c0*/  UMOV UR6, 0xcec4f033 ;  /* 0xcec4f03300067882 */ /* 0x000fe20000000000 */
[----:B------:R-:W-:-:S06]  /*07d0*/  UMOV UR7, 0x3f4337d1 ;  /* 0x3f4337d100077882 */ /* 0x000fcc0000000000 */
[----:B------:R-:W-:Y:S01]  /*07e0*/  DFMA R12, R10, R12, UR6 ;  /* 0x000000060a0c7e2b */ /* 0x000fe2000800000c */
        /* <DEDUP_REMOVED lines=20> */
[----:B------:R-:W-:-:S08]  /*0930*/  DFMA R12, R10, R12, -UR6 ;  /* 0x800000060a0c7e2b */ /* 0x000fd0000800000c */
[----:B------:R-:W-:-:S08]  /*0940*/  DFMA R12, R10, R12, RZ ;  /* 0x0000000c0a0c722b */ /* 0x000fd000000000ff */
[----:B------:R-:W-:-:S11]  /*0950*/  DFMA R8, R8, R12, R8 ;  /* 0x0000000c0808722b */ /* 0x000fd60000000008 */
.L_x_980:
[----:B------:R-:W-:Y:S05]  /*0960*/  BSYNC.RECONVERGENT B1 ;  /* 0x0000000000017941 */ /* 0x000fea0003800200 */
.L_x_978:
[----:B------:R-:W-:Y:S01]  /*0970*/  DADD R10, -RZ, |R8| ;  /* 0x00000000ff0a7229 */ /* 0x000fe20000000508 */
[----:B------:R-:W-:Y:S01]  /*0980*/  BSSY.RECONVERGENT B1, `(.L_x_981) ;  /* 0x0000004000017945 */ /* 0x000fe20003800200 */
[----:B------:R-:W-:-:S08]  /*0990*/  MOV R0, 0x9c0 ;  /* 0x000009c000007802 */ /* 0x000fd00000000f00 */
[----:B------:R-:W-:-:S07]  /*09a0*/  IMAD.MOV.U32 R27, RZ, RZ, R11 ;  /* 0x000000ffff1b7224 */ /* 0x000fce00078e000b */
[----:B------:R-:W-:Y:S05]  /*09b0*/  CALL.REL.NOINC `($_ZN3cub18CUB_300001_SM_10006detail9transform16transform_kernelINS2_10policy_hubILb1EN4cuda3std3__45tupleIJN6thrust24THRUST_300001_SM_1000_NS6detail15normal_iteratorINSA_10device_ptrIdEEEEEEEE10policy1000El8GradTanHSF_JPdEEEvT0_iT1_T2_DpNS2_10kernel_argIT3_EE$__internal_accurate_pow) ;  /* 0x0000000800a87944 */ /* 0x000fea0003c00000 */
[----:B------:R-:W-:Y:S05]  /*09c0*/  BSYNC.RECONVERGENT B1 ;  /* 0x0000000000017941 */ /* 0x000fea0003800200 */
.L_x_981:
[C---:B------:R-:W-:Y:S01]  /*09d0*/  DADD R12, R8.reuse, 2 ;  /* 0x40000000080c7429 */ /* 0x040fe20000000000 */
[----:B------:R-:W-:Y:S01]  /*09e0*/  BSSY.RECONVERGENT B1, `(.L_x_982) ;  /* 0x000000d000017945 */ /* 0x000fe20003800200 */
[----:B------:R-:W-:-:S06]  /*09f0*/  DSETP.NEU.AND P1, PT, R8, RZ, PT ;  /* 0x000000ff0800722a */ /* 0x000fcc0003f2d000 */
[----:B------:R-:W-:Y:S02]  /*0a00*/  FSEL R10, R10, RZ, P1 ;  /* 0x000000ff0a0a7208 */ /* 0x000fe40000800000 */
[----:B------:R-:W-:Y:S02]  /*0a10*/  LOP3.LUT R12, R13, 0x7ff00000, RZ, 0xc0, !PT ;  /* 0x7ff000000d0c7812 */ /* 0x000fe400078ec0ff */
[----:B------:R-:W-:Y:S02]  /*0a20*/  FSEL R11, R16, RZ, P1 ;  /* 0x000000ff100b7208 */ /* 0x000fe40000800000 */
[----:B------:R-:W-:-:S13]  /*0a30*/  ISETP.NE.AND P2, PT, R12, 0x7ff00000, PT ;  /* 0x7ff000000c00780c */ /* 0x000fda0003f45270 */
[----:B------:R-:W-:Y:S05]  /*0a40*/  @P2 BRA `(.L_x_983) ;  /* 0x0000000000182947 */ /* 0x000fea0003800000 */
[----:B------:R-:W-:-:S14]  /*0a50*/  DSETP.NAN.AND P1, PT, R8, R8, PT ;  /* 0x000000080800722a */ /* 0x000fdc0003f28000 */
[----:B------:R-:W-:Y:S01]  /*0a60*/  @P1 DADD R10, R8, 2 ;  /* 0x40000000080a1429 */ /* 0x000fe20000000000 */
[----:B------:R-:W-:Y:S10]  /*0a70*/  @P1 BRA `(.L_x_983) ;  /* 0x00000000000c1947 */ /* 0x000ff40003800000 */
[----:B------:R-:W-:-:S14]  /*0a80*/  DSETP.NEU.AND P1, PT, |R8|, +INF , PT ;  /* 0x7ff000000800742a */ /* 0x000fdc0003f2d200 */
[----:B------:R-:W-:Y:S02]  /*0a90*/  @!P1 IMAD.MOV.U32 R10, RZ, RZ, 0x0 ;  /* 0x00000000ff0a9424 */ /* 0x000fe400078e00ff */
[----:B------:R-:W-:-:S07]  /*0aa0*/  @!P1 IMAD.MOV.U32 R11, RZ, RZ, 0x7ff00000 ;  /* 0x7ff00000ff0b9424 */ /* 0x000fce00078e00ff */
.L_x_983:
[----:B------:R-:W-:Y:S05]  /*0ab0*/  BSYNC.RECONVERGENT B1 ;  /* 0x0000000000017941 */ /* 0x000fea0003800200 */
.L_x_982:
[----:B------:R-:W-:Y:S02]  /*0ac0*/  DADD R10, -R10, 1 ;  /* 0x3ff000000a0a7429 */ /* 0x000fe40000000100 */
[----:B------:R-:W-:Y:S01]  /*0ad0*/  DSETP.NEU.AND P1, PT, R8, 1, PT ;  /* 0x3ff000000800742a */ /* 0x000fe20003f2d000 */
[----:B------:R-:W-:-:S07]  /*0ae0*/  IMAD.WIDE R8, R2, 0x8, R6 ;  /* 0x0000000802087825 */ /* 0x000fce00078e0206 */
[----:B------:R-:W-:Y:S02]  /*0af0*/  FSEL R10, R10, RZ, P1 ;  /* 0x000000ff0a0a7208 */ /* 0x000fe40000800000 */
[----:B------:R-:W-:-:S05]  /*0b00*/  FSEL R11, R11, RZ, P1 ;  /* 0x000000ff0b0b7208 */ /* 0x000fca0000800000 */
[----:B------:R0:W-:Y:S02]  /*0b10*/  STG.E.64 desc[UR4][R8.64], R10 ;  /* 0x0000000a08007986 */ /* 0x0001e4000c101b04 */
.L_x_977:
[----:B------:R-:W-:Y:S05]  /*0b20*/  BSYNC.RECONVERGENT B0 ;  /* 0x0000000000007941 */ /* 0x000fea0003800200 */
.L_x_976:
[----:B------:R-:W-:Y:S01]  /*0b30*/  IADD3 R2, PT, PT, R2, 0x80, RZ ;  /* 0x0000008002027810 */ /* 0x000fe20007ffe0ff */
[----:B------:R-:W-:Y:S06]  /*0b40*/  @P0 BRA `(.L_x_984) ;  /* 0xfffffff400dc0947 */ /* 0x000fec000383ffff */
[----:B------:R-:W-:Y:S05]  /*0b50*/  EXIT ;  /* 0x000000000000794d */ /* 0x000fea0003800000 */
.L_x_975:
        /* <DEDUP_REMOVED lines=10> */
.L_x_991:
[----:B0-----:R-:W-:-:S06]  /*0c00*/  IMAD.WIDE R8, R2, 0x8, R6 ;  /* 0x0000000802087825 */ /* 0x001fcc00078e0206 */
        /* <DEDUP_REMOVED lines=65> */
.L_x_986:
        /* <DEDUP_REMOVED lines=35> */
.L_x_987:
[----:B------:R-:W-:Y:S05]  /*1250*/  BSYNC.RECONVERGENT B0 ;  /* 0x0000000000007941 */ /* 0x000fea0003800200 */
.L_x_985:
[----:B------:R-:W-:Y:S01]  /*1260*/  DADD R10, -RZ, |R8| ;  /* 0x00000000ff0a7229 */ /* 0x000fe20000000508 */
[----:B------:R-:W-:Y:S01]  /*1270*/  BSSY.RECONVERGENT B0, `(.L_x_988) ;  /* 0x0000004000007945 */ /* 0x000fe20003800200 */
[----:B------:R-:W-:-:S08]  /*1280*/  MOV R0, 0x12b0 ;  /* 0x000012b000007802 */ /* 0x000fd00000000f00 */
[----:B------:R-:W-:-:S07]  /*1290*/  IMAD.MOV.U32 R27, RZ, RZ, R11 ;  /* 0x000000ffff1b7224 */ /* 0x000fce00078e000b */
[----:B------:R-:W-:Y:S05]  /*12a0*/  CALL.REL.NOINC `($_ZN3cub18CUB_300001_SM_10006detail9transform16transform_kernelINS2_10policy_hubILb1EN4cuda3std3__45tupleIJN6thrust24THRUST_300001_SM_1000_NS6detail15normal_iteratorINSA_10device_ptrIdEEEEEEEE10policy1000El8GradTanHSF_JPdEEEvT0_iT1_T2_DpNS2_10kernel_argIT3_EE$__internal_accurate_pow) ;  /* 0x00000000006c7944 */ /* 0x000fea0003c00000 */
[----:B------:R-:W-:Y:S05]  /*12b0*/  BSYNC.RECONVERGENT B0 ;  /* 0x0000000000007941 */ /* 0x000fea0003800200 */
.L_x_988:
        /* <DEDUP_REMOVED lines=14> */
.L_x_990:
[----:B------:R-:W-:Y:S05]  /*13a0*/  BSYNC.RECONVERGENT B0 ;  /* 0x0000000000007941 */ /* 0x000fea0003800200 */
.L_x_989:
[----:B------:R-:W-:Y:S01]  /*13b0*/  DADD R10, -R10, 1 ;  /* 0x3ff000000a0a7429 */ /* 0x000fe20000000100 */
[----:B------:R-:W-:Y:S01]  /*13c0*/  IADD3 R3, PT, PT, R3, 0x1, RZ ;  /* 0x0000000103037810 */ /* 0x000fe20007ffe0ff */
[----:B------:R-:W-:Y:S01]  /*13d0*/  DSETP.NEU.AND P0, PT, R8, 1, PT ;  /* 0x3ff000000800742a */ /* 0x000fe20003f0d000 */
[----:B------:R-:W-:-:S07]  /*13e0*/  IMAD.WIDE R8, R2, 0x8, R4 ;  /* 0x0000000802087825 */ /* 0x000fce00078e0204 */
[----:B------:R-:W-:Y:S02]  /*13f0*/  FSEL R10, R10, RZ, P0 ;  /* 0x000000ff0a0a7208 */ /* 0x000fe40000000000 */
[----:B------:R-:W-:Y:S02]  /*1400*/  FSEL R11, R11, RZ, P0 ;  /* 0x000000ff0b0b7208 */ /* 0x000fe40000000000 */
[----:B------:R-:W-:-:S03]  /*1410*/  ISETP.NE.AND P0, PT, R3, RZ, PT ;  /* 0x000000ff0300720c */ /* 0x000fc60003f05270 */
[----:B------:R0:W-:Y:S10]  /*1420*/  STG.E.64 desc[UR4][R8.64], R10 ;  /* 0x0000000a08007986 */ /* 0x0001f4000c101b04 */
[----:B------:R-:W-:Y:S05]  /*1430*/  @!P0 EXIT ;  /* 0x000000000000894d */ /* 0x000fea0003800000 */
[----:B------:R-:W-:Y:S01]  /*1440*/  VIADD R2, R2, 0x80 ;  /* 0x0000008002027836 */ /* 0x000fe20000000000 */
[----:B------:R-:W-:Y:S06]  /*1450*/  BRA `(.L_x_991) ;  /* 0xfffffff400e87947 */ /* 0x000fec000383ffff */
        .type           $_ZN3cub18CUB_300001_SM_10006detail9transform16transform_kernelINS2_10policy_hubILb1EN4cuda3std3__45tupleIJN6thrust24THRUST_300001_SM_1000_NS6detail15normal_iteratorINSA_10device_ptrIdEEEEEEEE10policy1000El8GradTanHSF_JPdEEEvT0_iT1_T2_DpNS2_10kernel_argIT3_EE$__internal_accurate_pow,@function
        .size           $_ZN3cub18CUB_300001_SM_10006detail9transform16transform_kernelINS2_10policy_hubILb1EN4cuda3std3__45tupleIJN6thrust24THRUST_300001_SM_1000_NS6detail15normal_iteratorINSA_10device_ptrIdEEEEEEEE10policy1000El8GradTanHSF_JPdEEEvT0_iT1_T2_DpNS2_10kernel_argIT3_EE$__internal_accurate_pow,(.L_x_2132 - $_ZN3cub18CUB_300001_SM_10006detail9transform16transform_kernelINS2_10policy_hubILb1EN4cuda3std3__45tupleIJN6thrust24THRUST_300001_SM_1000_NS6detail15normal_iteratorINSA_10device_ptrIdEEEEEEEE10policy1000El8GradTanHSF_JPdEEEvT0_iT1_T2_DpNS2_10kernel_argIT3_EE$__internal_accurate_pow)
$_ZN3cub18CUB_300001_SM_10006detail9transform16transform_kernelINS2_10policy_hubILb1EN4cuda3std3__45tupleIJN6thrust24THRUST_300001_SM_1000_NS6detail15normal_iteratorINSA_10device_ptrIdEEEEEEEE10policy1000El8GradTanHSF_JPdEEEvT0_iT1_T2_DpNS2_10kernel_argIT3_EE$__internal_accurate_pow:
[----:B------:R-:W-:Y:S01]  /*1460*/  ISETP.GT.U32.AND P1, PT, R27, 0xfffff, PT ;  /* 0x000fffff1b00780c */ /* 0x000fe20003f24070 */
[--C-:B------:R-:W-:Y:S01]  /*1470*/  IMAD.MOV.U32 R11, RZ, RZ, R27.reuse ;  /* 0x000000ffff0b7224 */ /* 0x100fe200078e001b */
[----:B------:R-:W-:Y:S01]  /*1480*/  UMOV UR6, 0x7d2cafe2 ;  /* 0x7d2cafe200067882 */ /* 0x000fe20000000000 */
[----:B------:R-:W-:Y:S01]  /*1490*/  IMAD.MOV.U32 R14, RZ, RZ, 0x41ad3b5a ;  /* 0x41ad3b5aff0e7424 */ /* 0x000fe200078e00ff */
[----:B------:R-:W-:Y:S01]  /*14a0*/  UMOV UR7, 0x3eb0f5ff ;  /* 0x3eb0f5ff00077882 */ /* 0x000fe20000000000 */
[----:B------:R-:W-:Y:S01]  /*14b0*/  IMAD.MOV.U32 R15, RZ, RZ, 0x3ed0f5d2 ;  /* 0x3ed0f5d2ff0f7424 */ /* 0x000fe200078e00ff */
[----:B------:R-:W-:Y:S01]  /*14c0*/  SHF.R.U32.HI R27, RZ, 0x14, R27 ;  /* 0x00000014ff1b7819 */ /* 0x000fe2000001161b */
[----:B------:R-:W-:Y:S01]  /*14d0*/  UMOV UR8, 0x3b39803f ;  /* 0x3b39803f00087882 */ /* 0x000fe20000000000 */
[----:B------:R-:W-:-:S05]  /*14e0*/  UMOV UR9, 0x3c7abc9e ;  /* 0x3c7abc9e00097882 */ /* 0x000fca0000000000 */
[----:B------:R-:W-:-:S10]  /*14f0*/  @!P1 DMUL R22, R10, 1.80143985094819840000e+16 ;  /* 0x435000000a169828 */ /* 0x000fd40000000000 */
[----:B------:R-:W-:Y:S01]  /*1500*/  @!P1 IMAD.MOV.U32 R11, RZ, RZ, R23 ;  /* 0x000000ffff0b9224 */ /* 0x000fe200078e0017 */
[----:B------:R-:W-:Y:S01]  /*1510*/  @!P1 LEA.HI R27, R23, 0xffffffca, RZ, 0xc ;  /* 0xffffffca171b9811 */ /* 0x000fe200078f60ff */
[----:B------:R-:W-:-:S03]  /*1520*/  @!P1 IMAD.MOV.U32 R10, RZ, RZ, R22 ;  /* 0x000000ffff0a9224 */ /* 0x000fc600078e0016 */
[----:B------:R-:W-:Y:S01]  /*1530*/  LOP3.LUT R11, R11, 0x800fffff, RZ, 0xc0, !PT ;  /* 0x800fffff0b0b7812 */ /* 0x000fe200078ec0ff */
[----:B------:R-:W-:Y:S02]  /*1540*/  IMAD.MOV.U32 R12, RZ, RZ, R10 ;  /* 0x000000ffff0c7224 */ /* 0x000fe400078e000a */
[----:B------:R-:W-:Y:S01]  /*1550*/  IMAD.MOV.U32 R10, RZ, RZ, RZ ;  /* 0x000000ffff0a7224 */ /* 0x000fe200078e00ff */
[----:B------:R-:W-:-:S04]  /*1560*/  LOP3.LUT R13, R11, 0x3ff00000, RZ, 0xfc, !PT ;  /* 0x3ff000000b0d7812 */ /* 0x000fc800078efcff */
[----:B------:R-:W-:-:S13]  /*1570*/  ISETP.GE.U32.AND P2, PT, R13, 0x3ff6a09f, PT ;  /* 0x3ff6a09f0d00780c */ /* 0x000fda0003f46070 */
[----:B------:R-:W-:-:S04]  /*1580*/  @P2 VIADD R11, R13, 0xfff00000 ;  /* 0xfff000000d0b2836 */ /* 0x000fc80000000000 */
[----:B------:R-:W-:-:S06]  /*1590*/  @P2 IMAD.MOV.U32 R13, RZ, RZ, R11 ;  /* 0x000000ffff0d2224 */ /* 0x000fcc00078e000b */
[C---:B------:R-:W-:Y:S02]  /*15a0*/  DADD R18, R12.reuse, 1 ;  /* 0x3ff000000c127429 */ /* 0x040fe40000000000 */
[----:B------:R-:W-:-:S04]  /*15b0*/  DADD R12, R12, -1 ;  /* 0xbff000000c0c7429 */ /* 0x000fc80000000000 */
[----:B------:R-:W0:Y:S02]  /*15c0*/  MUFU.RCP64H R11, R19 ;  /* 0x00000013000b7308 */ /* 0x000e240000001800 */
[----:B0-----:R-:W-:-:S08]  /*15d0*/  DFMA R16, -R18, R10, 1 ;  /* 0x3ff000001210742b */ /* 0x001fd0000000010a */
[----:B------:R-:W-:-:S08]  /*15e0*/  DFMA R16, R16, R16, R16 ;  /* 0x000000101010722b */ /* 0x000fd00000000010 */
[----:B------:R-:W-:-:S08]  /*15f0*/  DFMA R16, R10, R16, R10 ;  /* 0x000000100a10722b */ /* 0x000fd0000000000a */
[----:B------:R-:W-:-:S08]  /*1600*/  DMUL R10, R12, R16 ;  /* 0x000000100c0a7228 */ /* 0x000fd00000000000 */
[----:B------:R-:W-:-:S08]  /*1610*/  DFMA R10, R12, R16, R10 ;  /* 0x000000100c0a722b */ /* 0x000fd0000000000a */
[----:B------:R-:W-:-:S08]  /*1620*/  DMUL R24, R10, R10 ;  /* 0x0000000a0a187228 */ /* 0x000fd00000000000 */
[----:B------:R-:W-:Y:S01]  /*1630*/  DFMA R14, R24, UR6, R14 ;  /* 0x00000006180e7c2b */ /* 0x000fe2000800000e */
[----:B------:R-:W-:Y:S01]  /*1640*/  UMOV UR6, 0x75488a3f ;  /* 0x75488a3f00067882 */ /* 0x000fe20000000000 */
[----:B------:R-:W-:-:S06]  /*1650*/  UMOV UR7, 0x3ef3b20a ;  /* 0x3ef3b20a00077882 */ /* 0x000fcc0000000000 */
[----:B------:R-:W-:Y:S01]  /*1660*/  DFMA R20, R24, R14, UR6 ;  /* 0x0000000618147e2b */ /* 0x000fe2000800000e */
[----:B------:R-:W-:Y:S01]  /*1670*/  UMOV UR6, 0xe4faecd5 ;  /* 0xe4faecd500067882 */ /* 0x000fe20000000000 */
[----:B------:R-:W-:Y:S01]  /*1680*/  UMOV UR7, 0x3f1745cd ;  /* 0x3f1745cd00077882 */ /* 0x000fe20000000000 */
[----:B------:R-:W-:-:S05]  /*1690*/  DADD R14, R12, -R10 ;  /* 0x000000000c0e7229 */ /* 0x000fca000000080a */
[----:B------:R-:W-:Y:S01]  /*16a0*/  DFMA R20, R24, R20, UR6 ;  /* 0x0000000618147e2b */ /* 0x000fe20008000014 */
[----:B------:R-:W-:Y:S01]  /*16b0*/  UMOV UR6, 0x258a578b ;  /* 0x258a578b00067882 */ /* 0x000fe20000000000 */
[----:B------:R-:W-:Y:S01]  /*16c0*/  UMOV UR7, 0x3f3c71c7 ;  /* 0x3f3c71c700077882 */ /* 0x000fe20000000000 */
[----:B------:R-:W-:-:S05]  /*16d0*/  DADD R14, R14, R14 ;  /* 0x000000000e0e7229 */ /* 0x000fca000000000e */
[----:B------:R-:W-:Y:S01]  /*16e0*/  DFMA R20, R24, R20, UR6 ;  /* 0x0000000618147e2b */ /* 0x000fe20008000014 */
[----:B------:R-:W-:Y:S01]  /*16f0*/  UMOV UR6, 0x9242b910 ;  /* 0x9242b91000067882 */ /* 0x000fe20000000000 */
[----:B------:R-:W-:Y:S01]  /*1700*/  UMOV UR7, 0x3f624924 ;  /* 0x3f62492400077882 */ /* 0x000fe20000000000 */
[----:B------:R-:W-:-:S05]  /*1710*/  DFMA R14, R12, -R10, R14 ;  /* 0x8000000a0c0e722b */ /* 0x000fca000000000e */
[----:B------:R-:W-:Y:S01]  /*1720*/  DFMA R20, R24, R20, UR6 ;  /* 0x0000000618147e2b */ /* 0x000fe20008000014 */
[----:B------:R-:W-:Y:S01]  /*1730*/  UMOV UR6, 0x99999dfb ;  /* 0x99999dfb00067882 */ /* 0x000fe20000000000 */
[----:B------:R-:W-:Y:S01]  /*1740*/  UMOV UR7, 0x3f899999 ;  /* 0x3f89999900077882 */ /* 0x000fe20000000000 */
[----:B------:R-:W-:Y:S02]  /*1750*/  DMUL R14, R16, R14 ;  /* 0x0000000e100e7228 */ /* 0x000fe40000000000 */
[----:B------:R-:W-:-:S03]  /*1760*/  DMUL R16, R10, R10 ;  /* 0x0000000a0a107228 */ /* 0x000fc60000000000 */
[----:B------:R-:W-:Y:S01]  /*1770*/  DFMA R20, R24, R20, UR6 ;  /* 0x0000000618147e2b */ /* 0x000fe20008000014 */
[----:B------:R-:W-:Y:S01]  /*1780*/  UMOV UR6, 0x55555555 ;  /* 0x5555555500067882 */ /* 0x000fe20000000000 */
[----:B------:R-:W-:-:S03]  /*1790*/  UMOV UR7, 0x3fb55555 ;  /* 0x3fb5555500077882 */ /* 0x000fc60000000000 */
[----:B------:R-:W-:Y:S02]  /*17a0*/  VIADD R23, R15, 0x100000 ;  /* 0x001000000f177836 */ /* 0x000fe40000000000 */
[----:B------:R-:W-:Y:S01]  /*17b0*/  IMAD.MOV.U32 R22, RZ, RZ, R14 ;  /* 0x000000ffff167224 */ /* 0x000fe200078e000e */
[----:B------:R-:W-:-:S08]  /*17c0*/  DFMA R12, R24, R20, UR6 ;  /* 0x00000006180c7e2b */ /* 0x000fd00008000014 */
[----:B------:R-:W-:Y:S01]  /*17d0*/  DADD R18, -R12, UR6 ;  /* 0x000000060c127e29 */ /* 0x000fe20008000100 */
[----:B------:R-:W-:Y:S01]  /*17e0*/  UMOV UR6, 0xb9e7b0 ;  /* 0x00b9e7b000067882 */ /* 0x000fe20000000000 */
[----:B------:R-:W-:-:S06]  /*17f0*/  UMOV UR7, 0x3c46a4cb ;  /* 0x3c46a4cb00077882 */ /* 0x000fcc0000000000 */
[----:B------:R-:W-:Y:S02]  /*1800*/  DFMA R18, R24, R20, R18 ;  /* 0x000000141812722b */ /* 0x000fe40000000012 */
[C---:B------:R-:W-:Y:S02]  /*1810*/  DFMA R20, R10.reuse, R10, -R16 ;  /* 0x0000000a0a14722b */ /* 0x040fe40000000810 */
[----:B------:R-:W-:-:S06]  /*1820*/  DMUL R24, R10, R16 ;  /* 0x000000100a187228 */ /* 0x000fcc0000000000 */
[----:B------:R-:W-:Y:S02]  /*1830*/  DFMA R20, R10, R22, R20 ;  /* 0x000000160a14722b */ /* 0x000fe40000000014 */
[----:B------:R-:W-:Y:S01]  /*1840*/  DADD R22, R18, -UR6 ;  /* 0x8000000612167e29 */ /* 0x000fe20008000000 */
[----:B------:R-:W-:Y:S01]  /*1850*/  UMOV UR6, 0x80000000 ;  /* 0x8000000000067882 */ /* 0x000fe20000000000 */
[----:B------:R-:W-:Y:S01]  /*1860*/  DFMA R18, R10, R16, -R24 ;  /* 0x000000100a12722b */ /* 0x000fe20000000818 */
[----:B------:R-:W-:-:S07]  /*1870*/  UMOV UR7, 0x43300000 ;  /* 0x4330000000077882 */ /* 0x000fce0000000000 */
[----:B------:R-:W-:Y:S02]  /*1880*/  DFMA R18, R14, R16, R18 ;  /* 0x000000100e12722b */ /* 0x000fe40000000012 */
[----:B------:R-:W-:-:S06]  /*1890*/  DADD R16, R12, R22 ;  /* 0x000000000c107229 */ /* 0x000fcc0000000016 */
[----:B------:R-:W-:Y:S02]  /*18a0*/  DFMA R18, R10, R20, R18 ;  /* 0x000000140a12722b */ /* 0x000fe40000000012 */
[----:B------:R-:W-:Y:S02]  /*18b0*/  DADD R20, R12, -R16 ;  /* 0x000000000c147229 */ /* 0x000fe40000000810 */
[----:B------:R-:W-:-:S06]  /*18c0*/  DMUL R12, R16, R24 ;  /* 0x00000018100c7228 */ /* 0x000fcc0000000000 */
[----:B------:R-:W-:Y:S02]  /*18d0*/  DADD R22, R22, R20 ;  /* 0x0000000016167229 */ /* 0x000fe40000000014 */
[----:B------:R-:W-:-:S08]  /*18e0*/  DFMA R20, R16, R24, -R12 ;  /* 0x000000181014722b */ /* 0x000fd0000000080c */
[----:B------:R-:W-:-:S08]  /*18f0*/  DFMA R18, R16, R18, R20 ;  /* 0x000000121012722b */ /* 0x000fd00000000014 */
[----:B------:R-:W-:-:S08]  /*1900*/  DFMA R22, R22, R24, R18 ;  /* 0x000000181616722b */ /* 0x000fd00000000012 */
[----:B------:R-:W-:-:S08]  /*1910*/  DADD R18, R12, R22 ;  /* 0x000000000c127229 */ /* 0x000fd00000000016 */
[--C-:B------:R-:W-:Y:S02]  /*1920*/  DADD R16, R10, R18.reuse ;  /* 0x000000000a107229 */ /* 0x100fe40000000012 */
[----:B------:R-:W-:-:S06]  /*1930*/  DADD R12, R12, -R18 ;  /* 0x000000000c0c7229 */ /* 0x000fcc0000000812 */
[----:B------:R-:W-:Y:S02]  /*1940*/  DADD R10, R10, -R16 ;  /* 0x000000000a0a7229 */ /* 0x000fe40000000810 */
[----:B------:R-:W-:-:S06]  /*1950*/  DADD R12, R22, R12 ;  /* 0x00000000160c7229 */ /* 0x000fcc000000000c */
[----:B------:R-:W-:-:S08]  /*1960*/  DADD R10, R18, R10 ;  /* 0x00000000120a7229 */ /* 0x000fd0000000000a */
[----:B------:R-:W-:Y:S01]  /*1970*/  DADD R10, R12, R10 ;  /* 0x000000000c0a7229 */ /* 0x000fe2000000000a */
[C---:B------:R-:W-:Y:S01]  /*1980*/  VIADD R12, R27.reuse, 0xfffffc01 ;  /* 0xfffffc011b0c7836 */ /* 0x040fe20000000000 */
[----:B------:R-:W-:-:S06]  /*1990*/  @P2 IADD3 R12, PT, PT, R27, -0x3fe, RZ ;  /* 0xfffffc021b0c2810 */ /* 0x000fcc0007ffe0ff */
[----:B------:R-:W-:Y:S01]  /*19a0*/  DADD R18, R14, R10 ;  /* 0x000000000e127229 */ /* 0x000fe2000000000a */
[----:B------:R-:W-:Y:S01]  /*19b0*/  LOP3.LUT R10, R12, 0x80000000, RZ, 0x3c, !PT ;  /* 0x800000000c0a7812 */ /* 0x000fe200078e3cff */
[----:B------:R-:W-:-:S06]  /*19c0*/  IMAD.MOV.U32 R11, RZ, RZ, 0x43300000 ;  /* 0x43300000ff0b7424 */ /* 0x000fcc00078e00ff */
[----:B------:R-:W-:Y:S02]  /*19d0*/  DADD R14, R16, R18 ;  /* 0x00000000100e7229 */ /* 0x000fe40000000012 */
[----:B------:R-:W-:Y:S01]  /*19e0*/  DADD R10, R10, -UR6 ;  /* 0x800000060a0a7e29 */ /* 0x000fe20008000000 */
[----:B------:R-:W-:Y:S01]  /*19f0*/  UMOV UR6, 0xfefa39ef ;  /* 0xfefa39ef00067882 */ /* 0x000fe20000000000 */
[----:B------:R-:W-:-:S04]  /*1a00*/  UMOV UR7, 0x3fe62e42 ;  /* 0x3fe62e4200077882 */ /* 0x000fc80000000000 */
[--C-:B------:R-:W-:Y:S02]  /*1a10*/  DADD R20, R16, -R14.reuse ;  /* 0x0000000010147229 */ /* 0x100fe4000000080e */
[----:B------:R-:W-:-:S06]  /*1a20*/  DFMA R12, R10, UR6, R14 ;  /* 0x000000060a0c7c2b */ /* 0x000fcc000800000e */
[----:B------:R-:W-:Y:S02]  /*1a30*/  DADD R20, R18, R20 ;  /* 0x0000000012147229 */ /* 0x000fe40000000014 */
[----:B------:R-:W-:-:S08]  /*1a40*/  DFMA R16, R10, -UR6, R12 ;  /* 0x800000060a107c2b */ /* 0x000fd0000800000c */
[----:B------:R-:W-:-:S08]  /*1a50*/  DADD R16, -R14, R16 ;  /* 0x000000000e107229 */ /* 0x000fd00000000110 */
[----:B------:R-:W-:-:S08]  /*1a60*/  DADD R14, R20, -R16 ;  /* 0x00000000140e7229 */ /* 0x000fd00000000810 */
[----:B------:R-:W-:-:S08]  /*1a70*/  DFMA R14, R10, UR8, R14 ;  /* 0x000000080a0e7c2b */ /* 0x000fd0000800000e */
[----:B------:R-:W-:-:S08]  /*1a80*/  DADD R10, R12, R14 ;  /* 0x000000000c0a7229 */ /* 0x000fd0000000000e */
[----:B------:R-:W-:Y:S02]  /*1a90*/  DADD R12, R12, -R10 ;  /* 0x000000000c0c7229 */ /* 0x000fe4000000080a */
[----:B------:R-:W-:-:S06]  /*1aa0*/  DMUL R20, R10, 2 ;  /* 0x400000000a147828 */ /* 0x000fcc0000000000 */
[----:B------:R-:W-:Y:S02]  /*1ab0*/  DADD R12, R14, R12 ;  /* 0x000000000e0c7229 */ /* 0x000fe4000000000c */
[----:B------:R-:W-:-:S08]  /*1ac0*/  DFMA R18, R10, 2, -R20 ;  /* 0x400000000a12782b */ /* 0x000fd00000000814 */
[----:B------:R-:W-:Y:S01]  /*1ad0*/  DFMA R18, R12, 2, R18 ;  /* 0x400000000c12782b */ /* 0x000fe20000000012 */
[----:B------:R-:W-:Y:S02]  /*1ae0*/  IMAD.MOV.U32 R12, RZ, RZ, 0x652b82fe ;  /* 0x652b82feff0c7424 */ /* 0x000fe400078e00ff */
[----:B------:R-:W-:-:S05]  /*1af0*/  IMAD.MOV.U32 R13, RZ, RZ, 0x3ff71547 ;  /* 0x3ff71547ff0d7424 */ /* 0x000fca00078e00ff */
[----:B------:R-:W-:-:S08]  /*1b00*/  DADD R10, R20, R18 ;  /* 0x00000000140a7229 */ /* 0x000fd00000000012 */
[----:B------:R-:W-:Y:S02]  /*1b10*/  DFMA R12, R10, R12, 6.75539944105574400000e+15 ;  /* 0x433800000a0c742b */ /* 0x000fe4000000000c */
[----:B------:R-:W-:Y:S01]  /*1b20*/  FSETP.GEU.AND P1, PT, |R11|, 4.1917929649353027344, PT ;  /* 0x4086232b0b00780b */ /* 0x000fe20003f2e200 */
[----:B------:R-:W-:-:S05]  /*1b30*/  DADD R20, R20, -R10 ;  /* 0x0000000014147229 */ /* 0x000fca000000080a */
[----:B------:R-:W-:-:S03]  /*1b40*/  DADD R14, R12, -6.75539944105574400000e+15 ;  /* 0xc33800000c0e7429 */ /* 0x000fc60000000000 */
[----:B------:R-:W-:-:S05]  /*1b50*/  DADD R18, R18, R20 ;  /* 0x0000000012127229 */ /* 0x000fca0000000014 */
        /* <DEDUP_REMOVED lines=50> */
.L_x_992:
[----:B------:R-:W-:Y:S01]  /*1e80*/  DFMA R18, R18, R16, R16 ;  /* 0x000000101212722b */ /* 0x000fe20000000010 */
[----:B------:R-:W-:Y:S01]  /*1e90*/  IMAD.MOV.U32 R12, RZ, RZ, R0 ;  /* 0x000000ffff0c7224 */ /* 0x000fe200078e0000 */
[----:B------:R-:W-:Y:S01]  /*1ea0*/  DSETP.NEU.AND P1, PT, |R16|, +INF , PT ;  /* 0x7ff000001000742a */ /* 0x000fe20003f2d200 */
[----:B------:R-:W-:-:S07]  /*1eb0*/  IMAD.MOV.U32 R13, RZ, RZ, 0x0 ;  /* 0x00000000ff0d7424 */ /* 0x000fce00078e00ff */
[----:B------:R-:W-:Y:S02]  /*1ec0*/  FSEL R10, R16, R18, !P1 ;  /* 0x00000012100a7208 */ /* 0x000fe40004800000 */
[----:B------:R-:W-:Y:S01]  /*1ed0*/  FSEL R16, R17, R19, !P1 ;  /* 0x0000001311107208 */ /* 0x000fe20004800000 */
[----:B------:R-:W-:Y:S06]  /*1ee0*/  RET.REL.NODEC R12 `(_ZN3cub18CUB_300001_SM_10006detail9transform16transform_kernelINS2_10policy_hubILb1EN4cuda3std3__45tupleIJN6thrust24THRUST_300001_SM_1000_NS6detail15normal_iteratorINSA_10device_ptrIdEEEEEEEE10policy1000El8GradTanHSF_JPdEEEvT0_iT1_T2_DpNS2_10kernel_argIT3_EE) ;  /* 0xffffffe00c447950 */ /* 0x000fec0003c3ffff */
.L_x_993:
        /* <DEDUP_REMOVED lines=9> */
.L_x_2132:


//--------------------- .text._ZN3cub18CUB_300001_SM_10006detail9transform16transform_kernelINS2_10policy_hubILb1EN4cuda3std3__45tupleIJN6thrust24THRUST_300001_SM_1000_NS6detail15normal_iteratorINSA_10device_ptrIdEEEEEEEE10policy1000Ei8GradTanHSF_JPdEEEvT0_iT1_T2_DpNS2_10kernel_argIT3_EE --------------------------
	.section	.text._ZN3cub18CUB_300001_SM_10006detail9transform16transform_kernelINS2_10policy_hubILb1EN4cuda3std3__45tupleIJN6thrust24THRUST_300001_SM_1000_NS6detail15normal_iteratorINSA_10device_ptrIdEEEEEEEE10policy1000Ei8GradTanHSF_JPdEEEvT0_iT1_T2_DpNS2_10kernel_argIT3_EE,"ax",@progbits
	.align	128
        .global         _ZN3cub18CUB_300001_SM_10006detail9transform16transform_kernelINS2_10policy_hubILb1EN4cuda3std3__45tupleIJN6thrust24THRUST_300001_SM_1000_NS6detail15normal_iteratorINSA_10device_ptrIdEEEEEEEE10policy1000Ei8GradTanHSF_JPdEEEvT0_iT1_T2_DpNS2_10kernel_argIT3_EE
        .type           _ZN3cub18CUB_300001_SM_10006detail9transform16transform_kernelINS2_10policy_hubILb1EN4cuda3std3__45tupleIJN6thrust24THRUST_300001_SM_1000_NS6detail15normal_iteratorINSA_10device_ptrIdEEEEEEEE10policy1000Ei8GradTanHSF_JPdEEEvT0_iT1_T2_DpNS2_10kernel_argIT3_EE,@function
        .size           _ZN3cub18CUB_300001_SM_10006detail9transform16transform_kernelINS2_10policy_hubILb1EN4cuda3std3__45tupleIJN6thrust24THRUST_300001_SM_1000_NS6detail15normal_iteratorINSA_10device_ptrIdEEEEEEEE10policy1000Ei8GradTanHSF_JPdEEEvT0_iT1_T2_DpNS2_10kernel_argIT3_EE,(.L_x_2133 - _ZN3cub18CUB_300001_SM_10006detail9transform16transform_kernelINS2_10policy_hubILb1EN4cuda3std3__45tupleIJN6thrust24THRUST_300001_SM_1000_NS6detail15normal_iteratorINSA_10device_ptrIdEEEEEEEE10policy1000Ei8GradTanHSF_JPdEEEvT0_iT1_T2_DpNS2_10kernel_argIT3_EE)
        .other          _ZN3cub18CUB_300001_SM_10006detail9transform16transform_kernelINS2_10policy_hubILb1EN4cuda3std3__45tupleIJN6thrust24THRUST_300001_SM_1000_NS6detail15normal_iteratorINSA_10device_ptrIdEEEEEEEE10policy1000Ei8GradTanHSF_JPdEEEvT0_iT1_T2_DpNS2_10kernel_argIT3_EE,@"STO_CUDA_ENTRY STV_DEFAULT"
_ZN3cub18CUB_300001_SM_10006detail9transform16transform_kernelINS2_10policy_hubILb1EN4cuda3std3__45tupleIJN6thrust24THRUST_300001_SM_1000_NS6detail15normal_iteratorINSA_10device_ptrIdEEEEEEEE10policy1000Ei8GradTanHSF_JPdEEEvT0_iT1_T2_DpNS2_10kernel_argIT3_EE:
.text._ZN3cub18CUB_300001_SM_10006detail9transform16transform_kernelINS2_10policy_hubILb1EN4cuda3std3__45tupleIJN6thrust24THRUST_300001_SM_1000_NS6detail15normal_iteratorINSA_10device_ptrIdEEEEEEEE10policy1000Ei8GradTanHSF_JPdEEEvT0_iT1_T2_DpNS2_10kernel_argIT3_EE:
[----:B------:R-:W-:Y:S08]  /*0000*/  LDC R1, c[0x0][0x37c] ;  /* 0x0000df00ff017b82 */ /* 0x000ff00000000800 */
[----:B------:R-:W0:Y:S01]  /*0010*/  LDC.64 R4, c[0x0][0x380] ;  /* 0x0000e000ff047b82 */ /* 0x000e220000000a00 */
[----:B------:R-:W1:Y:S01]  /*0020*/  S2R R2, SR_TID.X ;  /* 0x0000000000027919 */ /* 0x000e620000002100 */
[----:B------:R-:W-:Y:S06]  /*0030*/  BSSY.RECONVERGENT B0, `(.L_x_994) ;  /* 0x0000015000007945 */ /* 0x000fec0003800200 */
[----:B------:R-:W2:Y:S01]  /*0040*/  S2UR UR4, SR_CTAID.X ;  /* 0x00000000000479c3 */ /* 0x000ea20000002500 */
[----:B0-----:R-:W-:-:S04]  /*0050*/  IMAD.SHL.U32 R0, R5, 0x80, RZ ;  /* 0x0000008005007824 */ /* 0x001fc800078e00ff */
[----:B--2---:R-:W-:Y:S01]  /*0060*/  IMAD R7, R0, UR4, RZ ;  /* 0x0000000400077c24 */ /* 0x004fe2000f8e02ff */
[----:B------:R-:W0:Y:S01]  /*0070*/  LDCU.64 UR4, c[0x0][0x358] ;  /* 0x00006b00ff0477ac */ /* 0x000e220008000a00 */
[----:B-1----:R-:W-:Y:S02]  /*0080*/  IMAD.SHL.U32 R11, R2, 0x80, RZ ;  /* 0x00000080020b7824 */ /* 0x002fe400078e00ff */
[----:B------:R-:W-:-:S05]  /*0090*/  IMAD.IADD R9, R4, 0x1, -R7 ;  /* 0x0000000104097824 */ /* 0x000fca00078e0a07 */
[CC--:B------:R-:W-:Y:S02]  /*00a0*/  VIMNMX R3, PT, PT, R0.reuse, R9.reuse, PT ;  /* 0x0000000900037248 */ /* 0x0c0fe40003fe0100 */
[----:B------:R-:W-:-:S03]  /*00b0*/  ISETP.GT.AND P0, PT, R0, R9, PT ;  /* 0x000000090000720c */ /* 0x000fc60003f04270 */
[----:B------:R-:W-:-:S05]  /*00c0*/  IMAD.SHL.U32 R4, R3, 0x8, RZ ;  /* 0x0000000803047824 */ /* 0x000fca00078e00ff */
[----:B------:R-:W-:-:S13]  /*00d0*/  ISETP.GE.AND P1, PT, R11, R4, PT ;  /* 0x000000040b00720c */ /* 0x000fda0003f26270 */
[----:B0-----:R-:W-:Y:S05]  /*00e0*/  @P1 BRA `(.L_x_995) ;  /* 0x0000000000241947 */ /* 0x001fea0003800000 */
[----:B------:R-:W0:Y:S02]  /*00f0*/  LDC.64 R8, c[0x0][0x398] ;  /* 0x0000e600ff087b82 */ /* 0x000e240000000a00 */
[----:B0-----:R-:W-:-:S04]  /*0100*/  IMAD.WIDE.U32 R8, R2, 0x80, R8 ;  /* 0x0000008002087825 */ /* 0x001fc800078e0008 */
[----:B------:R-:W-:-:S07]  /*0110*/  IMAD.WIDE R8, R7, 0x8, R8 ;  /* 0x0000000807087825 */ /* 0x000fce00078e0208 */
.L_x_996:
[----:B------:R-:W-:Y:S01]  /*0120*/  IADD3 R11, PT, PT, R11, 0x4000, RZ ;  /* 0x000040000b0b7810 */ /* 0x000fe20007ffe0ff */
[----:B------:R0:W-:Y:S03]  /*0130*/  CCTL.E.PF2 [R8] ;  /* 0x000000000800798f */ /* 0x0001e60000800100 */
[----:B------:R-:W-:Y:S02]  /*0140*/  ISETP.GE.AND P1, PT, R11, R4, PT ;  /* 0x000000040b00720c */ /* 0x000fe40003f26270 */
[----:B0-----:R-:W-:-:S05]  /*0150*/  IADD3 R8, P2, PT, R8, 0x4000, RZ ;  /* 0x0000400008087810 */ /* 0x001fca0007f5e0ff */
[----:B------:R-:W-:-:S06]  /*0160*/  IMAD.X R9, RZ, RZ, R9, P2 ;  /* 0x000000ffff097224 */ /* 0x000fcc00010e0609 */
[----:B------:R-:W-:Y:S05]  /*0170*/  @!P1 BRA `(.L_x_996) ;  /* 0xfffffffc00e89947 */ /* 0x000fea000383ffff */
.L_x_995:
[----:B------:R-:W-:Y:S05]  /*0180*/  BSYNC.RECONVERGENT B0 ;  /* 0x0000000000007941 */ /* 0x000fea0003800200 */
.L_x_994:
[----:B------:R-:W-:Y:S05]  /*0190*/  @P0 BRA `(.L_x_997) ;  /* 0x0000000800340947 */ /* 0x000fea0003800000 */
[----:B------:R-:W-:-:S13]  /*01a0*/  ISETP.GE.AND P0, PT, R5, 0x1, PT ;  /* 0x000000010500780c */ /* 0x000fda0003f06270 */
[----:B------:R-:W-:Y:S05]  /*01b0*/  @!P0 EXIT ;  /* 0x000000000000894d */ /* 0x000fea0003800000 */
[----:B------:R-:W0:Y:S01]  /*01c0*/  LDC.64 R8, c[0x0][0x390] ;  /* 0x0000e400ff087b82 */ /* 0x000e220000000a00 */
[----:B------:R-:W-:-:S07]  /*01d0*/  IMAD.MOV R3, RZ, RZ, -R5 ;  /* 0x000000ffff037224 */ /* 0x000fce00078e0a05 */
[----:B------:R-:W1:Y:S01]  /*01e0*/  LDC.64 R10, c[0x0][0x398] ;  /* 0x0000e600ff0a7b82 */ /* 0x000e620000000a00 */
[----:B0-----:R-:W-:-:S04]  /*01f0*/  IMAD.WIDE R8, R7, 0x8, R8 ;  /* 0x0000000807087825 */ /* 0x001fc800078e0208 */
[----:B-1----:R-:W-:-:S07]  /*0200*/  IMAD.WIDE R6, R7, 0x8, R10 ;  /* 0x0000000807067825 */ /* 0x002fce00078e020a */
.L_x_1004:
        /* <DEDUP_REMOVED lines=13> */
[----:B------:R-:W-:Y:S02]  /*02e0*/  MOV R17, 0x3e928a27 ;  /* 0x3e928a2700117802 */ /* 0x000fe40000000f00 */
[----:B------:R-:W0:Y:S01]  /*02f0*/  F2F.F32.F64 R0, R14 ;  /* 0x0000000e00007310 */ /* 0x000e220000301000 */
[----:B------:R-:W-:Y:S01]  /*0300*/  ISETP.GT.U32.AND P0, PT, R11, 0x40330fc1, PT ;  /* 0x40330fc10b00780c */ /* 0x000fe20003f04070 */
        /* <DEDUP_REMOVED lines=50> */
.L_x_999:
[----:B------:R-:W-:Y:S01]  /*0630*/  DMUL R10, R4, R4 ;  /* 0x00000004040a7228 */ /* 0x000fe20000000000 */
[----:B------:R-:W-:Y:S01]  /*0640*/  IMAD.MOV.U32 R12, RZ, RZ, 0x420afc3d ;  /* 0x420afc3dff0c7424 */ /* 0x000fe200078e00ff */
[----:B------:R-:W-:Y:S01]  /*0650*/  MOV R13, 0x3f14359f ;  /* 0x3f14359f000d7802 */ /* 0x000fe20000000f00 */
[----:B------:R-:W-:Y:S01]  /*0660*/  UMOV UR6, 0xe2f5e964 ;  /* 0xe2f5e96400067882 */ /* 0x000fe20000000000 */
[----:B------:R-:W-:-:S04]  /*0670*/  UMOV UR7, 0x3ef0bc46 ;  /* 0x3ef0bc4600077882 */ /* 0x000fc80000000000 */
        /* <DEDUP_REMOVED lines=30> */
.L_x_1000:
[----:B------:R-:W-:Y:S05]  /*0860*/  BSYNC.RECONVERGENT B0 ;  /* 0x0000000000007941 */ /* 0x000fea0003800200 */
.L_x_998:
[----:B------:R-:W-:Y:S01]  /*0870*/  DADD R10, -RZ, |R4| ;  /* 0x00000000ff0a7229 */ /* 0x000fe20000000504 */
[----:B------:R-:W-:Y:S01]  /*0880*/  BSSY.RECONVERGENT B0, `(.L_x_1001) ;  /* 0x0000004000007945 */ /* 0x000fe20003800200 */
[----:B------:R-:W-:-:S08]  /*0890*/  MOV R0, 0x8c0 ;  /* 0x000008c000007802 */ /* 0x000fd00000000f00 */
[----:B------:R-:W-:-:S07]  /*08a0*/  IMAD.MOV.U32 R27, RZ, RZ, R11 ;  /* 0x000000ffff1b7224 */ /* 0x000fce00078e000b */
[----:B------:R-:W-:Y:S05]  /*08b0*/  CALL.REL.NOINC `($_ZN3cub18CUB_300001_SM_10006detail9transform16transform_kernelINS2_10policy_hubILb1EN4cuda3std3__45tupleIJN6thrust24THRUST_300001_SM_1000_NS6detail15normal_iteratorINSA_10device_ptrIdEEEEEEEE10policy1000Ei8GradTanHSF_JPdEEEvT0_iT1_T2_DpNS2_10kernel_argIT3_EE$__internal_accurate_pow) ;  /* 0x0000000800b07944 */ /* 0x000fea0003c00000 */
[----:B------:R-:W-:Y:S05]  /*08c0*/  BSYNC.RECONVERGENT B0 ;  /* 0x0000000000007941 */ /* 0x000fea0003800200 */
.L_x_1001:
        /* <DEDUP_REMOVED lines=14> */
.L_x_1003:
[----:B------:R-:W-:Y:S05]  /*09b0*/  BSYNC.RECONVERGENT B0 ;  /* 0x0000000000007941 */ /* 0x000fea0003800200 */
.L_x_1002:
[----:B------:R-:W-:Y:S01]  /*09c0*/  DADD R10, -R10, 1 ;  /* 0x3ff000000a0a7429 */ /* 0x000fe20000000100 */
[----:B------:R-:W-:Y:S01]  /*09d0*/  VIADD R3, R3, 0x1 ;  /* 0x0000000103037836 */ /* 0x000fe20000000000 */
[----:B------:R-:W-:Y:S01]  /*09e0*/  DSETP.NEU.AND P0, PT, R4, 1, PT ;  /* 0x3ff000000400742a */ /* 0x000fe20003f0d000 */
[----:B------:R-:W-:-:S07]  /*09f0*/  IMAD.WIDE R4, R2, 0x8, R8 ;  /* 0x0000000802047825 */ /* 0x000fce00078e0208 */
[----:B------:R-:W-:Y:S02]  /*0a00*/  FSEL R10, R10, RZ, P0 ;  /* 0x000000ff0a0a7208 */ /* 0x000fe40000000000 */
[----:B------:R-:W-:Y:S02]  /*0a10*/  FSEL R11, R11, RZ, P0 ;  /* 0x000000ff0b0b7208 */ /* 0x000fe40000000000 */
[----:B------:R-:W-:-:S03]  /*0a20*/  ISETP.NE.AND P0, PT, R3, RZ, PT ;  /* 0x000000ff0300720c */ /* 0x000fc60003f05270 */
[----:B------:R0:W-:Y:S10]  /*0a30*/  STG.E.64 desc[UR4][R4.64], R10 ;  /* 0x0000000a04007986 */ /* 0x0001f4000c101b04 */
[----:B------:R-:W-:Y:S05]  /*0a40*/  @!P0 EXIT ;  /* 0x000000000000894d */ /* 0x000fea0003800000 */
[----:B------:R-:W-:Y:S01]  /*0a50*/  IADD3 R2, PT, PT, R2, 0x80, RZ ;  /* 0x0000008002027810 */ /* 0x000fe20007ffe0ff */
[----:B------:R-:W-:Y:S06]  /*0a60*/  BRA `(.L_x_1004) ;  /* 0xfffffff400e87947 */ /* 0x000fec000383ffff */
.L_x_997:
[----:B------:R-:W-:-:S13]  /*0a70*/  ISETP.GE.AND P0, PT, R5, 0x1, PT ;  /* 0x000000010500780c */ /* 0x000fda0003f06270 */
[----:B------:R-:W-:Y:S05]  /*0a80*/  @!P0 EXIT ;  /* 0x000000000000894d */ /* 0x000fea0003800000 */
[----:B------:R-:W0:Y:S01]  /*0a90*/  LDC.64 R8, c[0x0][0x390] ;  /* 0x0000e400ff087b82 */ /* 0x000e220000000a00 */
[----:B------:R-:W-:-:S07]  /*0aa0*/  IMAD.MOV R26, RZ, RZ, -R5 ;  /* 0x000000ffff1a7224 */ /* 0x000fce00078e0a05 */
[----:B------:R-:W1:Y:S01]  /*0ab0*/  LDC.64 R10, c[0x0][0x398] ;  /* 0x0000e600ff0a7b82 */ /* 0x000e620000000a00 */
[----:B0-----:R-:W-:-:S04]  /*0ac0*/  IMAD.WIDE R4, R7, 0x8, R8 ;  /* 0x0000000807047825 */ /* 0x001fc800078e0208 */
[----:B-1----:R-:W-:-:S07]  /*0ad0*/  IMAD.WIDE R6, R7, 0x8, R10 ;  /* 0x0000000807067825 */ /* 0x002fce00078e020a */
.L_x_1013:
        /* <DEDUP_REMOVED lines=71> */
.L_x_1008:
        /* <DEDUP_REMOVED lines=35> */
.L_x_1009:
[----:B------:R-:W-:Y:S05]  /*1180*/  BSYNC.RECONVERGENT B1 ;  /* 0x0000000000017941 */ /* 0x000fea0003800200 */
.L_x_1007:
[----:B------:R-:W-:Y:S01]  /*1190*/  DADD R10, -RZ, |R8| ;  /* 0x00000000ff0a7229 */ /* 0x000fe20000000508 */
[----:B------:R-:W-:Y:S01]  /*11a0*/  BSSY.RECONVERGENT B1, `(.L_x_1010) ;  /* 0x0000004000017945 */ /* 0x000fe20003800200 */
[----:B------:R-:W-:-:S08]  /*11b0*/  MOV R0, 0x11e0 ;  /* 0x000011e000007802 */ /* 0x000fd00000000f00 */
[----:B------:R-:W-:-:S07]  /*11c0*/  IMAD.MOV.U32 R27, RZ, RZ, R11 ;  /* 0x000000ffff1b7224 */ /* 0x000fce00078e000b */
[----:B------:R-:W-:Y:S05]  /*11d0*/  CALL.REL.NOINC `($_ZN3cub18CUB_300001_SM_10006detail9transform16transform_kernelINS2_10policy_hubILb1EN4cuda3std3__45tupleIJN6thrust24THRUST_300001_SM_1000_NS6detail15normal_iteratorINSA_10device_ptrIdEEEEEEEE10policy1000Ei8GradTanHSF_JPdEEEvT0_iT1_T2_DpNS2_10kernel_argIT3_EE$__internal_accurate_pow) ;  /* 0x0000000000687944 */ /* 0x000fea0003c00000 */
[----:B------:R-:W-:Y:S05]  /*11e0*/  BSYNC.RECONVERGENT B1 ;  /* 0x0000000000017941 */ /* 0x000fea0003800200 */
.L_x_1010:
        /* <DEDUP_REMOVED lines=14> */
.L_x_1012:
[----:B------:R-:W-:Y:S05]  /*12d0*/  BSYNC.RECONVERGENT B1 ;  /* 0x0000000000017941 */ /* 0x000fea0003800200 */
.L_x_1011:
[----:B------:R-:W-:Y:S02]  /*12e0*/  DADD R10, -R10, 1 ;  /* 0x3ff000000a0a7429 */ /* 0x000fe40000000100 */
[----:B------:R-:W-:Y:S01]  /*12f0*/  DSETP.NEU.AND P1, PT, R8, 1, PT ;  /* 0x3ff000000800742a */ /* 0x000fe20003f2d000 */
[----:B------:R-:W-:-:S07]  /*1300*/  IMAD.WIDE R8, R2, 0x8, R4 ;  /* 0x0000000802087825 */ /* 0x000fce00078e0204 */
[----:B------:R-:W-:Y:S02]  /*1310*/  FSEL R10, R10, RZ, P1 ;  /* 0x000000ff0a0a7208 */ /* 0x000fe40000800000 */
[----:B------:R-:W-:-:S05]  /*1320*/  FSEL R11, R11, RZ, P1 ;  /* 0x000000ff0b0b7208 */ /* 0x000fca0000800000 */
[----:B------:R0:W-:Y:S02]  /*1330*/  STG.E.64 desc[UR4][R8.64], R10 ;  /* 0x0000000a08007986 */ /* 0x0001e4000c101b04 */
.L_x_1006:
[----:B------:R-:W-:Y:S05]  /*1340*/  BSYNC.RECONVERGENT B0 ;  /* 0x0000000000007941 */ /* 0x000fea0003800200 */
.L_x_1005:
[----:B------:R-:W-:Y:S01]  /*1350*/  VIADD R2, R2, 0x80 ;  /* 0x0000008002027836 */ /* 0x000fe20000000000 */
[----:B------:R-:W-:Y:S06]  /*1360*/  @P0 BRA `(.L_x_1013) ;  /* 0xfffffff400dc0947 */ /* 0x000fec000383ffff */
[----:B------:R-:W-:Y:S05]  /*1370*/  EXIT ;  /* 0x000000000000794d */ /* 0x000fea0003800000 */
        .type           $_ZN3cub18CUB_300001_SM_10006detail9transform16transform_kernelINS2_10policy_hubILb1EN4cuda3std3__45tupleIJN6thrust24THRUST_300001_SM_1000_NS6detail15normal_iteratorINSA_10device_ptrIdEEEEEEEE10policy1000Ei8GradTanHSF_JPdEEEvT0_iT1_T2_DpNS2_10kernel_argIT3_EE$__internal_accurate_pow,@function
        .size           $_ZN3cub18CUB_300001_SM_10006detail9transform16transform_kernelINS2_10policy_hubILb1EN4cuda3std3__45tupleIJN6thrust24THRUST_300001_SM_1000_NS6detail15normal_iteratorINSA_10device_ptrIdEEEEEEEE10policy1000Ei8GradTanHSF_JPdEEEvT0_iT1_T2_DpNS2_10kernel_argIT3_EE$__internal_accurate_pow,(.L_x_2133 - $_ZN3cub18CUB_300001_SM_10006detail9transform16transform_kernelINS2_10policy_hubILb1EN4cuda3std3__45tupleIJN6thrust24THRUST_300001_SM_1000_NS6detail15normal_iteratorINSA_10device_ptrIdEEEEEEEE10policy1000Ei8GradTanHSF_JPdEEEvT0_iT1_T2_DpNS2_10kernel_argIT3_EE$__internal_accurate_pow)
$_ZN3cub18CUB_300001_SM_10006detail9transform16transform_kernelINS2_10policy_hubILb1EN4cuda3std3__45tupleIJN6thrust24THRUST_300001_SM_1000_NS6detail15normal_iteratorINSA_10device_ptrIdEEEEEEEE10policy1000Ei8GradTanHSF_JPdEEEvT0_iT1_T2_DpNS2_10kernel_argIT3_EE$__internal_accurate_pow:
[----:B------:R-:W-:Y:S01]  /*1380*/  ISETP.GT.U32.AND P1, PT, R27, 0xfffff, PT ;  /* 0x000fffff1b00780c */ /* 0x000fe20003f24070 */
[----:B------:R-:W-:Y:S01]  /*1390*/  IMAD.MOV.U32 R14, RZ, RZ, 0x41ad3b5a ;  /* 0x41ad3b5aff0e7424 */ /* 0x000fe200078e00ff */
[----:B------:R-:W-:Y:S01]  /*13a0*/  MOV R11, R27 ;  /* 0x0000001b000b7202 */ /* 0x000fe20000000f00 */
[----:B------:R-:W-:Y:S01]  /*13b0*/  IMAD.MOV.U32 R15, RZ, RZ, 0x3ed0f5d2 ;  /* 0x3ed0f5d2ff0f7424 */ /* 0x000fe200078e00ff */
[----:B------:R-:W-:Y:S01]  /*13c0*/  UMOV UR6, 0x7d2cafe2 ;  /* 0x7d2cafe200067882 */ /* 0x000fe20000000000 */
[----:B------:R-:W-:Y:S01]  /*13d0*/  UMOV UR7, 0x3eb0f5ff ;  /* 0x3eb0f5ff00077882 */ /* 0x000fe20000000000 */
        /* <DEDUP_REMOVED lines=12> */
[----:B------:R-:W-:-:S05]  /*14a0*/  @P2 VIADD R11, R13, 0xfff00000 ;  /* 0xfff000000d0b2836 */ /* 0x000fca0000000000 */
[----:B------:R-:W-:-:S06]  /*14b0*/  @P2 MOV R13, R11 ;  /* 0x0000000b000d2202 */ /* 0x000fcc0000000f00 */
        /* <DEDUP_REMOVED lines=32> */
[----:B------:R-:W-:Y:S01]  /*16c0*/  VIADD R23, R15, 0x100000 ;  /* 0x001000000f177836 */ /* 0x000fe20000000000 */
[----:B------:R-:W-:Y:S02]  /*16d0*/  MOV R22, R14 ;  /* 0x0000000e00167202 */ /* 0x000fe40000000f00 */
        /* <DEDUP_REMOVED lines=28> */
[C---:B------:R-:W-:Y:S02]  /*18a0*/  VIADD R12, R27.reuse, 0xfffffc01 ;  /* 0xfffffc011b0c7836 */ /* 0x040fe40000000000 */
[----:B------:R-:W-:-:S05]  /*18b0*/  @P2 VIADD R12, R27, 0xfffffc02 ;  /* 0xfffffc021b0c2836 */ /* 0x000fca0000000000 */
        /* <DEDUP_REMOVED lines=20> */
[----:B------:R-:W-:Y:S01]  /*1a00*/  MOV R12, 0x652b82fe ;  /* 0x652b82fe000c7802 */ /* 0x000fe20000000f00 */
[----:B------:R-:W-:-:S06]  /*1a10*/  IMAD.MOV.U32 R13, RZ, RZ, 0x3ff71547 ;  /* 0x3ff71547ff0d7424 */ /* 0x000fcc00078e00ff */
        /* <DEDUP_REMOVED lines=41> */
[----:B------:R-:W-:Y:S01]  /*1cb0*/  LEA R17, R12, R15, 0x14 ;  /* 0x0000000f0c117211 */ /* 0x000fe200078ea0ff */
        /* <DEDUP_REMOVED lines=14> */
.L_x_1014:
[----:B------:R-:W-:Y:S01]  /*1da0*/  DFMA R18, R18, R16, R16 ;  /* 0x000000101212722b */ /* 0x000fe20000000010 */
[----:B------:R-:W-:Y:S01]  /*1db0*/  IMAD.MOV.U32 R12, RZ, RZ, R0 ;  /* 0x000000ffff0c7224 */ /* 0x000fe200078e0000 */
[----:B------:R-:W-:Y:S01]  /*1dc0*/  DSETP.NEU.AND P1, PT, |R16|, +INF , PT ;  /* 0x7ff000001000742a */ /* 0x000fe20003f2d200 */
[----:B------:R-:W-:-:S07]  /*1dd0*/  IMAD.MOV.U32 R13, RZ, RZ, 0x0 ;  /* 0x00000000ff0d7424 */ /* 0x000fce00078e00ff */
[----:B------:R-:W-:Y:S02]  /*1de0*/  FSEL R10, R16, R18, !P1 ;  /* 0x00000012100a7208 */ /* 0x000fe40004800000 */
[----:B------:R-:W-:Y:S01]  /*1df0*/  FSEL R16, R17, R19, !P1 ;  /* 0x0000001311107208 */ /* 0x000fe20004800000 */
[----:B------:R-:W-:Y:S06]  /*1e00*/  RET.REL.NODEC R12 `(_ZN3cub18CUB_300001_SM_10006detail9transform16transform_kernelINS2_10policy_hubILb1EN4cuda3std3__45tupleIJN6thrust24THRUST_300001_SM_1000_NS6detail15normal_iteratorINSA_10device_ptrIdEEEEEEEE10policy1000Ei8GradTanHSF_JPdEEEvT0_iT1_T2_DpNS2_10kernel_argIT3_EE) ;  /* 0xffffffe00c7c7950 */ /* 0x000fec0003c3ffff */
.L_x_1015:
        /* <DEDUP_REMOVED lines=15> */
.L_x_2133:


//--------------------- .text._ZN3cub18CUB_300001_SM_10006detail9transform16transform_kernelINS2_10policy_hubILb1EN4cuda3std3__45tupleIJN6thrust24THRUST_300001_SM_1000_NS6detail15normal_iteratorINSA_10device_ptrIdEEEEEEEE10policy1000El11GradSigmoidSF_JPdEEEvT0_iT1_T2_DpNS2_10kernel_argIT3_EE --------------------------
	.section	.text._ZN3cub18CUB_300001_SM_10006detail9transform16transform_kernelINS2_10policy_hubILb1EN4cuda3std3__45tupleIJN6thrust24THRUST_300001_SM_1000_NS6detail15normal_iteratorINSA_10device_ptrIdEEEEEEEE10policy1000El11GradSigmoidSF_JPdEEEvT0_iT1_T2_DpNS2_10kernel_argIT3_EE,"ax",@progbits
	.align	128
        .global         _ZN3cub18CUB_300001_SM_10006detail9transform16transform_kernelINS2_10policy_hubILb1EN4cuda3std3__45tupleIJN6thrust24THRUST_300001_SM_1000_NS6detail15normal_iteratorINSA_10device_ptrIdEEEEEEEE10policy1000El11GradSigmoidSF_JPdEEEvT0_iT1_T2_DpNS2_10kernel_argIT3_EE
        .type           _ZN3cub18CUB_300001_SM_10006detail9transform16transform_kernelINS2_10policy_hubILb1EN4cuda3std3__45tupleIJN6thrust24THRUST_300001_SM_1000_NS6detail15normal_iteratorINSA_10device_ptrIdEEEEEEEE10policy1000El11GradSigmoidSF_JPdEEEvT0_iT1_T2_DpNS2_10kernel_argIT3_EE,@function
        .size           _ZN3cub18CUB_300001_SM_10006detail9transform16transform_kernelINS2_10policy_hubILb1EN4cuda3std3__45tupleIJN6thrust24THRUST_300001_SM_1000_NS6detail15normal_iteratorINSA_10device_ptrIdEEEEEEEE10policy1000El11GradSigmoidSF_JPdEEEvT0_iT1_T2_DpNS2_10kernel_argIT3_EE,(.L_x_2134 - _ZN3cub18CUB_300001_SM_10006detail9transform16transform_kernelINS2_10policy_hubILb1EN4cuda3std3__45tupleIJN6thrust24THRUST_300001_SM_1000_NS6detail15normal_iteratorINSA_10device_ptrIdEEEEEEEE10policy1000El11GradSigmoidSF_JPdEEEvT0_iT1_T2_DpNS2_10kernel_argIT3_EE)
        .other          _ZN3cub18CUB_300001_SM_10006detail9transform16transform_kernelINS2_10policy_hubILb1EN4cuda3std3__45tupleIJN6thrust24THRUST_300001_SM_1000_NS6detail15normal_iteratorINSA_10device_ptrIdEEEEEEEE10policy1000El11GradSigmoidSF_JPdEEEvT0_iT1_T2_DpNS2_10kernel_argIT3_EE,@"STO_CUDA_ENTRY STV_DEFAULT"
_ZN3cub18CUB_300001_SM_10006detail9transform16transform_kernelINS2_10policy_hubILb1EN4cuda3std3__45tupleIJN6thrust24THRUST_300001_SM_1000_NS6detail15normal_iteratorINSA_10device_ptrIdEEEEEEEE10policy1000El11GradSigmoidSF_JPdEEEvT0_iT1_T2_DpNS2_10kernel_argIT3_EE:
.text._ZN3cub18CUB_300001_SM_10006detail9transform16transform_kernelINS2_10policy_hubILb1EN4cuda3std3__45tupleIJN6thrust24THRUST_300001_SM_1000_NS6detail15normal_iteratorINSA_10device_ptrIdEEEEEEEE10policy1000El11GradSigmoidSF_JPdEEEvT0_iT1_T2_DpNS2_10kernel_argIT3_EE:
        /* <DEDUP_REMOVED lines=11> */
[----:B--2---:R-:W-:Y:S02]  /*00b0*/  IMAD.SHL.U32 R10, R2, 0x80, RZ ;  /* 0x00000080020a7824 */ /* 0x004fe400078e00ff */
[----:B------:R-:W-:Y:S01]  /*00c0*/  IMAD.IADD R11, R7, 0x1, R11 ;  /* 0x00000001070b7824 */ /* 0x000fe200078e020b */
[----:B------:R-:W-:-:S04]  /*00d0*/  ISETP.LT.U32.AND P0, PT, R8, R3, PT ;  /* 0x000000030800720c */ /* 0x000fc80003f01070 */
[----:B------:R-:W-:-:S04]  /*00e0*/  IADD3.X R5, PT, PT, ~R11, UR7, RZ, P1, !PT ;  /* 0x000000070b057c10 */ /* 0x000fc80008ffe5ff */
[----:B------:R-:W-:-:S04]  /*00f0*/  ISETP.LT.AND.EX P0, PT, R5, R4, PT, P0 ;  /* 0x000000040500720c */ /* 0x000fc80003f01300 */
[----:B------:R-:W-:-:S05]  /*0100*/  SEL R4, R8, R3, P0 ;  /* 0x0000000308047207 */ /* 0x000fca0000000000 */
[----:B------:R-:W-:-:S05]  /*0110*/  IMAD.SHL.U32 R5, R4, 0x8, RZ ;  /* 0x0000000804057824 */ /* 0x000fca00078e00ff */
[----:B------:R-:W-:-:S13]  /*0120*/  ISETP.GE.AND P0, PT, R10, R5, PT ;  /* 0x000000050a00720c */ /* 0x000fda0003f06270 */
[----:B------:R-:W-:Y:S05]  /*0130*/  @P0 BRA `(.L_x_1017) ;  /* 0x0000000000280947 */ /* 0x000fea0003800000 */
[----:B------:R-:W0:Y:S02]  /*0140*/  LDC.64 R8, c[0x0][0x398] ;  /* 0x0000e600ff087b82 */ /* 0x000e240000000a00 */
[----:B0-----:R-:W-:-:S04]  /*0150*/  LEA R8, P0, R6, R8, 0x3 ;  /* 0x0000000806087211 */ /* 0x001fc800078018ff */
[----:B------:R-:W-:-:S03]  /*0160*/  LEA.HI.X R9, R6, R9, R11, 0x3, P0 ;  /* 0x0000000906097211 */ /* 0x000fc600000f1c0b */
[----:B------:R-:W-:-:S07]  /*0170*/  IMAD.WIDE.U32 R8, R2, 0x80, R8 ;  /* 0x0000008002087825 */ /* 0x000fce00078e0008 */
.L_x_1018:
[----:B------:R-:W-:Y:S01]  /*0180*/  VIADD R10, R10, 0x4000 ;  /* 0x000040000a0a7836 */ /* 0x000fe20000000000 */
[----:B------:R0:W-:Y:S04]  /*0190*/  CCTL.E.PF2 [R8] ;  /* 0x000000000800798f */ /* 0x0001e80000800100 */
[----:B------:R-:W-:Y:S02]  /*01a0*/  ISETP.GE.AND P0, PT, R10, R5, PT ;  /* 0x000000050a00720c */ /* 0x000fe40003f06270 */
[----:B0-----:R-:W-:-:S05]  /*01b0*/  IADD3 R8, P1, PT, R8, 0x4000, RZ ;  /* 0x0000400008087810 */ /* 0x001fca0007f3e0ff */
[----:B------:R-:W-:-:S06]  /*01c0*/  IMAD.X R9, RZ, RZ, R9, P1 ;  /* 0x000000ffff097224 */ /* 0x000fcc00008e0609 */
[----:B------:R-:W-:Y:S05]  /*01d0*/  @!P0 BRA `(.L_x_1018) ;  /* 0xfffffffc00e88947 */ /* 0x000fea000383ffff */
.L_x_1017:
[----:B------:R-:W-:Y:S05]  /*01e0*/  BSYNC.RECONVERGENT B0 ;  /* 0x0000000000007941 */ /* 0x000fea0003800200 */
.L_x_1016:
[----:B------:R-:W0:Y:S01]  /*01f0*/  LDCU.128 UR8, c[0x0][0x390] ;  /* 0x00007200ff0877ac */ /* 0x000e220008000c00 */
[----:B------:R-:W-:Y:S01]  /*0200*/  ISETP.NE.AND P0, PT, R3, R4, PT ;  /* 0x000000040300720c */ /* 0x000fe20003f05270 */
[C---:B------:R-:W-:Y:S01]  /*0210*/  IMAD.SHL.U32 R7, R6.reuse, 0x8, RZ ;  /* 0x0000000806077824 */ /* 0x040fe200078e00ff */
[----:B------:R-:W-:Y:S01]  /*0220*/  SHF.L.U64.HI R5, R6, 0x3, R11 ;  /* 0x0000000306057819 */ /* 0x000fe2000001020b */
[----:B------:R-:W1:Y:S03]  /*0230*/  LDCU.64 UR4, c[0x0][0x358] ;  /* 0x00006b00ff0477ac */ /* 0x000e660008000a00 */
[C---:B0-----:R-:W-:Y:S02]  /*0240*/  IADD3 R8, P1, PT, R7.reuse, UR10, RZ ;  /* 0x0000000a07087c10 */ /* 0x041fe4000ff3e0ff */
[----:B------:R-:W-:Y:S02]  /*0250*/  IADD3 R6, P2, PT, R7, UR8, RZ ;  /* 0x0000000807067c10 */ /* 0x000fe4000ff5e0ff */
[----:B------:R-:W-:-:S02]  /*0260*/  IADD3.X R9, PT, PT, R5, UR11, RZ, P1, !PT ;  /* 0x0000000b05097c10 */ /* 0x000fc40008ffe4ff */
[----:B------:R-:W-:Y:S01]  /*0270*/  IADD3.X R7, PT, PT, R5, UR9, RZ, P2, !PT ;  /* 0x0000000905077c10 */ /* 0x000fe200097fe4ff */
[----:B-1----:R-:W-:Y:S08]  /*0280*/  @!P0 BRA `(.L_x_1019) ;  /* 0x0000001000648947 */ /* 0x002ff00003800000 */
[----:B------:R-:W-:-:S13]  /*0290*/  ISETP.GE.AND P0, PT, R0, 0x1, PT ;  /* 0x000000010000780c */ /* 0x000fda0003f06270 */
[----:B------:R-:W-:Y:S05]  /*02a0*/  @!P0 EXIT ;  /* 0x000000000000894d */ /* 0x000fea0003800000 */
[----:B------:R-:W-:Y:S01]  /*02b0*/  ISETP.NE.AND P0, PT, R0, 0x1, PT ;  /* 0x000000010000780c */ /* 0x000fe20003f05270 */
[----:B------:R-:W-:-:S12]  /*02c0*/  IMAD.MOV.U32 R5, RZ, RZ, RZ ;  /* 0x000000ffff057224 */ /* 0x000fd800078e00ff */
[----:B------:R-:W-:Y:S05]  /*02d0*/  @!P0 BRA `(.L_x_1020) ;  /* 0x0000000800d48947 */ /* 0x000fea0003800000 */
[----:B------:R-:W-:Y:S01]  /*02e0*/  LOP3.LUT R0, R0, 0x7ffffffe, RZ, 0xc0, !PT ;  /* 0x7ffffffe00007812 */ /* 0x000fe200078ec0ff */
[----:B------:R-:W-:-:S03]  /*02f0*/  IMAD.MOV.U32 R5, RZ, RZ, R2 ;  /* 0x000000ffff057224 */ /* 0x000fc600078e0002 */
[----:B------:R-:W-:-:S07]  /*0300*/  IADD3 R18, PT, PT, -R0, RZ, RZ ;  /* 0x000000ff00127210 */ /* 0x000fce0007ffe1ff */
.L_x_1033:
[C---:B------:R-:W-:Y:S01]  /*0310*/  ISETP.GE.AND P1, PT, R5.reuse, R4, PT ;  /* 0x000000040500720c */ /* 0x040fe20003f26270 */
[----:B------:R-:W-:Y:S01]  /*0320*/  VIADD R18, R18, 0x2 ;  /* 0x0000000212127836 */ /* 0x000fe20000000000 */
[----:B------:R-:W-:Y:S01]  /*0330*/  BSSY.RECONVERGENT B0, `(.L_x_1021) ;  /* 0x0000056000007945 */ /* 0x000fe20003800200 */
[----:B------:R-:W-:-:S03]  /*0340*/  VIADD R19, R5, 0x80 ;  /* 0x0000008005137836 */ /* 0x000fc60000000000 */
[----:B------:R-:W-:-:S07]  /*0350*/  ISETP.NE.AND P0, PT, R18, RZ, PT ;  /* 0x000000ff1200720c */ /* 0x000fce0003f05270 */
[----:B01----:R-:W-:Y:S06]  /*0360*/  @P1 BRA `(.L_x_1022) ;  /* 0x0000000400481947 */ /* 0x003fec0003800000 */
[----:B------:R-:W-:-:S06]  /*0370*/  IMAD.WIDE R10, R5, 0x8, R8 ;  /* 0x00000008050a7825 */ /* 0x000fcc00078e0208 */
[----:B------:R-:W2:Y:S01]  /*0380*/  LDG.E.64 R10, desc[UR4][R10.64] ;  /* 0x000000040a0a7981 */ /* 0x000ea2000c1e1b00 */
[----:B------:R-:W-:Y:S01]  /*0390*/  IMAD.MOV.U32 R12, RZ, RZ, 0x652b82fe ;  /* 0x652b82feff0c7424 */ /* 0x000fe200078e00ff */
[----:B------:R-:W-:Y:S01]  /*03a0*/  UMOV UR6, 0xfefa39ef ;  /* 0xfefa39ef00067882 */ /* 0x000fe20000000000 */
[----:B------:R-:W-:Y:S01]  /*03b0*/  IMAD.MOV.U32 R13, RZ, RZ, 0x3ff71547 ;  /* 0x3ff71547ff0d7424 */ /* 0x000fe200078e00ff */
[----:B------:R-:W-:Y:S01]  /*03c0*/  UMOV UR7, 0x3fe62e42 ;  /* 0x3fe62e4200077882 */ /* 0x000fe20000000000 */
[----:B------:R-:W-:Y:S04]  /*03d0*/  BSSY.RECONVERGENT B1, `(.L_x_1023) ;  /* 0x0000037000017945 */ /* 0x000fe80003800200 */
[----:B--2---:R-:W-:Y:S02]  /*03e0*/  DFMA R12, R10, -R12, 6.75539944105574400000e+15 ;  /* 0x433800000a0c742b */ /* 0x004fe4000000080c */
[----:B------:R-:W-:-:S06]  /*03f0*/  DADD R20, -RZ, -R10 ;  /* 0x00000000ff147229 */ /* 0x000fcc000000090a */
[----:B------:R-:W-:-:S04]  /*0400*/  DADD R14, R12, -6.75539944105574400000e+15 ;  /* 0xc33800000c0e7429 */ /* 0x000fc80000000000 */
[----:B------:R-:W-:-:S04]  /*0410*/  FSETP.GEU.AND P1, PT, |R21|, 4.1917929649353027344, PT ;  /* 0x4086232b1500780b */ /* 0x000fc80003f2e200 */
[----:B------:R-:W-:Y:S01]  /*0420*/  DFMA R16, R14, -UR6, -R10 ;  /* 0x800000060e107c2b */ /* 0x000fe2000800080a */
        /* <DEDUP_REMOVED lines=38> */
[C---:B------:R-:W-:Y:S02]  /*0690*/  DADD R14, -R10.reuse, +INF ;  /* 0x7ff000000a0e7429 */ /* 0x040fe40000000100 */
[----:B------:R-:W-:-:S08]  /*06a0*/  DSETP.GT.AND P1, PT, R10, RZ, PT ;  /* 0x000000ff0a00722a */ /* 0x000fd00003f24000 */
[----:B------:R-:W-:Y:S02]  /*06b0*/  FSEL R14, R14, RZ, !P1 ;  /* 0x000000ff0e0e7208 */ /* 0x000fe40004800000 */
[----:B------:R-:W-:Y:S02]  /*06c0*/  @!P2 LEA.HI R0, R12, R12, RZ, 0x1 ;  /* 0x0000000c0c00a211 */ /* 0x000fe400078f08ff */
[----:B------:R-:W-:Y:S02]  /*06d0*/  FSEL R15, R15, RZ, !P1 ;  /* 0x000000ff0f0f7208 */ /* 0x000fe40004800000 */
[----:B------:R-:W-:-:S04]  /*06e0*/  @!P2 SHF.R.S32.HI R11, RZ, 0x1, R0 ;  /* 0x00000001ff0ba819 */ /* 0x000fc80000011400 */
[----:B------:R-:W-:Y:S01]  /*06f0*/  @!P2 IADD3 R10, PT, PT, R12, -R11, RZ ;  /* 0x8000000b0c0aa210 */ /* 0x000fe20007ffe0ff */
[----:B------:R-:W-:-:S03]  /*0700*/  @!P2 IMAD R17, R11, 0x100000, R17 ;  /* 0x001000000b11a824 */ /* 0x000fc600078e0211 */
[----:B------:R-:W-:Y:S01]  /*0710*/  @!P2 LEA R11, R10, 0x3ff00000, 0x14 ;  /* 0x3ff000000a0ba811 */ /* 0x000fe200078ea0ff */
[----:B------:R-:W-:-:S06]  /*0720*/  @!P2 IMAD.MOV.U32 R10, RZ, RZ, RZ ;  /* 0x000000ffff0aa224 */ /* 0x000fcc00078e00ff */
[----:B------:R-:W-:-:S11]  /*0730*/  @!P2 DMUL R14, R16, R10 ;  /* 0x0000000a100ea228 */ /* 0x000fd60000000000 */
.L_x_1024:
[----:B------:R-:W-:Y:S05]  /*0740*/  BSYNC.RECONVERGENT B1 ;  /* 0x0000000000017941 */ /* 0x000fea0003800200 */
.L_x_1023:
[----:B------:R-:W-:Y:S01]  /*0750*/  DADD R10, R14, 1 ;  /* 0x3ff000000e0a7429 */ /* 0x000fe20000000000 */
[----:B------:R-:W-:Y:S05]  /*0760*/  BSSY.RECONVERGENT B1, `(.L_x_1025) ;  /* 0x000000e000017945 */ /* 0x000fea0003800200 */
[----:B------:R-:W0:Y:S04]  /*0770*/  MUFU.RCP64H R13, R11 ;  /* 0x0000000b000d7308 */ /* 0x000e280000001800 */
[----:B------:R-:W-:-:S05]  /*0780*/  VIADD R12, R11, 0x300402 ;  /* 0x003004020b0c7836 */ /* 0x000fca0000000000 */
[----:B------:R-:W-:Y:S01]  /*0790*/  FSETP.GEU.AND P1, PT, |R12|, 5.8789094863358348022e-39, PT ;  /* 0x004004020c00780b */ /* 0x000fe20003f2e200 */
[----:B0-----:R-:W-:-:S08]  /*07a0*/  DFMA R14, -R10, R12, 1 ;  /* 0x3ff000000a0e742b */ /* 0x001fd0000000010c */
[----:B------:R-:W-:-:S08]  /*07b0*/  DFMA R14, R14, R14, R14 ;  /* 0x0000000e0e0e722b */ /* 0x000fd0000000000e */
[----:B------:R-:W-:-:S08]  /*07c0*/  DFMA R14, R12, R14, R12 ;  /* 0x0000000e0c0e722b */ /* 0x000fd0000000000c */
[----:B------:R-:W-:-:S08]  /*07d0*/  DFMA R16, -R10, R14, 1 ;  /* 0x3ff000000a10742b */ /* 0x000fd0000000010e */
[----:B------:R-:W-:Y:S01]  /*07e0*/  DFMA R14, R14, R16, R14 ;  /* 0x000000100e0e722b */ /* 0x000fe2000000000e */
[----:B------:R-:W-:Y:S10]  /*07f0*/  @P1 BRA `(.L_x_1026) ;  /* 0x0000000000101947 */ /* 0x000ff40003800000 */
[----:B------:R-:W-:Y:S02]  /*0800*/  LOP3.LUT R14, R11, 0x7fffffff, RZ, 0xc0, !PT ;  /* 0x7fffffff0b0e7812 */ /* 0x000fe400078ec0ff */
[----:B------:R-:W-:-:S03]  /*0810*/  MOV R0, 0x840 ;  /* 0x0000084000007802 */ /* 0x000fc60000000f00 */
[----:B------:R-:W-:-:S07]  /*0820*/  VIADD R14, R14, 0xfff00000 ;  /* 0xfff000000e0e7836 */ /* 0x000fce0000000000 */
[----:B------:R-:W-:Y:S05]  /*0830*/  CALL.REL.NOINC `($__internal_8_$__cuda_sm20_dblrcp_rn_slowpath_v3) ;  /* 0x0000001c00287944 */ /* 0x000fea0003c00000 */
.L_x_1026:
[----:B------:R-:W-:Y:S05]  /*0840*/  BSYNC.RECONVERGENT B1 ;  /* 0x0000000000017941 */ /* 0x000fea0003800200 */
.L_x_1025:
[----:B------:R-:W-:Y:S01]  /*0850*/  DADD R10, -R14, 1 ;  /* 0x3ff000000e0a7429 */ /* 0x000fe20000000100 */
[----:B------:R-:W-:-:S07]  /*0860*/  IMAD.WIDE R12, R5, 0x8, R6 ;  /* 0x00000008050c7825 */ /* 0x000fce00078e0206 */
[----:B------:R-:W-:-:S07]  /*0870*/  DMUL R10, R10, R14 ;  /* 0x0000000e0a0a7228 */ /* 0x000fce0000000000 */
[----:B------:R0:W-:Y:S04]  /*0880*/  STG.E.64 desc[UR4][R12.64], R10 ;  /* 0x0000000a0c007986 */ /* 0x0001e8000c101b04 */
.L_x_1022:
[----:B------:R-:W-:Y:S05]  /*0890*/  BSYNC.RECONVERGENT B0 ;  /* 0x0000000000007941 */ /* 0x000fea0003800200 */
.L_x_1021:
[----:B------:R-:W-:Y:S01]  /*08a0*/  ISETP.GE.AND P1, PT, R19, R4, PT ;  /* 0x000000041300720c */ /* 0x000fe20003f26270 */
[----:B------:R-:W-:-:S12]  /*08b0*/  BSSY.RECONVERGENT B0, `(.L_x_1027) ;  /* 0x0000054000007945 */ /* 0x000fd80003800200 */
[----:B------:R-:W-:Y:S05]  /*08c0*/  @P1 BRA `(.L_x_1028) ;  /* 0x0000000400481947 */ /* 0x000fea0003800000 */
[----:B0-----:R-:W-:-:S06]  /*08d0*/  IMAD.WIDE R10, R19, 0x8, R8 ;  /* 0x00000008130a7825 */ /* 0x001fcc00078e0208 */
        /* <DEDUP_REMOVED lines=54> */
[----:B------:R-:W-:-:S05]  /*0c40*/  @!P2 SHF.R.S32.HI R11, RZ, 0x1, R0 ;  /* 0x00000001ff0ba819 */ /* 0x000fca0000011400 */
[----:B------:R-:W-:Y:S02]  /*0c50*/  @!P2 IMAD.IADD R10, R12, 0x1, -R11 ;  /* 0x000000010c0aa824 */ /* 0x000fe400078e0a0b */
[----:B------:R-:W-:-:S03]  /*0c60*/  @!P2 IMAD R17, R11, 0x100000, R17 ;  /* 0x001000000b11a824 */ /* 0x000fc600078e0211 */
[----:B------:R-:W-:Y:S01]  /*0c70*/  @!P2 LEA R11, R10, 0x3ff00000, 0x14 ;  /* 0x3ff000000a0ba811 */ /* 0x000fe200078ea0ff */
[----:B------:R-:W-:-:S06]  /*0c80*/  @!P2 IMAD.MOV.U32 R10, RZ, RZ, RZ ;  /* 0x000000ffff0aa224 */ /* 0x000fcc00078e00ff */
[----:B------:R-:W-:-:S11]  /*0c90*/  @!P2 DMUL R14, R16, R10 ;  /* 0x0000000a100ea228 */ /* 0x000fd60000000000 */
.L_x_1030:
[----:B------:R-:W-:Y:S05]  /*0ca0*/  BSYNC.RECONVERGENT B1 ;  /* 0x0000000000017941 */ /* 0x000fea0003800200 */
.L_x_1029:
        /* <DEDUP_REMOVED lines=15> */
.L_x_1032:
[----:B------:R-:W-:Y:S05]  /*0da0*/  BSYNC.RECONVERGENT B1 ;  /* 0x0000000000017941 */ /* 0x000fea0003800200 */
.L_x_1031:
[----:B------:R-:W-:Y:S01]  /*0db0*/  DADD R10, -R14, 1 ;  /* 0x3ff000000e0a7429 */ /* 0x000fe20000000100 */
[----:B------:R-:W-:-:S07]  /*0dc0*/  IMAD.WIDE R12, R19, 0x8, R6 ;  /* 0x00000008130c7825 */ /* 0x000fce00078e0206 */
[----:B------:R-:W-:-:S07]  /*0dd0*/  DMUL R10, R10, R14 ;  /* 0x0000000e0a0a7228 */ /* 0x000fce0000000000 */
[----:B------:R1:W-:Y:S04]  /*0de0*/  STG.E.64 desc[UR4][R12.64], R10 ;  /* 0x0000000a0c007986 */ /* 0x0003e8000c101b04 */
.L_x_1028:
[----:B------:R-:W-:Y:S05]  /*0df0*/  BSYNC.RECONVERGENT B0 ;  /* 0x0000000000007941 */ /* 0x000fea0003800200 */
.L_x_1027:
[----:B------:R-:W-:Y:S01]  /*0e00*/  VIADD R5, R5, 0x100 ;  /* 0x0000010005057836 */ /* 0x000fe20000000000 */
[----:B------:R-:W-:Y:S06]  /*0e10*/  @P0 BRA `(.L_x_1033) ;  /* 0xfffffff4003c0947 */ /* 0x000fec000383ffff */
[----:B------:R-:W-:-:S07]  /*0e20*/  LOP3.LUT R5, R3, 0xffffff00, RZ, 0xc0, !PT ;  /* 0xffffff0003057812 */ /* 0x000fce00078ec0ff */
.L_x_1020:
[----:B------:R-:W2:Y:S02]  /*0e30*/  LDC R0, c[0x0][0x388] ;  /* 0x0000e200ff007b82 */ /* 0x000ea40000000800 */
[----:B--2---:R-:W-:-:S04]  /*0e40*/  LOP3.LUT R0, R0, 0x1, RZ, 0xc0, !PT ;  /* 0x0000000100007812 */ /* 0x004fc800078ec0ff */
[----:B------:R-:W-:-:S13]  /*0e50*/  ISETP.NE.U32.AND P0, PT, R0, 0x1, PT ;  /* 0x000000010000780c */ /* 0x000fda0003f05070 */
[----:B------:R-:W-:Y:S05]  /*0e60*/  @P0 EXIT ;  /* 0x000000000000094d */ /* 0x000fea0003800000 */
[----:B------:R-:W-:-:S05]  /*0e70*/  IMAD.IADD R3, R2, 0x1, R5 ;  /* 0x0000000102037824 */ /* 0x000fca00078e0205 */
[----:B------:R-:W-:-:S13]  /*0e80*/  ISETP.GE.AND P0, PT, R3, R4, PT ;  /* 0x000000040300720c */ /* 0x000fda0003f06270 */
[----:B------:R-:W-:Y:S05]  /*0e90*/  @P0 EXIT ;  /* 0x000000000000094d */ /* 0x000fea0003800000 */
[----:B------:R-:W-:-:S06]  /*0ea0*/  IMAD.WIDE R4, R3, 0x8, R8 ;  /* 0x0000000803047825 */ /* 0x000fcc00078e0208 */
[----:B------:R-:W2:Y:S01]  /*0eb0*/  LDG.E.64 R4, desc[UR4][R4.64] ;  /* 0x0000000404047981 */ /* 0x000ea2000c1e1b00 */
[----:B------:R-:W-:Y:S01]  /*0ec0*/  MOV R8, 0x652b82fe ;  /* 0x652b82fe00087802 */ /* 0x000fe20000000f00 */
[----:B------:R-:W-:Y:S01]  /*0ed0*/  IMAD.MOV.U32 R9, RZ, RZ, 0x3ff71547 ;  /* 0x3ff71547ff097424 */ /* 0x000fe200078e00ff */
[----:B------:R-:W-:Y:S01]  /*0ee0*/  UMOV UR6, 0xfefa39ef ;  /* 0xfefa39ef00067882 */ /* 0x000fe20000000000 */
[----:B------:R-:W-:Y:S01]  /*0ef0*/  UMOV UR7, 0x3fe62e42 ;  /* 0x3fe62e4200077882 */ /* 0x000fe20000000000 */
[----:B------:R-:W-:Y:S03]  /*0f00*/  BSSY.RECONVERGENT B0, `(.L_x_1034) ;  /* 0x0000038000007945 */ /* 0x000fe60003800200 */
[----:B--2---:R-:W-:Y:S02]  /*0f10*/  DFMA R8, R4, -R8, 6.75539944105574400000e+15 ;  /* 0x433800000408742b */ /* 0x004fe40000000808 */
[----:B------:R-:W-:-:S06]  /*0f20*/  DADD R14, -RZ, -R4 ;  /* 0x00000000ff0e7229 */ /* 0x000fcc0000000904 */
[----:B01----:R-:W-:-:S04]  /*0f30*/  DADD R10, R8, -6.75539944105574400000e+15 ;  /* 0xc3380000080a7429 */ /* 0x003fc80000000000 */
        /* <DEDUP_REMOVED lines=43> */
[----:B------:R-:W-:Y:S01]  /*11f0*/  @!P1 LEA.HI R0, R8, R8, RZ, 0x1 ;  /* 0x0000000808009211 */ /* 0x000fe200078f08ff */
[----:B------:R-:W-:Y:S01]  /*1200*/  @!P1 IMAD.MOV.U32 R4, RZ, RZ, R12 ;  /* 0x000000ffff049224 */ /* 0x000fe200078e000c */
[----:B------:R-:W-:Y:S02]  /*1210*/  FSEL R11, R11, RZ, !P0 ;  /* 0x000000ff0b0b7208 */ /* 0x000fe40004000000 */
[----:B------:R-:W-:-:S05]  /*1220*/  @!P1 SHF.R.S32.HI R5, RZ, 0x1, R0 ;  /* 0x00000001ff059819 */ /* 0x000fca0000011400 */
[----:B------:R-:W-:Y:S02]  /*1230*/  @!P1 IMAD.IADD R8, R8, 0x1, -R5 ;  /* 0x0000000108089824 */ /* 0x000fe400078e0a05 */
[----:B------:R-:W-:-:S03]  /*1240*/  @!P1 IMAD R5, R5, 0x100000, R13 ;  /* 0x0010000005059824 */ /* 0x000fc600078e020d */
[----:B------:R-:W-:Y:S02]  /*1250*/  @!P1 LEA R9, R8, 0x3ff00000, 0x14 ;  /* 0x3ff0000008099811 */ /* 0x000fe400078ea0ff */
[----:B------:R-:W-:-:S06]  /*1260*/  @!P1 MOV R8, RZ ;  /* 0x000000ff00089202 */ /* 0x000fcc0000000f00 */
[----:B------:R-:W-:-:S11]  /*1270*/  @!P1 DMUL R10, R4, R8 ;  /* 0x00000008040a9228 */ /* 0x000fd60000000000 */
.L_x_1035:
[----:B------:R-:W-:Y:S05]  /*1280*/  BSYNC.RECONVERGENT B0 ;  /* 0x0000000000007941 */ /* 0x000fea0003800200 */
.L_x_1034:
        /* <DEDUP_REMOVED lines=11> */
[----:B------:R-:W-:Y:S01]  /*1340*/  LOP3.LUT R14, R13, 0x7fffffff, RZ, 0xc0, !PT ;  /* 0x7fffffff0d0e7812 */ /* 0x000fe200078ec0ff */
[----:B------:R-:W-:Y:S01]  /*1350*/  IMAD.MOV.U32 R10, RZ, RZ, R12 ;  /* 0x000000ffff0a7224 */ /* 0x000fe200078e000c */
[----:B------:R-:W-:Y:S01]  /*1360*/  MOV R0, 0x13a0 ;  /* 0x000013a000007802 */ /* 0x000fe20000000f00 */
[----:B------:R-:W-:Y:S02]  /*1370*/  IMAD.MOV.U32 R11, RZ, RZ, R13 ;  /* 0x000000ffff0b7224 */ /* 0x000fe400078e000d */
[----:B------:R-:W-:-:S07]  /*1380*/  VIADD R14, R14, 0xfff00000 ;  /* 0xfff000000e0e7836 */ /* 0x000fce0000000000 */
[----:B------:R-:W-:Y:S05]  /*1390*/  CALL.REL.NOINC `($__internal_8_$__cuda_sm20_dblrcp_rn_slowpath_v3) ;  /* 0x0000001000507944 */ /* 0x000fea0003c00000 */
[----:B------:R-:W-:Y:S02]  /*13a0*/  IMAD.MOV.U32 R8, RZ, RZ, R14 ;  /* 0x000000ffff087224 */ /* 0x000fe400078e000e */
[----:B------:R-:W-:-:S07]  /*13b0*/  IMAD.MOV.U32 R9, RZ, RZ, R15 ;  /* 0x000000ffff097224 */ /* 0x000fce00078e000f */
.L_x_1037:
[----:B------:R-:W-:Y:S05]  /*13c0*/  BSYNC.RECONVERGENT B0 ;  /* 0x0000000000007941 */ /* 0x000fea0003800200 */
.L_x_1036:
[----:B------:R-:W-:Y:S01]  /*13d0*/  DADD R4, -R8, 1 ;  /* 0x3ff0000008047429 */ /* 0x000fe20000000100 */
[----:B------:R-:W-:-:S07]  /*13e0*/  IMAD.WIDE R6, R3, 0x8, R6 ;  /* 0x0000000803067825 */ /* 0x000fce00078e0206 */
[----:B------:R-:W-:-:S07]  /*13f0*/  DMUL R4, R4, R8 ;  /* 0x0000000804047228 */ /* 0x000fce0000000000 */
[----:B------:R-:W-:Y:S01]  /*1400*/  STG.E.64 desc[UR4][R6.64], R4 ;  /* 0x0000000406007986 */ /* 0x000fe2000c101b04 */
[----:B------:R-:W-:Y:S05]  /*1410*/  EXIT ;  /* 0x000000000000794d */ /* 0x000fea0003800000 */
.L_x_1019:
        /* <DEDUP_REMOVED lines=8> */
.L_x_1047:
[----:B------:R-:W-:-:S05]  /*14a0*/  IMAD.WIDE R18, R4, 0x8, R8 ;  /* 0x0000000804127825 */ /* 0x000fca00078e0208 */
[----:B0-----:R-:W2:Y:S01]  /*14b0*/  LDG.E.64 R10, desc[UR4][R18.64] ;  /* 0x00000004120a7981 */ /* 0x001ea2000c1e1b00 */
        /* <DEDUP_REMOVED lines=56> */
[----:B------:R-:W-:Y:S02]  /*1840*/  @!P1 LEA R11, R10, 0x3ff00000, 0x14 ;  /* 0x3ff000000a0b9811 */ /* 0x000fe400078ea0ff */
[----:B------:R-:W-:-:S06]  /*1850*/  @!P1 MOV R10, RZ ;  /* 0x000000ff000a9202 */ /* 0x000fcc0000000f00 */
[----:B------:R-:W-:-:S11]  /*1860*/  @!P1 DMUL R14, R16, R10 ;  /* 0x0000000a100e9228 */ /* 0x000fd60000000000 */
.L_x_1040:
[----:B------:R-:W-:Y:S05]  /*1870*/  BSYNC.RECONVERGENT B0 ;  /* 0x0000000000007941 */ /* 0x000fea0003800200 */
.L_x_1039:
[----:B------:R-:W-:Y:S01]  /*1880*/  DADD R10, R14, 1 ;  /* 0x3ff000000e0a7429 */ /* 0x000fe20000000000 */
[----:B------:R-:W-:Y:S01]  /*1890*/  VIADD R5, R5, 0x2 ;  /* 0x0000000205057836 */ /* 0x000fe20000000000 */
[----:B------:R-:W-:Y:S04]  /*18a0*/  BSSY.RECONVERGENT B0, `(.L_x_1041) ;  /* 0x000000f000007945 */ /* 0x000fe80003800200 */
[----:B------:R-:W0:Y:S01]  /*18b0*/  MUFU.RCP64H R13, R11 ;  /* 0x0000000b000d7308 */ /* 0x000e220000001800 */
[----:B------:R-:W-:-:S03]  /*18c0*/  ISETP.NE.AND P0, PT, R5, RZ, PT ;  /* 0x000000ff0500720c */ /* 0x000fc60003f05270 */
        /* <DEDUP_REMOVED lines=12> */
.L_x_1042:
[----:B------:R-:W-:Y:S05]  /*1990*/  BSYNC.RECONVERGENT B0 ;  /* 0x0000000000007941 */ /* 0x000fea0003800200 */
.L_x_1041:
[----:B------:R-:W-:Y:S01]  /*19a0*/  DADD R10, -R14, 1 ;  /* 0x3ff000000e0a7429 */ /* 0x000fe20000000100 */
[----:B------:R-:W-:-:S07]  /*19b0*/  IMAD.WIDE R20, R4, 0x8, R6 ;  /* 0x0000000804147825 */ /* 0x000fce00078e0206 */
[----:B------:R-:W-:-:S07]  /*19c0*/  DMUL R14, R10, R14 ;  /* 0x0000000e0a0e7228 */ /* 0x000fce0000000000 */
[----:B------:R0:W-:Y:S04]  /*19d0*/  STG.E.64 desc[UR4][R20.64], R14 ;  /* 0x0000000e14007986 */ /* 0x0001e8000c101b04 */
[----:B------:R-:W2:Y:S01]  /*19e0*/  LDG.E.64 R18, desc[UR4][R18.64+0x400] ;  /* 0x0004000412127981 */ /* 0x000ea2000c1e1b00 */
[----:B------:R-:W-:Y:S01]  /*19f0*/  IMAD.MOV.U32 R10, RZ, RZ, 0x652b82fe ;  /* 0x652b82feff0a7424 */ /* 0x000fe200078e00ff */
[----:B------:R-:W-:Y:S01]  /*1a00*/  UMOV UR6, 0xfefa39ef ;  /* 0xfefa39ef00067882 */ /* 0x000fe20000000000 */
[----:B------:R-:W-:Y:S01]  /*1a10*/  IMAD.MOV.U32 R11, RZ, RZ, 0x3ff71547 ;  /* 0x3ff71547ff0b7424 */ /* 0x000fe200078e00ff */
[----:B------:R-:W-:Y:S01]  /*1a20*/  UMOV UR7, 0x3fe62e42 ;  /* 0x3fe62e4200077882 */ /* 0x000fe20000000000 */
[----:B------:R-:W-:Y:S04]  /*1a30*/  BSSY.RECONVERGENT B0, `(.L_x_1043) ;  /* 0x0000037000007945 */ /* 0x000fe80003800200 */
[----:B--2---:R-:W-:-:S08]  /*1a40*/  DFMA R10, R18, -R10, 6.75539944105574400000e+15 ;  /* 0x43380000120a742b */ /* 0x004fd0000000080a */
[----:B------:R-:W-:-:S08]  /*1a50*/  DADD R12, R10, -6.75539944105574400000e+15 ;  /* 0xc33800000a0c7429 */ /* 0x000fd00000000000 */
        /* <DEDUP_REMOVED lines=8> */
[----:B0-----:R-:W-:Y:S01]  /*1ae0*/  DFMA R14, R12, UR6, R16 ;  /* 0x000000060c0e7c2b */ /* 0x001fe20008000010 */
[----:B------:R-:W-:Y:S01]  /*1af0*/  UMOV UR6, 0x62401315 ;  /* 0x6240131500067882 */ /* 0x000fe20000000000 */
[----:B------:R-:W-:Y:S01]  /*1b00*/  UMOV UR7, 0x3ec71dee ;  /* 0x3ec71dee00077882 */ /* 0x000fe20000000000 */
[----:B------:R-:W-:-:S05]  /*1b10*/  DADD R16, -RZ, -R18 ;  /* 0x00000000ff107229 */ /* 0x000fca0000000912 */
[----:B------:R-:W-:Y:S01]  /*1b20*/  DFMA R14, R12, R14, UR6 ;  /* 0x000000060c0e7e2b */ /* 0x000fe2000800000e */
[----:B------:R-:W-:Y:S01]  /*1b30*/  UMOV UR6, 0x7c89eb71 ;  /* 0x7c89eb7100067882 */ /* 0x000fe20000000000 */
[----:B------:R-:W-:-:S03]  /*1b40*/  UMOV UR7, 0x3efa0199 ;  /* 0x3efa019900077882 */ /* 0x000fc60000000000 */
[----:B------:R-:W-:-:S03]  /*1b50*/  FSETP.GEU.AND P1, PT, |R17|, 4.1917929649353027344, PT ;  /* 0x4086232b1100780b */ /* 0x000fc60003f2e200 */
        /* <DEDUP_REMOVED lines=36> */
.L_x_1044:
[----:B------:R-:W-:Y:S05]  /*1da0*/  BSYNC.RECONVERGENT B0 ;  /* 0x0000000000007941 */ /* 0x000fea0003800200 */
.L_x_1043:
        /* <DEDUP_REMOVED lines=15> */
.L_x_1046:
[----:B------:R-:W-:Y:S05]  /*1ea0*/  BSYNC.RECONVERGENT B0 ;  /* 0x0000000000007941 */ /* 0x000fea0003800200 */
.L_x_1045:
[----:B------:R-:W-:Y:S01]  /*1eb0*/  DADD R10, -R14, 1 ;  /* 0x3ff000000e0a7429 */ /* 0x000fe20000000100 */
[----:B------:R-:W-:-:S07]  /*1ec0*/  VIADD R4, R4, 0x100 ;  /* 0x0000010004047836 */ /* 0x000fce0000000000 */
[----:B------:R-:W-:-:S07]  /*1ed0*/  DMUL R10, R10, R14 ;  /* 0x0000000e0a0a7228 */ /* 0x000fce0000000000 */
[----:B------:R0:W-:Y:S01]  /*1ee0*/  STG.E.64 desc[UR4][R20.64+0x400], R10 ;  /* 0x0004000a14007986 */ /* 0x0001e2000c101b04 */
[----:B------:R-:W-:Y:S05]  /*1ef0*/  @P0 BRA `(.L_x_1047) ;  /* 0xfffffff400680947 */ /* 0x000fea000383ffff */
[----:B------:R-:W-:-:S07]  /*1f00*/  LOP3.LUT R5, R3, 0xffffff00, RZ, 0xc0, !PT ;  /* 0xffffff0003057812 */ /* 0x000fce00078ec0ff */
.L_x_1038:
[----:B------:R-:W1:Y:S02]  /*1f10*/  LDC R0, c[0x0][0x388] ;  /* 0x0000e200ff007b82 */ /* 0x000e640000000800 */
[----:B-1----:R-:W-:-:S04]  /*1f20*/  LOP3.LUT R0, R0, 0x1, RZ, 0xc0, !PT ;  /* 0x0000000100007812 */ /* 0x002fc800078ec0ff */
[----:B------:R-:W-:-:S13]  /*1f30*/  ISETP.NE.U32.AND P0, PT, R0, 0x1, PT ;  /* 0x000000010000780c */ /* 0x000fda0003f05070 */
[----:B------:R-:W-:Y:S05]  /*1f40*/  @P0 EXIT ;  /* 0x000000000000094d */ /* 0x000fea0003800000 */
[----:B------:R-:W-:-:S04]  /*1f50*/  IMAD.IADD R3, R2, 0x1, R5 ;  /* 0x0000000102037824 */ /* 0x000fc800078e0205 */
[----:B------:R-:W-:-:S06]  /*1f60*/  IMAD.WIDE R4, R3, 0x8, R8 ;  /* 0x0000000803047825 */ /* 0x000fcc00078e0208 */
[----:B------:R-:W2:Y:S01]  /*1f70*/  LDG.E.64 R4, desc[UR4][R4.64] ;  /* 0x0000000404047981 */ /* 0x000ea2000c1e1b00 */
[----:B------:R-:W-:Y:S01]  /*1f80*/  IMAD.MOV.U32 R8, RZ, RZ, 0x652b82fe ;  /* 0x652b82feff087424 */ /* 0x000fe200078e00ff */
[----:B------:R-:W-:Y:S01]  /*1f90*/  MOV R9, 0x3ff71547 ;  /* 0x3ff7154700097802 */ /* 0x000fe20000000f00 */
[----:B------:R-:W-:Y:S01]  /*1fa0*/  UMOV UR6, 0xfefa39ef ;  /* 0xfefa39ef00067882 */ /* 0x000fe20000000000 */
[----:B------:R-:W-:Y:S01]  /*1fb0*/  UMOV UR7, 0x3fe62e42 ;  /* 0x3fe62e4200077882 */ /* 0x000fe20000000000 */
[----:B------:R-:W-:Y:S03]  /*1fc0*/  BSSY.RECONVERGENT B0, `(.L_x_1048) ;  /* 0x0000038000007945 */ /* 0x000fe60003800200 */
[----:B--2---:R-:W-:Y:S02]  /*1fd0*/  DFMA R8, R4, -R8, 6.75539944105574400000e+15 ;  /* 0x433800000408742b */ /* 0x004fe40000000808 */
[----:B------:R-:W-:-:S06]  /*1fe0*/  DADD R14, -RZ, -R4 ;  /* 0x00000000ff0e7229 */ /* 0x000fcc0000000904 */
[----:B0-----:R-:W-:-:S04]  /*1ff0*/  DADD R10, R8, -6.75539944105574400000e+15 ;  /* 0xc3380000080a7429 */ /* 0x001fc80000000000 */
        /* <DEDUP_REMOVED lines=49> */
[----:B------:R-:W-:Y:S01]  /*2310*/  @!P1 LEA R9, R8, 0x3ff00000, 0x14 ;  /* 0x3ff0000008099811 */ /* 0x000fe200078ea0ff */
[----:B------:R-:W-:-:S06]  /*2320*/  @!P1 IMAD.MOV.U32 R8, RZ, RZ, RZ ;  /* 0x000000ffff089224 */ /* 0x000fcc00078e00ff */
[----:B------:R-:W-:-:S11]  /*2330*/  @!P1 DMUL R10, R4, R8 ;  /* 0x00000008040a9228 */ /* 0x000fd60000000000 */
.L_x_1049:
[----:B------:R-:W-:Y:S05]  /*2340*/  BSYNC.RECONVERGENT B0 ;  /* 0x0000000000007941 */ /* 0x000fea0003800200 */
.L_x_1048:
[----:B------:R-:W-:Y:S01]  /*2350*/  DADD R12, R10, 1 ;  /* 0x3ff000000a0c7429 */ /* 0x000fe20000000000 */
[----:B------:R-:W-:Y:S05]  /*2360*/  BSSY.RECONVERGENT B0, `(.L_x_1050) ;  /* 0x0000012000007945 */ /* 0x000fea0003800200 */
[----:B------:R-:W0:Y:S04]  /*2370*/  MUFU.RCP64H R5, R13 ;  /* 0x0000000d00057308 */ /* 0x000e280000001800 */
[----:B------:R-:W-:-:S04]  /*2380*/  IADD3 R4, PT, PT, R13, 0x300402, RZ ;  /* 0x003004020d047810 */ /* 0x000fc80007ffe0ff */
[----:B------:R-:W-:Y:S02]  /*2390*/  FSETP.GEU.AND P0, PT, |R4|, 5.8789094863358348022e-39, PT ;  /* 0x004004020400780b */ /* 0x000fe40003f0e200 */
        /* <DEDUP_REMOVED lines=14> */
.L_x_1051:
[----:B------:R-:W-:Y:S05]  /*2480*/  BSYNC.RECONVERGENT B0 ;  /* 0x0000000000007941 */ /* 0x000fea0003800200 */
.L_x_1050:
[----:B------:R-:W-:Y:S01]  /*2490*/  DADD R4, -R8, 1 ;  /* 0x3ff0000008047429 */ /* 0x000fe20000000100 */
[----:B------:R-:W-:-:S07]  /*24a0*/  IMAD.WIDE R6, R3, 0x8, R6 ;  /* 0x0000000803067825 */ /* 0x000fce00078e0206 */
[----:B------:R-:W-:-:S07]  /*24b0*/  DMUL R4, R4, R8 ;  /* 0x0000000804047228 */ /* 0x000fce0000000000 */
[----:B------:R-:W-:Y:S01]  /*24c0*/  STG.E.64 desc[UR4][R6.64], R4 ;  /* 0x0000000406007986 */ /* 0x000fe2000c101b04 */
[----:B------:R-:W-:Y:S05]  /*24d0*/  EXIT ;  /* 0x000000000000794d */ /* 0x000fea0003800000 */
        .weak           $__internal_8_$__cuda_sm20_dblrcp_rn_slowpath_v3
        .type           $__internal_8_$__cuda_sm20_dblrcp_rn_slowpath_v3,@function
        .size           $__internal_8_$__cuda_sm20_dblrcp_rn_slowpath_v3,(.L_x_2134 - $__internal_8_$__cuda_sm20_dblrcp_rn_slowpath_v3)
$__internal_8_$__cuda_sm20_dblrcp_rn_slowpath_v3:
[----:B------:R-:W-:Y:S01]  /*24e0*/  DSETP.GTU.AND P1, PT, |R10|, +INF , PT ;  /* 0x7ff000000a00742a */ /* 0x000fe20003f2c200 */
[----:B------:R-:W-:-:S13]  /*24f0*/  BSSY.RECONVERGENT B2, `(.L_x_1052) ;  /* 0x0000023000027945 */ /* 0x000fda0003800200 */
[----:B------:R-:W-:Y:S05]  /*2500*/  @P1 BRA `(.L_x_1053) ;  /* 0x00000000007c1947 */ /* 0x000fea0003800000 */
[----:B------:R-:W-:-:S05]  /*2510*/  LOP3.LUT R15, R11, 0x7fffffff, RZ, 0xc0, !PT ;  /* 0x7fffffff0b0f7812 */ /* 0x000fca00078ec0ff */
[----:B------:R-:W-:-:S05]  /*2520*/  VIADD R12, R15, 0xffffffff ;  /* 0xffffffff0f0c7836 */ /* 0x000fca0000000000 */
[----:B------:R-:W-:-:S13]  /*2530*/  ISETP.GE.U32.AND P1, PT, R12, 0x7fefffff, PT ;  /* 0x7fefffff0c00780c */ /* 0x000fda0003f26070 */
[----:B------:R-:W-:Y:S01]  /*2540*/  @P1 LOP3.LUT R13, R11, 0x7ff00000, RZ, 0x3c, !PT ;  /* 0x7ff000000b0d1812 */ /* 0x000fe200078e3cff */
[----:B------:R-:W-:Y:S01]  /*2550*/  @P1 IMAD.MOV.U32 R12, RZ, RZ, RZ ;  /* 0x000000ffff0c1224 */ /* 0x000fe200078e00ff */
[----:B------:R-:W-:Y:S06]  /*2560*/  @P1 BRA `(.L_x_1054) ;  /* 0x00000000006c1947 */ /* 0x000fec0003800000 */
[----:B------:R-:W-:-:S13]  /*2570*/  ISETP.GE.U32.AND P1, PT, R15, 0x1000001, PT ;  /* 0x010000010f00780c */ /* 0x000fda0003f26070 */
[----:B------:R-:W-:Y:S05]  /*2580*/  @!P1 BRA `(.L_x_1055) ;  /* 0x0000000000349947 */ /* 0x000fea0003800000 */
[----:B------:R-:W-:Y:S01]  /*2590*/  VIADD R13, R11, 0xc0200000 ;  /* 0xc02000000b0d7836 */ /* 0x000fe20000000000 */
[----:B------:R-:W-:-:S03]  /*25a0*/  MOV R12, R10 ;  /* 0x0000000a000c7202 */ /* 0x000fc60000000f00 */
[----:B------:R-:W0:Y:S03]  /*25b0*/  MUFU.RCP64H R15, R13 ;  /* 0x0000000d000f7308 */ /* 0x000e260000001800 */
[----:B0-----:R-:W-:-:S08]  /*25c0*/  DFMA R16, -R12, R14, 1 ;  /* 0x3ff000000c10742b */ /* 0x001fd0000000010e */
[----:B------:R-:W-:-:S08]  /*25d0*/  DFMA R16, R16, R16, R16 ;  /* 0x000000101010722b */ /* 0x000fd00000000010 */
[----:B------:R-:W-:-:S08]  /*25e0*/  DFMA R16, R14, R16, R14 ;  /* 0x000000100e10722b */ /* 0x000fd0000000000e */
[----:B------:R-:W-:-:S08]  /*25f0*/  DFMA R14, -R12, R16, 1 ;  /* 0x3ff000000c0e742b */ /* 0x000fd00000000110 */
[----:B------:R-:W-:-:S08]  /*2600*/  DFMA R14, R16, R14, R16 ;  /* 0x0000000e100e722b */ /* 0x000fd00000000010 */
[----:B------:R-:W-:-:S08]  /*2610*/  DMUL R14, R14, 2.2250738585072013831e-308 ;  /* 0x001000000e0e7828 */ /* 0x000fd00000000000 */
[----:B------:R-:W-:-:S08]  /*2620*/  DFMA R10, -R10, R14, 1 ;  /* 0x3ff000000a0a742b */ /* 0x000fd0000000010e */
[----:B------:R-:W-:-:S08]  /*2630*/  DFMA R10, R10, R10, R10 ;  /* 0x0000000a0a0a722b */ /* 0x000fd0000000000a */
[----:B------:R-:W-:Y:S01]  /*2640*/  DFMA R12, R14, R10, R14 ;  /* 0x0000000a0e0c722b */ /* 0x000fe2000000000e */
[----:B------:R-:W-:Y:S10]  /*2650*/  BRA `(.L_x_1054) ;  /* 0x0000000000307947 */ /* 0x000ff40003800000 */
.L_x_1055:
[----:B------:R-:W-:Y:S01]  /*2660*/  DMUL R10, R10, 8.11296384146066816958e+31 ;  /* 0x469000000a0a7828 */ /* 0x000fe20000000000 */
[----:B------:R-:W-:-:S05]  /*2670*/  IMAD.MOV.U32 R12, RZ, RZ, R14 ;  /* 0x000000ffff0c7224 */ /* 0x000fca00078e000e */
[----:B------:R-:W0:Y:S02]  /*2680*/  MUFU.RCP64H R13, R11 ;  /* 0x0000000b000d7308 */ /* 0x000e240000001800 */
[----:B0-----:R-:W-:-:S08]  /*2690*/  DFMA R14, -R10, R12, 1 ;  /* 0x3ff000000a0e742b */ /* 0x001fd0000000010c */
[----:B------:R-:W-:-:S08]  /*26a0*/  DFMA R14, R14, R14, R14 ;  /* 0x0000000e0e0e722b */ /* 0x000fd0000000000e */
[----:B------:R-:W-:-:S08]  /*26b0*/  DFMA R14, R12, R14, R12 ;  /* 0x0000000e0c0e722b */ /* 0x000fd0000000000c */
[----:B------:R-:W-:-:S08]  /*26c0*/  DFMA R12, -R10, R14, 1 ;  /* 0x3ff000000a0c742b */ /* 0x000fd0000000010e */
[----:B------:R-:W-:-:S08]  /*26d0*/  DFMA R12, R14, R12, R14 ;  /* 0x0000000c0e0c722b */ /* 0x000fd0000000000e */
[----:B------:R-:W-:Y:S01]  /*26e0*/  DMUL R12, R12, 8.11296384146066816958e+31 ;  /* 0x469000000c0c7828 */ /* 0x000fe20000000000 */
[----:B------:R-:W-:Y:S10]  /*26f0*/  BRA `(.L_x_1054) ;  /* 0x0000000000087947 */ /* 0x000ff40003800000 */
.L_x_1053:
[----:B------:R-:W-:Y:S01]  /*2700*/  LOP3.LUT R13, R11, 0x80000, RZ, 0xfc, !PT ;  /* 0x000800000b0d7812 */ /* 0x000fe200078efcff */
[----:B------:R-:W-:-:S07]  /*2710*/  IMAD.MOV.U32 R12, RZ, RZ, R10 ;  /* 0x000000ffff0c7224 */ /* 0x000fce00078e000a */
.L_x_1054:
[----:B------:R-:W-:Y:S05]  /*2720*/  BSYNC.RECONVERGENT B2 ;  /* 0x0000000000027941 */ /* 0x000fea0003800200 */
.L_x_1052:
[----:B------:R-:W-:Y:S02]  /*2730*/  IMAD.MOV.U32 R10, RZ, RZ, R0 ;  /* 0x000000ffff0a7224 */ /* 0x000fe400078e0000 */
[----:B------:R-:W-:Y:S02]  /*2740*/  IMAD.MOV.U32 R11, RZ, RZ, 0x0 ;  /* 0x00000000ff0b7424 */ /* 0x000fe400078e00ff */
[----:B------:R-:W-:Y:S02]  /*2750*/  IMAD.MOV.U32 R14, RZ, RZ, R12 ;  /* 0x000000ffff0e7224 */ /* 0x000fe400078e000c */
[----:B------:R-:W-:Y:S01]  /*2760*/  IMAD.MOV.U32 R15, RZ, RZ, R13 ;  /* 0x000000ffff0f7224 */ /* 0x000fe200078e000d */
[----:B------:R-:W-:Y:S06]  /*2770*/  RET.REL.NODEC R10 `(_ZN3cub18CUB_300001_SM_10006detail9transform16transform_kernelINS2_10policy_hubILb1EN4cuda3std3__45tupleIJN6thrust24THRUST_300001_SM_1000_NS6detail15normal_iteratorINSA_10device_ptrIdEEEEEEEE10policy1000El11GradSigmoidSF_JPdEEEvT0_iT1_T2_DpNS2_10kernel_argIT3_EE) ;  /* 0xffffffd80a207950 */ /* 0x000fec0003c3ffff */
.L_x_1056:
        /* <DEDUP_REMOVED lines=16> */
.L_x_2134:


//--------------------- .text._ZN3cub18CUB_300001_SM_10006detail9transform16transform_kernelINS2_10policy_hubILb1EN4cuda3std3__45tupleIJN6thrust24THRUST_300001_SM_1000_NS6detail15normal_iteratorINSA_10device_ptrIdEEEEEEEE10policy1000Ei11GradSigmoidSF_JPdEEEvT0_iT1_T2_DpNS2_10kernel_argIT3_EE --------------------------
	.section	.text._ZN3cub18CUB_300001_SM_10006detail9transform16transform_kernelINS2_10policy_hubILb1EN4cuda3std3__45tupleIJN6thrust24THRUST_300001_SM_1000_NS6detail15normal_iteratorINSA_10device_ptrIdEEEEEEEE10policy1000Ei11GradSigmoidSF_JPdEEEvT0_iT1_T2_DpNS2_10kernel_argIT3_EE,"ax",@progbits
	.align	128
        .global         _ZN3cub18CUB_300001_SM_10006detail9transform16transform_kernelINS2_10policy_hubILb1EN4cuda3std3__45tupleIJN6thrust24THRUST_300001_SM_1000_NS6detail15normal_iteratorINSA_10device_ptrIdEEEEEEEE10policy1000Ei11GradSigmoidSF_JPdEEEvT0_iT1_T2_DpNS2_10kernel_argIT3_EE
        .type           _ZN3cub18CUB_300001_SM_10006detail9transform16transform_kernelINS2_10policy_hubILb1EN4cuda3std3__45tupleIJN6thrust24THRUST_300001_SM_1000_NS6detail15normal_iteratorINSA_10device_ptrIdEEEEEEEE10policy1000Ei11GradSigmoidSF_JPdEEEvT0_iT1_T2_DpNS2_10kernel_argIT3_EE,@function
        .size           _ZN3cub18CUB_300001_SM_10006detail9transform16transform_kernelINS2_10policy_hubILb1EN4cuda3std3__45tupleIJN6thrust24THRUST_300001_SM_1000_NS6detail15normal_iteratorINSA_10device_ptrIdEEEEEEEE10policy1000Ei11GradSigmoidSF_JPdEEEvT0_iT1_T2_DpNS2_10kernel_argIT3_EE,(.L_x_2135 - _ZN3cub18CUB_300001_SM_10006detail9transform16transform_kernelINS2_10policy_hubILb1EN4cuda3std3__45tupleIJN6thrust24THRUST_300001_SM_1000_NS6detail15normal_iteratorINSA_10device_ptrIdEEEEEEEE10policy1000Ei11GradSigmoidSF_JPdEEEvT0_iT1_T2_DpNS2_10kernel_argIT3_EE)
        .other          _ZN3cub18CUB_300001_SM_10006detail9transform16transform_kernelINS2_10policy_hubILb1EN4cuda3std3__45tupleIJN6thrust24THRUST_300001_SM_1000_NS6detail15normal_iteratorINSA_10device_ptrIdEEEEEEEE10policy1000Ei11GradSigmoidSF_JPdEEEvT0_iT1_T2_DpNS2_10kernel_argIT3_EE,@"STO_CUDA_ENTRY STV_DEFAULT"
_ZN3cub18CUB_300001_SM_10006detail9transform16transform_kernelINS2_10policy_hubILb1EN4cuda3std3__45tupleIJN6thrust24THRUST_300001_SM_1000_NS6detail15normal_iteratorINSA_10device_ptrIdEEEEEEEE10policy1000Ei11GradSigmoidSF_JPdEEEvT0_iT1_T2_DpNS2_10kernel_argIT3_EE:
.text._ZN3cub18CUB_300001_SM_10006detail9transform16transform_kernelINS2_10policy_hubILb1EN4cuda3std3__45tupleIJN6thrust24THRUST_300001_SM_1000_NS6detail15normal_iteratorINSA_10device_ptrIdEEEEEEEE10policy1000Ei11GradSigmoidSF_JPdEEEvT0_iT1_T2_DpNS2_10kernel_argIT3_EE:
[----:B------:R-:W-:Y:S08]  /*0000*/  LDC R1, c[0x0][0x37c] ;  /* 0x0000df00ff017b82 */ /* 0x000ff00000000800 */
[----:B------:R-:W0:Y:S01]  /*0010*/  LDC.64 R4, c[0x0][0x380] ;  /* 0x0000e000ff047b82 */ /* 0x000e220000000a00 */
[----:B------:R-:W1:Y:S01]  /*0020*/  S2R R2, SR_TID.X ;  /* 0x0000000000027919 */ /* 0x000e620000002100 */
[----:B------:R-:W-:Y:S06]  /*0030*/  BSSY.RECONVERGENT B0, `(.L_x_1057) ;  /* 0x0000017000007945 */ /* 0x000fec0003800200 */
[----:B------:R-:W2:Y:S08]  /*0040*/  S2UR UR4, SR_CTAID.X ;  /* 0x00000000000479c3 */ /* 0x000eb00000002500 */
[----:B------:R-:W3:Y:S01]  /*0050*/  LDC.64 R8, c[0x0][0x398] ;  /* 0x0000e600ff087b82 */ /* 0x000ee20000000a00 */
[----:B0-----:R-:W-:-:S07]  /*0060*/  IMAD.SHL.U32 R3, R5, 0x80, RZ ;  /* 0x0000008005037824 */ /* 0x001fce00078e00ff */
[----:B------:R-:W0:Y:S01]  /*0070*/  LDC.64 R6, c[0x0][0x390] ;  /* 0x0000e400ff067b82 */ /* 0x000e220000000a00 */
[----:B--2---:R-:W-:Y:S01]  /*0080*/  IMAD R13, R3, UR4, RZ ;  /* 0x00000004030d7c24 */ /* 0x004fe2000f8e02ff */
[----:B------:R-:W2:Y:S01]  /*0090*/  LDCU.64 UR4, c[0x0][0x358] ;  /* 0x00006b00ff0477ac */ /* 0x000ea20008000a00 */
[----:B-1----:R-:W-:Y:S02]  /*00a0*/  IMAD.SHL.U32 R15, R2, 0x80, RZ ;  /* 0x00000080020f7824 */ /* 0x002fe400078e00ff */
[----:B------:R-:W-:-:S05]  /*00b0*/  IMAD.IADD R0, R4, 0x1, -R13 ;  /* 0x0000000104007824 */ /* 0x000fca00078e0a0d */
[CC--:B------:R-:W-:Y:S02]  /*00c0*/  VIMNMX R4, PT, PT, R3.reuse, R0.reuse, PT ;  /* 0x0000000003047248 */ /* 0x0c0fe40003fe0100 */
[----:B------:R-:W-:-:S03]  /*00d0*/  ISETP.GT.AND P0, PT, R3, R0, PT ;  /* 0x000000000300720c */ /* 0x000fc60003f04270 */
[----:B------:R-:W-:-:S05]  /*00e0*/  IMAD.SHL.U32 R12, R4, 0x8, RZ ;  /* 0x00000008040c7824 */ /* 0x000fca00078e00ff */
[----:B------:R-:W-:-:S13]  /*00f0*/  ISETP.GE.AND P1, PT, R15, R12, PT ;  /* 0x0000000c0f00720c */ /* 0x000fda0003f26270 */
[----:B--23--:R-:W-:Y:S05]  /*0100*/  @P1 BRA `(.L_x_1058) ;  /* 0x0000000000241947 */ /* 0x00cfea0003800000 */
[----:B------:R-:W1:Y:S02]  /*0110*/  LDC.64 R10, c[0x0][0x398] ;  /* 0x0000e600ff0a7b82 */ /* 0x000e640000000a00 */
[----:B-1----:R-:W-:-:S04]  /*0120*/  IMAD.WIDE.U32 R10, R2, 0x80, R10 ;  /* 0x00000080020a7825 */ /* 0x002fc800078e000a */
[----:B------:R-:W-:-:S07]  /*0130*/  IMAD.WIDE R10, R13, 0x8, R10 ;  /* 0x000000080d0a7825 */ /* 0x000fce00078e020a */
.L_x_1059:
[----:B------:R-:W-:Y:S01]  /*0140*/  VIADD R15, R15, 0x4000 ;  /* 0x000040000f0f7836 */ /* 0x000fe20000000000 */
[----:B------:R1:W-:Y:S04]  /*0150*/  CCTL.E.PF2 [R10] ;  /* 0x000000000a00798f */ /* 0x0003e80000800100 */
[----:B------:R-:W-:Y:S02]  /*0160*/  ISETP.GE.AND P1, PT, R15, R12, PT ;  /* 0x0000000c0f00720c */ /* 0x000fe40003f26270 */
[----:B-1----:R-:W-:-:S04]  /*0170*/  IADD3 R10, P2, PT, R10, 0x4000, RZ ;  /* 0x000040000a0a7810 */ /* 0x002fc80007f5e0ff */
[----:B------:R-:W-:-:S07]  /*0180*/  IADD3.X R11, PT, PT, RZ, R11, RZ, P2, !PT ;  /* 0x0000000bff0b7210 */ /* 0x000fce00017fe4ff */
[----:B------:R-:W-:Y:S05]  /*0190*/  @!P1 BRA `(.L_x_1059) ;  /* 0xfffffffc00e89947 */ /* 0x000fea000383ffff */
.L_x_1058:
[----:B------:R-:W-:Y:S05]  /*01a0*/  BSYNC.RECONVERGENT B0 ;  /* 0x0000000000007941 */ /* 0x000fea0003800200 */
.L_x_1057:
[----:B------:R-:W-:-:S04]  /*01b0*/  IMAD.WIDE R8, R13, 0x8, R8 ;  /* 0x000000080d087825 */ /* 0x000fc800078e0208 */
[----:B0-----:R-:W-:Y:S01]  /*01c0*/  IMAD.WIDE R6, R13, 0x8, R6 ;  /* 0x000000080d067825 */ /* 0x001fe200078e0206 */
[----:B------:R-:W-:Y:S06]  /*01d0*/  @P0 BRA `(.L_x_1060) ;  /* 0x0000001000300947 */ /* 0x000fec0003800000 */
[----:B------:R-:W-:-:S13]  /*01e0*/  ISETP.GE.AND P0, PT, R5, 0x1, PT ;  /* 0x000000010500780c */ /* 0x000fda0003f06270 */
[----:B------:R-:W-:Y:S05]  /*01f0*/  @!P0 EXIT ;  /* 0x000000000000894d */ /* 0x000fea0003800000 */
[----:B------:R-:W-:Y:S01]  /*0200*/  ISETP.NE.AND P0, PT, R5, 0x1, PT ;  /* 0x000000010500780c */ /* 0x000fe20003f05270 */
[----:B------:R-:W-:-:S12]  /*0210*/  IMAD.MOV.U32 R11, RZ, RZ, RZ ;  /* 0x000000ffff0b7224 */ /* 0x000fd800078e00ff */
[----:B------:R-:W-:Y:S05]  /*0220*/  @!P0 BRA `(.L_x_1061) ;  /* 0x0000000800a88947 */ /* 0x000fea0003800000 */
[----:B------:R-:W-:Y:S01]  /*0230*/  LOP3.LUT R5, R5, 0x7ffffffe, RZ, 0xc0, !PT ;  /* 0x7ffffffe05057812 */ /* 0x000fe200078ec0ff */
[----:B------:R-:W-:-:S04]  /*0240*/  IMAD.MOV.U32 R4, RZ, RZ, R2 ;  /* 0x000000ffff047224 */ /* 0x000fc800078e0002 */
[----:B------:R-:W-:-:S07]  /*0250*/  IMAD.MOV R5, RZ, RZ, -R5 ;  /* 0x000000ffff057224 */ /* 0x000fce00078e0a05 */
.L_x_1070:
        /* <DEDUP_REMOVED lines=61> */
.L_x_1063:
[----:B------:R-:W-:Y:S05]  /*0630*/  BSYNC.RECONVERGENT B0 ;  /* 0x0000000000007941 */ /* 0x000fea0003800200 */
.L_x_1062:
        /* <DEDUP_REMOVED lines=16> */
[----:B------:R-:W-:Y:S05]  /*0740*/  CALL.REL.NOINC `($__internal_9_$__cuda_sm20_dblrcp_rn_slowpath_v3) ;  /* 0x0000001c00387944 */ /* 0x000fea0003c00000 */
.L_x_1065:
[----:B------:R-:W-:Y:S05]  /*0750*/  BSYNC.RECONVERGENT B0 ;  /* 0x0000000000007941 */ /* 0x000fea0003800200 */
.L_x_1064:
        /* <DEDUP_REMOVED lines=64> */
.L_x_1067:
[----:B------:R-:W-:Y:S05]  /*0b60*/  BSYNC.RECONVERGENT B0 ;  /* 0x0000000000007941 */ /* 0x000fea0003800200 */
.L_x_1066:
        /* <DEDUP_REMOVED lines=15> */
.L_x_1069:
[----:B------:R-:W-:Y:S05]  /*0c60*/  BSYNC.RECONVERGENT B0 ;  /* 0x0000000000007941 */ /* 0x000fea0003800200 */
.L_x_1068:
[----:B------:R-:W-:Y:S01]  /*0c70*/  DADD R10, -R14, 1 ;  /* 0x3ff000000e0a7429 */ /* 0x000fe20000000100 */
[----:B------:R-:W-:-:S07]  /*0c80*/  VIADD R4, R4, 0x100 ;  /* 0x0000010004047836 */ /* 0x000fce0000000000 */
[----:B------:R-:W-:-:S07]  /*0c90*/  DMUL R10, R10, R14 ;  /* 0x0000000e0a0a7228 */ /* 0x000fce0000000000 */
[----:B------:R0:W-:Y:S01]  /*0ca0*/  STG.E.64 desc[UR4][R20.64+0x400], R10 ;  /* 0x0004000a14007986 */ /* 0x0001e2000c101b04 */
[----:B------:R-:W-:Y:S05]  /*0cb0*/  @P0 BRA `(.L_x_1070) ;  /* 0xfffffff400680947 */ /* 0x000fea000383ffff */
[----:B0-----:R-:W-:-:S07]  /*0cc0*/  LOP3.LUT R11, R3, 0xffffff00, RZ, 0xc0, !PT ;  /* 0xffffff00030b7812 */ /* 0x001fce00078ec0ff */
.L_x_1061:
[----:B------:R-:W0:Y:S02]  /*0cd0*/  LDC R0, c[0x0][0x384] ;  /* 0x0000e100ff007b82 */ /* 0x000e240000000800 */
[----:B0-----:R-:W-:-:S04]  /*0ce0*/  LOP3.LUT R0, R0, 0x1, RZ, 0xc0, !PT ;  /* 0x0000000100007812 */ /* 0x001fc800078ec0ff */
        /* <DEDUP_REMOVED lines=60> */
[----:B------:R-:W-:Y:S01]  /*10b0*/  @!P1 IMAD.IADD R8, R8, 0x1, -R5 ;  /* 0x0000000108089824 */ /* 0x000fe200078e0a05 */
[----:B------:R-:W-:-:S04]  /*10c0*/  @!P1 LEA R5, R5, R13, 0x14 ;  /* 0x0000000d05059211 */ /* 0x000fc800078ea0ff */
[----:B------:R-:W-:Y:S01]  /*10d0*/  @!P1 LEA R9, R8, 0x3ff00000, 0x14 ;  /* 0x3ff0000008099811 */ /* 0x000fe200078ea0ff */
[----:B------:R-:W-:-:S06]  /*10e0*/  @!P1 IMAD.MOV.U32 R8, RZ, RZ, RZ ;  /* 0x000000ffff089224 */ /* 0x000fcc00078e00ff */
[----:B------:R-:W-:-:S11]  /*10f0*/  @!P1 DMUL R10, R4, R8 ;  /* 0x00000008040a9228 */ /* 0x000fd60000000000 */
.L_x_1072:
[----:B------:R-:W-:Y:S05]  /*1100*/  BSYNC.RECONVERGENT B0 ;  /* 0x0000000000007941 */ /* 0x000fea0003800200 */
.L_x_1071:
        /* <DEDUP_REMOVED lines=14> */
[----:B------:R-:W-:Y:S01]  /*11f0*/  IMAD.MOV.U32 R11, RZ, RZ, R13 ;  /* 0x000000ffff0b7224 */ /* 0x000fe200078e000d */
[----:B------:R-:W-:-:S07]  /*1200*/  IADD3 R14, PT, PT, R14, -0x100000, RZ ;  /* 0xfff000000e0e7810 */ /* 0x000fce0007ffe0ff */
[----:B------:R-:W-:Y:S05]  /*1210*/  CALL.REL.NOINC `($__internal_9_$__cuda_sm20_dblrcp_rn_slowpath_v3) ;  /* 0x0000001000847944 */ /* 0x000fea0003c00000 */
[----:B------:R-:W-:Y:S02]  /*1220*/  IMAD.MOV.U32 R8, RZ, RZ, R14 ;  /* 0x000000ffff087224 */ /* 0x000fe400078e000e */
[----:B------:R-:W-:-:S07]  /*1230*/  IMAD.MOV.U32 R9, RZ, RZ, R15 ;  /* 0x000000ffff097224 */ /* 0x000fce00078e000f */
.L_x_1074:
[----:B------:R-:W-:Y:S05]  /*1240*/  BSYNC.RECONVERGENT B0 ;  /* 0x0000000000007941 */ /* 0x000fea0003800200 */
.L_x_1073:
[----:B------:R-:W-:Y:S01]  /*1250*/  DADD R4, -R8, 1 ;  /* 0x3ff0000008047429 */ /* 0x000fe20000000100 */
[----:B------:R-:W-:-:S07]  /*1260*/  IMAD.WIDE R6, R3, 0x8, R6 ;  /* 0x0000000803067825 */ /* 0x000fce00078e0206 */
[----:B------:R-:W-:-:S07]  /*1270*/  DMUL R4, R4, R8 ;  /* 0x0000000804047228 */ /* 0x000fce0000000000 */
[----:B------:R-:W-:Y:S01]  /*1280*/  STG.E.64 desc[UR4][R6.64], R4 ;  /* 0x0000000406007986 */ /* 0x000fe2000c101b04 */
[----:B------:R-:W-:Y:S05]  /*1290*/  EXIT ;  /* 0x000000000000794d */ /* 0x000fea0003800000 */
.L_x_1060:
        /* <DEDUP_REMOVED lines=8> */
.L_x_1088:
[C---:B------:R-:W-:Y:S01]  /*1320*/  ISETP.GE.AND P1, PT, R5.reuse, R4, PT ;  /* 0x000000040500720c */ /* 0x040fe20003f26270 */
[----:B------:R-:W-:Y:S01]  /*1330*/  BSSY.RECONVERGENT B0, `(.L_x_1076) ;  /* 0x0000057000007945 */ /* 0x000fe20003800200 */
[----:B------:R-:W-:Y:S01]  /*1340*/  IADD3 R18, PT, PT, R18, 0x2, RZ ;  /* 0x0000000212127810 */ /* 0x000fe20007ffe0ff */
        /* <DEDUP_REMOVED lines=64> */
.L_x_1079:
[----:B------:R-:W-:Y:S05]  /*1750*/  BSYNC.RECONVERGENT B1 ;  /* 0x0000000000017941 */ /* 0x000fea0003800200 */
.L_x_1078:
        /* <DEDUP_REMOVED lines=12> */
[----:B------:R-:W-:Y:S02]  /*1820*/  MOV R0, 0x1850 ;  /* 0x0000185000007802 */ /* 0x000fe40000000f00 */
[----:B------:R-:W-:-:S07]  /*1830*/  IADD3 R14, PT, PT, R14, -0x100000, RZ ;  /* 0xfff000000e0e7810 */ /* 0x000fce0007ffe0ff */
[----:B------:R-:W-:Y:S05]  /*1840*/  CALL.REL.NOINC `($__internal_9_$__cuda_sm20_dblrcp_rn_slowpath_v3) ;  /* 0x0000000800f87944 */ /* 0x000fea0003c00000 */
.L_x_1081:
[----:B------:R-:W-:Y:S05]  /*1850*/  BSYNC.RECONVERGENT B1 ;  /* 0x0000000000017941 */ /* 0x000fea0003800200 */
.L_x_1080:
[----:B------:R-:W-:Y:S01]  /*1860*/  DADD R10, -R14, 1 ;  /* 0x3ff000000e0a7429 */ /* 0x000fe20000000100 */
[----:B------:R-:W-:-:S07]  /*1870*/  IMAD.WIDE R12, R5, 0x8, R6 ;  /* 0x00000008050c7825 */ /* 0x000fce00078e0206 */
[----:B------:R-:W-:-:S07]  /*1880*/  DMUL R10, R10, R14 ;  /* 0x0000000e0a0a7228 */ /* 0x000fce0000000000 */
[----:B------:R0:W-:Y:S04]  /*1890*/  STG.E.64 desc[UR4][R12.64], R10 ;  /* 0x0000000a0c007986 */ /* 0x0001e8000c101b04 */
.L_x_1077:
[----:B------:R-:W-:Y:S05]  /*18a0*/  BSYNC.RECONVERGENT B0 ;  /* 0x0000000000007941 */ /* 0x000fea0003800200 */
.L_x_1076:
        /* <DEDUP_REMOVED lines=64> */
.L_x_1085:
[----:B------:R-:W-:Y:S05]  /*1cb0*/  BSYNC.RECONVERGENT B1 ;  /* 0x0000000000017941 */ /* 0x000fea0003800200 */
.L_x_1084:
        /* <DEDUP_REMOVED lines=15> */
.L_x_1087:
[----:B------:R-:W-:Y:S05]  /*1db0*/  BSYNC.RECONVERGENT B1 ;  /* 0x0000000000017941 */ /* 0x000fea0003800200 */
.L_x_1086:
[----:B------:R-:W-:Y:S01]  /*1dc0*/  DADD R10, -R14, 1 ;  /* 0x3ff000000e0a7429 */ /* 0x000fe20000000100 */
[----:B------:R-:W-:-:S07]  /*1dd0*/  IMAD.WIDE R12, R19, 0x8, R6 ;  /* 0x00000008130c7825 */ /* 0x000fce00078e0206 */
[----:B------:R-:W-:-:S07]  /*1de0*/  DMUL R10, R10, R14 ;  /* 0x0000000e0a0a7228 */ /* 0x000fce0000000000 */
[----:B------:R1:W-:Y:S04]  /*1df0*/  STG.E.64 desc[UR4][R12.64], R10 ;  /* 0x0000000a0c007986 */ /* 0x0003e8000c101b04 */
.L_x_1083:
[----:B------:R-:W-:Y:S05]  /*1e00*/  BSYNC.RECONVERGENT B0 ;  /* 0x0000000000007941 */ /* 0x000fea0003800200 */
.L_x_1082:
[----:B------:R-:W-:Y:S01]  /*1e10*/  VIADD R5, R5, 0x100 ;  /* 0x0000010005057836 */ /* 0x000fe20000000000 */
[----:B------:R-:W-:Y:S06]  /*1e20*/  @P0 BRA `(.L_x_1088) ;  /* 0xfffffff4003c0947 */ /* 0x000fec000383ffff */
[----:B01----:R-:W-:-:S07]  /*1e30*/  LOP3.LUT R11, R3, 0xffffff00, RZ, 0xc0, !PT ;  /* 0xffffff00030b7812 */ /* 0x003fce00078ec0ff */
.L_x_1075:
[----:B------:R-:W0:Y:S02]  /*1e40*/  LDC R0, c[0x0][0x384] ;  /* 0x0000e100ff007b82 */ /* 0x000e240000000800 */
[----:B0-----:R-:W-:-:S04]  /*1e50*/  LOP3.LUT R0, R0, 0x1, RZ, 0xc0, !PT ;  /* 0x0000000100007812 */ /* 0x001fc800078ec0ff */
[----:B------:R-:W-:-:S13]  /*1e60*/  ISETP.NE.U32.AND P0, PT, R0, 0x1, PT ;  /* 0x000000010000780c */ /* 0x000fda0003f05070 */
[----:B------:R-:W-:Y:S05]  /*1e70*/  @P0 EXIT ;  /* 0x000000000000094d */ /* 0x000fea0003800000 */
[----:B------:R-:W-:-:S05]  /*1e80*/  IMAD.IADD R3, R2, 0x1, R11 ;  /* 0x0000000102037824 */ /* 0x000fca00078e020b */
[----:B------:R-:W-:-:S13]  /*1e90*/  ISETP.GE.AND P0, PT, R3, R4, PT ;  /* 0x000000040300720c */ /* 0x000fda0003f06270 */
[----:B------:R-:W-:Y:S05]  /*1ea0*/  @P0 EXIT ;  /* 0x000000000000094d */ /* 0x000fea0003800000 */
        /* <DEDUP_REMOVED lines=62> */
.L_x_1090:
[----:B------:R-:W-:Y:S05]  /*2290*/  BSYNC.RECONVERGENT B0 ;  /* 0x0000000000007941 */ /* 0x000fea0003800200 */
.L_x_1089:
        /* <DEDUP_REMOVED lines=13> */
[----:B------:R-:W-:Y:S02]  /*2370*/  MOV R11, R13 ;  /* 0x0000000d000b7202 */ /* 0x000fe40000000f00 */
[----:B------:R-:W-:Y:S01]  /*2380*/  MOV R0, 0x23b0 ;  /* 0x000023b000007802 */ /* 0x000fe20000000f00 */
[----:B------:R-:W-:-:S07]  /*2390*/  VIADD R14, R14, 0xfff00000 ;  /* 0xfff000000e0e7836 */ /* 0x000fce0000000000 */
[----:B------:R-:W-:Y:S05]  /*23a0*/  CALL.REL.NOINC `($__internal_9_$__cuda_sm20_dblrcp_rn_slowpath_v3) ;  /* 0x0000000000207944 */ /* 0x000fea0003c00000 */
[----:B------:R-:W-:Y:S02]  /*23b0*/  IMAD.MOV.U32 R8, RZ, RZ, R14 ;  /* 0x000000ffff087224 */ /* 0x000fe400078e000e */
[----:B------:R-:W-:-:S07]  /*23c0*/  IMAD.MOV.U32 R9, RZ, RZ, R15 ;  /* 0x000000ffff097224 */ /* 0x000fce00078e000f */
.L_x_1092:
[----:B------:R-:W-:Y:S05]  /*23d0*/  BSYNC.RECONVERGENT B0 ;  /* 0x0000000000007941 */ /* 0x000fea0003800200 */
.L_x_1091:
[----:B------:R-:W-:Y:S01]  /*23e0*/  DADD R4, -R8, 1 ;  /* 0x3ff0000008047429 */ /* 0x000fe20000000100 */
[----:B------:R-:W-:-:S07]  /*23f0*/  IMAD.WIDE R6, R3, 0x8, R6 ;  /* 0x0000000803067825 */ /* 0x000fce00078e0206 */
[----:B------:R-:W-:-:S07]  /*2400*/  DMUL R4, R4, R8 ;  /* 0x0000000804047228 */ /* 0x000fce0000000000 */
[----:B------:R-:W-:Y:S01]  /*2410*/  STG.E.64 desc[UR4][R6.64], R4 ;  /* 0x0000000406007986 */ /* 0x000fe2000c101b04 */
[----:B------:R-:W-:Y:S05]  /*2420*/  EXIT ;  /* 0x000000000000794d */ /* 0x000fea0003800000 */
        .weak           $__internal_9_$__cuda_sm20_dblrcp_rn_slowpath_v3
        .type           $__internal_9_$__cuda_sm20_dblrcp_rn_slowpath_v3,@function
        .size           $__internal_9_$__cuda_sm20_dblrcp_rn_slowpath_v3,(.L_x_2135 - $__internal_9_$__cuda_sm20_dblrcp_rn_slowpath_v3)
$__internal_9_$__cuda_sm20_dblrcp_rn_slowpath_v3:
[----:B------:R-:W-:Y:S01]  /*2430*/  DSETP.GTU.AND P1, PT, |R10|, +INF , PT ;  /* 0x7ff000000a00742a */ /* 0x000fe20003f2c200 */
[----:B------:R-:W-:-:S13]  /*2440*/  BSSY.RECONVERGENT B2, `(.L_x_1093) ;  /* 0x0000023000027945 */ /* 0x000fda0003800200 */
[----:B------:R-:W-:Y:S05]  /*2450*/  @P1 BRA `(.L_x_1094) ;  /* 0x00000000007c1947 */ /* 0x000fea0003800000 */
[----:B------:R-:W-:-:S05]  /*2460*/  LOP3.LUT R15, R11, 0x7fffffff, RZ, 0xc0, !PT ;  /* 0x7fffffff0b0f7812 */ /* 0x000fca00078ec0ff */
[----:B------:R-:W-:-:S05]  /*2470*/  VIADD R12, R15, 0xffffffff ;  /* 0xffffffff0f0c7836 */ /* 0x000fca0000000000 */
[----:B------:R-:W-:-:S13]  /*2480*/  ISETP.GE.U32.AND P1, PT, R12, 0x7fefffff, PT ;  /* 0x7fefffff0c00780c */ /* 0x000fda0003f26070 */
[----:B------:R-:W-:Y:S02]  /*2490*/  @P1 LOP3.LUT R13, R11, 0x7ff00000, RZ, 0x3c, !PT ;  /* 0x7ff000000b0d1812 */ /* 0x000fe400078e3cff */
[----:B------:R-:W-:Y:S01]  /*24a0*/  @P1 MOV R12, RZ ;  /* 0x000000ff000c1202 */ /* 0x000fe20000000f00 */
[----:B------:R-:W-:Y:S06]  /*24b0*/  @P1 BRA `(.L_x_1095) ;  /* 0x00000000006c1947 */ /* 0x000fec0003800000 */
[----:B------:R-:W-:-:S13]  /*24c0*/  ISETP.GE.U32.AND P1, PT, R15, 0x1000001, PT ;  /* 0x010000010f00780c */ /* 0x000fda0003f26070 */
[----:B------:R-:W-:Y:S05]  /*24d0*/  @!P1 BRA `(.L_x_1096) ;  /* 0x0000000000349947 */ /* 0x000fea0003800000 */
[----:B------:R-:W-:Y:S02]  /*24e0*/  VIADD R13, R11, 0xc0200000 ;  /* 0xc02000000b0d7836 */ /* 0x000fe40000000000 */
[----:B------:R-:W-:Y:S02]  /*24f0*/  IMAD.MOV.U32 R12, RZ, RZ, R10 ;  /* 0x000000ffff0c7224 */ /* 0x000fe400078e000a */
[----:B------:R-:W0:Y:S04]  /*2500*/  MUFU.RCP64H R15, R13 ;  /* 0x0000000d000f7308 */ /* 0x000e280000001800 */
        /* <DEDUP_REMOVED lines=10> */
.L_x_1096:
        /* <DEDUP_REMOVED lines=10> */
.L_x_1094:
[----:B------:R-:W-:Y:S01]  /*2650*/  LOP3.LUT R13, R11, 0x80000, RZ, 0xfc, !PT ;  /* 0x000800000b0d7812 */ /* 0x000fe200078efcff */
[----:B------:R-:W-:-:S07]  /*2660*/  IMAD.MOV.U32 R12, RZ, RZ, R10 ;  /* 0x000000ffff0c7224 */ /* 0x000fce00078e000a */
.L_x_1095:
[----:B------:R-:W-:Y:S05]  /*2670*/  BSYNC.RECONVERGENT B2 ;  /* 0x0000000000027941 */ /* 0x000fea0003800200 */
.L_x_1093:
[----:B------:R-:W-:Y:S01]  /*2680*/  IMAD.MOV.U32 R10, RZ, RZ, R0 ;  /* 0x000000ffff0a7224 */ /* 0x000fe200078e0000 */
[----:B------:R-:W-:Y:S01]  /*2690*/  MOV R14, R12 ;  /* 0x0000000c000e7202 */ /* 0x000fe20000000f00 */
[----:B------:R-:W-:Y:S02]  /*26a0*/  IMAD.MOV.U32 R11, RZ, RZ, 0x0 ;  /* 0x00000000ff0b7424 */ /* 0x000fe400078e00ff */
[----:B------:R-:W-:Y:S02]  /*26b0*/  IMAD.MOV.U32 R15, RZ, RZ, R13 ;  /* 0x000000ffff0f7224 */ /* 0x000fe400078e000d */
[----:B------:R-:W-:Y:S05]  /*26c0*/  RET.REL.NODEC R10 `(_ZN3cub18CUB_300001_SM_10006detail9transform16transform_kernelINS2_10policy_hubILb1EN4cuda3std3__45tupleIJN6thrust24THRUST_300001_SM_1000_NS6detail15normal_iteratorINSA_10device_ptrIdEEEEEEEE10policy1000Ei11GradSigmoidSF_JPdEEEvT0_iT1_T2_DpNS2_10kernel_argIT3_EE) ;  /* 0xffffffd80a4c7950 */ /* 0x000fea0003c3ffff */
.L_x_1097:
        /* <DEDUP_REMOVED lines=11> */
.L_x_2135:


//--------------------- .text._ZN3cub18CUB_300001_SM_10006detail9transform16transform_kernelINS2_10policy_hubILb1EN4cuda3std3__45tupleIJN6thrust24THRUST_300001_SM_1000_NS6detail15normal_iteratorINSA_10device_ptrIdEEEEEEEE10policy1000El8GradReLUSF_JPdEEEvT0_iT1_T2_DpNS2_10kernel_argIT3_EE --------------------------
	.section	.text._ZN3cub18CUB_300001_SM_10006detail9transform16transform_kernelINS2_10policy_hubILb1EN4cuda3std3__45tupleIJN6thrust24THRUST_300001_SM_1000_NS6detail15normal_iteratorINSA_10device_ptrIdEEEEEEEE10policy1000El8GradReLUSF_JPdEEEvT0_iT1_T2_DpNS2_10kernel_argIT3_EE,"ax",@progbits
	.align	128
        .global         _ZN3cub18CUB_300001_SM_10006detail9transform16transform_kernelINS2_10policy_hubILb1EN4cuda3std3__45tupleIJN6thrust24THRUST_300001_SM_1000_NS6detail15normal_iteratorINSA_10device_ptrIdEEEEEEEE10policy1000El8GradReLUSF_JPdEEEvT0_iT1_T2_DpNS2_10kernel_argIT3_EE
        .type           _ZN3cub18CUB_300001_SM_10006detail9transform16transform_kernelINS2_10policy_hubILb1EN4cuda3std3__45tupleIJN6thrust24THRUST_300001_SM_1000_NS6detail15normal_iteratorINSA_10device_ptrIdEEEEEEEE10policy1000El8GradReLUSF_JPdEEEvT0_iT1_T2_DpNS2_10kernel_argIT3_EE,@function
        .size           _ZN3cub18CUB_300001_SM_10006detail9transform16transform_kernelINS2_10policy_hubILb1EN4cuda3std3__45tupleIJN6thrust24THRUST_300001_SM_1000_NS6detail15normal_iteratorINSA_10device_ptrIdEEEEEEEE10policy1000El8GradReLUSF_JPdEEEvT0_iT1_T2_DpNS2_10kernel_argIT3_EE,(.L_x_2162 - _ZN3cub18CUB_300001_SM_10006detail9transform16transform_kernelINS2_10policy_hubILb1EN4cuda3std3__45tupleIJN6thrust24THRUST_300001_SM_1000_NS6detail15normal_iteratorINSA_10device_ptrIdEEEEEEEE10policy1000El8GradReLUSF_JPdEEEvT0_iT1_T2_DpNS2_10kernel_argIT3_EE)
        .other          _ZN3cub18CUB_300001_SM_10006detail9transform16transform_kernelINS2_10policy_hubILb1EN4cuda3std3__45tupleIJN6thrust24THRUST_300001_SM_1000_NS6detail15normal_iteratorINSA_10device_ptrIdEEEEEEEE10policy1000El8GradReLUSF_JPdEEEvT0_iT1_T2_DpNS2_10kernel_argIT3_EE,@"STO_CUDA_ENTRY STV_DEFAULT"
_ZN3cub18CUB_300001_SM_10006detail9transform16transform_kernelINS2_10policy_hubILb1EN4cuda3std3__45tupleIJN6thrust24THRUST_300001_SM_1000_NS6detail15normal_iteratorINSA_10device_ptrIdEEEEEEEE10policy1000El8GradReLUSF_JPdEEEvT0_iT1_T2_DpNS2_10kernel_argIT3_EE:
.text._ZN3cub18CUB_300001_SM_10006detail9transform16transform_kernelINS2_10policy_hubILb1EN4cuda3std3__45tupleIJN6thrust24THRUST_300001_SM_1000_NS6detail15normal_iteratorINSA_10device_ptrIdEEEEEEEE10policy1000El8GradReLUSF_JPdEEEvT0_iT1_T2_DpNS2_10kernel_argIT3_EE:
        /* <DEDUP_REMOVED lines=24> */
.L_x_1100:
[----:B------:R-:W-:Y:S01]  /*0180*/  VIADD R11, R11, 0x4000 ;  /* 0x000040000b0b7836 */ /* 0x000fe20000000000 */
[----:B------:R0:W-:Y:S04]  /*0190*/  CCTL.E.PF2 [R8] ;  /* 0x000000000800798f */ /* 0x0001e80000800100 */
[----:B------:R-:W-:Y:S02]  /*01a0*/  ISETP.GE.AND P0, PT, R11, R4, PT ;  /* 0x000000040b00720c */ /* 0x000fe40003f06270 */
[----:B0-----:R-:W-:-:S05]  /*01b0*/  IADD3 R8, P1, PT, R8, 0x4000, RZ ;  /* 0x0000400008087810 */ /* 0x001fca0007f3e0ff */
[----:B------:R-:W-:-:S06]  /*01c0*/  IMAD.X R9, RZ, RZ, R9, P1 ;  /* 0x000000ffff097224 */ /* 0x000fcc00008e0609 */
[----:B------:R-:W-:Y:S05]  /*01d0*/  @!P0 BRA `(.L_x_1100) ;  /* 0xfffffffc00e88947 */ /* 0x000fea000383ffff */
.L_x_1099:
[----:B------:R-:W-:Y:S05]  /*01e0*/  BSYNC.RECONVERGENT B0 ;  /* 0x0000000000007941 */ /* 0x000fea0003800200 */
.L_x_1098:
        /* <DEDUP_REMOVED lines=12> */
[C---:B------:R-:W-:Y:S01]  /*02b0*/  ISETP.GE.U32.AND P0, PT, R0.reuse, 0x8, PT ;  /* 0x000000080000780c */ /* 0x040fe20003f06070 */
[----:B------:R-:W-:Y:S01]  /*02c0*/  IMAD.MOV.U32 R8, RZ, RZ, RZ ;  /* 0x000000ffff087224 */ /* 0x000fe200078e00ff */
[----:B------:R-:W-:-:S11]  /*02d0*/  LOP3.LUT R16, R0, 0x7, RZ, 0xc0, !PT ;  /* 0x0000000700107812 */ /* 0x000fd600078ec0ff */
[----:B------:R-:W-:Y:S05]  /*02e0*/  @!P0 BRA `(.L_x_1102) ;  /* 0x00000008004c8947 */ /* 0x000fea0003800000 */
[----:B------:R-:W-:-:S13]  /*02f0*/  ISETP.GE.AND P1, PT, R7, R6, PT ;  /* 0x000000060700720c */ /* 0x000fda0003f26270 */
[----:B------:R-:W-:-:S06]  /*0300*/  @!P1 IMAD.WIDE.U32 R8, R7, 0x8, R2 ;  /* 0x0000000807089825 */ /* 0x000fcc00078e0002 */
[----:B------:R-:W2:Y:S01]  /*0310*/  @!P1 LDG.E.64 R8, desc[UR4][R8.64] ;  /* 0x0000000408089981 */ /* 0x000ea2000c1e1b00 */
[C---:B------:R-:W-:Y:S02]  /*0320*/  VIADD R17, R7.reuse, 0x80 ;  /* 0x0000008007117836 */ /* 0x040fe40000000000 */
[----:B------:R-:W-:-:S03]  /*0330*/  @!P1 IMAD.WIDE.U32 R12, R7, 0x8, R4 ;  /* 0x00000008070c9825 */ /* 0x000fc600078e0004 */
[C---:B------:R-:W-:Y:S01]  /*0340*/  ISETP.GE.AND P6, PT, R17.reuse, R6, PT ;  /* 0x000000061100720c */ /* 0x040fe20003fc6270 */
[----:B------:R-:W-:Y:S02]  /*0350*/  @!P1 IMAD.MOV.U32 R18, RZ, RZ, RZ ;  /* 0x000000ffff129224 */ /* 0x000fe400078e00ff */
[----:B------:R-:W-:Y:S01]  /*0360*/  IMAD.WIDE R10, R17, 0x8, R2 ;  /* 0x00000008110a7825 */ /* 0x000fe200078e0202 */
[----:B--2---:R-:W-:-:S06]  /*0370*/  @!P1 DSETP.GT.AND P0, PT, R8, RZ, PT ;  /* 0x000000ff0800922a */ /* 0x004fcc0003f04000 */
[----:B------:R-:W-:-:S05]  /*0380*/  @!P1 FSEL R19, RZ, 1.875, !P0 ;  /* 0x3ff00000ff139808 */ /* 0x000fca0004000000 */
[----:B------:R0:W-:Y:S04]  /*0390*/  @!P1 STG.E.64 desc[UR4][R12.64], R18 ;  /* 0x000000120c009986 */ /* 0x0001e8000c101b04 */
[----:B------:R-:W2:Y:S01]  /*03a0*/  @!P6 LDG.E.64 R14, desc[UR4][R10.64] ;  /* 0x000000040a0ee981 */ /* 0x000ea2000c1e1b00 */
[C---:B------:R-:W-:Y:S01]  /*03b0*/  VIADD R21, R7.reuse, 0x100 ;  /* 0x0000010007157836 */ /* 0x040fe20000000000 */
[----:B------:R-:W-:Y:S01]  /*03c0*/  LOP3.LUT R8, R0, 0x7ffffff8, RZ, 0xc0, !PT ;  /* 0x7ffffff800087812 */ /* 0x000fe200078ec0ff */
[C---:B------:R-:W-:Y:S01]  /*03d0*/  VIADD R9, R7.reuse, 0x180 ;  /* 0x0000018007097836 */ /* 0x040fe20000000000 */
[----:B------:R-:W-:Y:S01]  /*03e0*/  BSSY.RECONVERGENT B0, `(.L_x_1103) ;  /* 0x0000017000007945 */ /* 0x000fe20003800200 */
[----:B------:R-:W-:Y:S01]  /*03f0*/  VIADD R23, R7, 0x280 ;  /* 0x0000028007177836 */ /* 0x000fe20000000000 */
[-C--:B------:R-:W-:Y:S01]  /*0400*/  ISETP.GE.AND P5, PT, R21, R6.reuse, PT ;  /* 0x000000061500720c */ /* 0x080fe20003fa6270 */
[----:B------:R-:W-:Y:S01]  /*0410*/  VIADD R21, R7, 0x200 ;  /* 0x0000020007157836 */ /* 0x000fe20000000000 */
[-C--:B------:R-:W-:Y:S01]  /*0420*/  ISETP.GE.AND P4, PT, R9, R6.reuse, PT ;  /* 0x000000060900720c */ /* 0x080fe20003f86270 */
[----:B------:R-:W-:Y:S01]  /*0430*/  VIADD R9, R7, 0x300 ;  /* 0x0000030007097836 */ /* 0x000fe20000000000 */
[-C--:B------:R-:W-:Y:S01]  /*0440*/  ISETP.GE.AND P2, PT, R23, R6.reuse, PT ;  /* 0x000000061700720c */ /* 0x080fe20003f46270 */
[----:B0-----:R-:W-:Y:S01]  /*0450*/  IMAD.WIDE R12, R17, 0x8, R4 ;  /* 0x00000008110c7825 */ /* 0x001fe200078e0204 */
[----:B------:R-:W-:-:S02]  /*0460*/  ISETP.GE.AND P3, PT, R21, R6, PT ;  /* 0x000000061500720c */ /* 0x000fc40003f66270 */
[----:B------:R-:W-:Y:S01]  /*0470*/  ISETP.GE.AND P1, PT, R9, R6, PT ;  /* 0x000000060900720c */ /* 0x000fe20003f26270 */
[----:B------:R-:W-:Y:S01]  /*0480*/  VIADD R19, R7, 0x380 ;  /* 0x0000038007137836 */ /* 0x000fe20000000000 */
[----:B--2---:R-:W-:Y:S01]  /*0490*/  @!P6 DSETP.GT.AND P0, PT, R14, RZ, PT ;  /* 0x000000ff0e00e22a */ /* 0x004fe20003f04000 */
[----:B------:R-:W-:-:S05]  /*04a0*/  @!P6 IMAD.MOV.U32 R14, RZ, RZ, RZ ;  /* 0x000000ffff0ee224 */ /* 0x000fca00078e00ff */
[----:B------:R-:W-:Y:S02]  /*04b0*/  @!P6 FSEL R15, RZ, 1.875, !P0 ;  /* 0x3ff00000ff0fe808 */ /* 0x000fe40004000000 */
[----:B------:R-:W-:-:S03]  /*04c0*/  ISETP.GE.AND P0, PT, R19, R6, PT ;  /* 0x000000061300720c */ /* 0x000fc60003f06270 */
[----:B------:R0:W-:Y:S01]  /*04d0*/  @!P6 STG.E.64 desc[UR4][R12.64], R14 ;  /* 0x0000000e0c00e986 */ /* 0x0001e2000c101b04 */
[----:B------:R-:W-:Y:S01]  /*04e0*/  ISETP.NE.AND P6, PT, R8, 0x8, PT ;  /* 0x000000080800780c */ /* 0x000fe20003fc5270 */
[----:B------:R-:W-:-:S12]  /*04f0*/  @P5 BRA `(.L_x_1104) ;  /* 0x0000000000145947 */ /* 0x000fd80003800000 */
[----:B0-----:R-:W2:Y:S02]  /*0500*/  LDG.E.64 R14, desc[UR4][R10.64+0x400] ;  /* 0x000400040a0e7981 */ /* 0x001ea4000c1e1b00 */
[----:B--2---:R-:W-:Y:S01]  /*0510*/  DSETP.GT.AND P5, PT, R14, RZ, PT ;  /* 0x000000ff0e00722a */ /* 0x004fe20003fa4000 */
[----:B------:R-:W-:-:S05]  /*0520*/  IMAD.MOV.U32 R14, RZ, RZ, RZ ;  /* 0x000000ffff0e7224 */ /* 0x000fca00078e00ff */
[----:B------:R-:W-:-:S05]  /*0530*/  FSEL R15, RZ, 1.875, !P5 ;  /* 0x3ff00000ff0f7808 */ /* 0x000fca0006800000 */
[----:B------:R1:W-:Y:S03]  /*0540*/  STG.E.64 desc[UR4][R12.64+0x400], R14 ;  /* 0x0004000e0c007986 */ /* 0x0003e6000c101b04 */
.L_x_1104:
[----:B------:R-:W-:Y:S05]  /*0550*/  BSYNC.RECONVERGENT B0 ;  /* 0x0000000000007941 */ /* 0x000fea0003800200 */
.L_x_1103:
[----:B------:R-:W-:Y:S04]  /*0560*/  BSSY.RECONVERGENT B0, `(.L_x_1105) ;  /* 0x0000007000007945 */ /* 0x000fe80003800200 */
[----:B------:R-:W-:Y:S05]  /*0570*/  @P4 BRA `(.L_x_1106) ;  /* 0x0000000000144947 */ /* 0x000fea0003800000 */
[----:B01----:R-:W2:Y:S02]  /*0580*/  LDG.E.64 R14, desc[UR4][R10.64+0x800] ;  /* 0x000800040a0e7981 */ /* 0x003ea4000c1e1b00 */
[----:B--2---:R-:W-:Y:S01]  /*0590*/  DSETP.GT.AND P4, PT, R14, RZ, PT ;  /* 0x000000ff0e00722a */ /* 0x004fe20003f84000 */
[----:B------:R-:W-:-:S05]  /*05a0*/  IMAD.MOV.U32 R14, RZ, RZ, RZ ;  /* 0x000000ffff0e7224 */ /* 0x000fca00078e00ff */
[----:B------:R-:W-:-:S05]  /*05b0*/  FSEL R15, RZ, 1.875, !P4 ;  /* 0x3ff00000ff0f7808 */ /* 0x000fca0006000000 */
[----:B------:R2:W-:Y:S03]  /*05c0*/  STG.E.64 desc[UR4][R12.64+0x800], R14 ;  /* 0x0008000e0c007986 */ /* 0x0005e6000c101b04 */
.L_x_1106:
[----:B------:R-:W-:Y:S05]  /*05d0*/  BSYNC.RECONVERGENT B0 ;  /* 0x0000000000007941 */ /* 0x000fea0003800200 */
.L_x_1105:
[----:B------:R-:W-:Y:S04]  /*05e0*/  BSSY.RECONVERGENT B0, `(.L_x_1107) ;  /* 0x0000007000007945 */ /* 0x000fe80003800200 */
[----:B------:R-:W-:Y:S05]  /*05f0*/  @P3 BRA `(.L_x_1108) ;  /* 0x0000000000143947 */ /* 0x000fea0003800000 */
[----:B012---:R-:W2:Y:S02]  /*0600*/  LDG.E.64 R14, desc[UR4][R10.64+0xc00] ;  /* 0x000c00040a0e7981 */ /* 0x007ea4000c1e1b00 */
[----:B--2---:R-:W-:Y:S01]  /*0610*/  DSETP.GT.AND P3, PT, R14, RZ, PT ;  /* 0x000000ff0e00722a */ /* 0x004fe20003f64000 */
[----:B------:R-:W-:-:S05]  /*0620*/  IMAD.MOV.U32 R14, RZ, RZ, RZ ;  /* 0x000000ffff0e7224 */ /* 0x000fca00078e00ff */
[----:B------:R-:W-:-:S05]  /*0630*/  FSEL R15, RZ, 1.875, !P3 ;  /* 0x3ff00000ff0f7808 */ /* 0x000fca0005800000 */
[----:B------:R3:W-:Y:S03]  /*0640*/  STG.E.64 desc[UR4][R12.64+0xc00], R14 ;  /* 0x000c000e0c007986 */ /* 0x0007e6000c101b04 */
.L_x_1108:
[----:B------:R-:W-:Y:S05]  /*0650*/  BSYNC.RECONVERGENT B0 ;  /* 0x0000000000007941 */ /* 0x000fea0003800200 */
.L_x_1107:
[----:B------:R-:W-:Y:S04]  /*0660*/  BSSY.RECONVERGENT B0, `(.L_x_1109) ;  /* 0x0000007000007945 */ /* 0x000fe80003800200 */
[----:B------:R-:W-:Y:S05]  /*0670*/  @P2 BRA `(.L_x_1110) ;  /* 0x0000000000142947 */ /* 0x000fea0003800000 */
[----:B0123--:R-:W2:Y:S02]  /*0680*/  LDG.E.64 R14, desc[UR4][R10.64+0x1000] ;  /* 0x001000040a0e7981 */ /* 0x00fea4000c1e1b00 */
[----:B--2---:R-:W-:Y:S01]  /*0690*/  DSETP.GT.AND P2, PT, R14, RZ, PT ;  /* 0x000000ff0e00722a */ /* 0x004fe20003f44000 */
[----:B------:R-:W-:-:S05]  /*06a0*/  IMAD.MOV.U32 R14, RZ, RZ, RZ ;  /* 0x000000ffff0e7224 */ /* 0x000fca00078e00ff */
[----:B------:R-:W-:-:S05]  /*06b0*/  FSEL R15, RZ, 1.875, !P2 ;  /* 0x3ff00000ff0f7808 */ /* 0x000fca0005000000 */
[----:B------:R4:W-:Y:S03]  /*06c0*/  STG.E.64 desc[UR4][R12.64+0x1000], R14 ;  /* 0x0010000e0c007986 */ /* 0x0009e6000c101b04 */
.L_x_1110:
[----:B------:R-:W-:Y:S05]  /*06d0*/  BSYNC.RECONVERGENT B0 ;  /* 0x0000000000007941 */ /* 0x000fea0003800200 */
.L_x_1109:
[----:B------:R-:W-:Y:S04]  /*06e0*/  BSSY.RECONVERGENT B0, `(.L_x_1111) ;  /* 0x0000007000007945 */ /* 0x000fe80003800200 */
[----:B------:R-:W-:Y:S05]  /*06f0*/  @P1 BRA `(.L_x_1112) ;  /* 0x0000000000141947 */ /* 0x000fea0003800000 */
[----:B01234-:R-:W2:Y:S02]  /*0700*/  LDG.E.64 R14, desc[UR4][R10.64+0x1400] ;  /* 0x001400040a0e7981 */ /* 0x01fea4000c1e1b00 */
[----:B--2---:R-:W-:Y:S01]  /*0710*/  DSETP.GT.AND P1, PT, R14, RZ, PT ;  /* 0x000000ff0e00722a */ /* 0x004fe20003f24000 */
[----:B------:R-:W-:-:S05]  /*0720*/  IMAD.MOV.U32 R14, RZ, RZ, RZ ;  /* 0x000000ffff0e7224 */ /* 0x000fca00078e00ff */
[----:B------:R-:W-:-:S05]  /*0730*/  FSEL R15, RZ, 1.875, !P1 ;  /* 0x3ff00000ff0f7808 */ /* 0x000fca0004800000 */
[----:B------:R0:W-:Y:S03]  /*0740*/  STG.E.64 desc[UR4][R12.64+0x1400], R14 ;  /* 0x0014000e0c007986 */ /* 0x0001e6000c101b04 */
.L_x_1112:
[----:B------:R-:W-:Y:S05]  /*0750*/  BSYNC.RECONVERGENT B0 ;  /* 0x0000000000007941 */ /* 0x000fea0003800200 */
.L_x_1111:
[----:B------:R-:W-:Y:S04]  /*0760*/  BSSY.RECONVERGENT B0, `(.L_x_1113) ;  /* 0x0000007000007945 */ /* 0x000fe80003800200 */
[----:B------:R-:W-:Y:S05]  /*0770*/  @P0 BRA `(.L_x_1114) ;  /* 0x0000000000140947 */ /* 0x000fea0003800000 */
[----:B------:R-:W5:Y:S01]  /*0780*/  LDG.E.64 R10, desc[UR4][R10.64+0x1800] ;  /* 0x001800040a0a7981 */ /* 0x000f62000c1e1b00 */
[----:B01234-:R-:W-:Y:S01]  /*0790*/  IMAD.MOV.U32 R14, RZ, RZ, RZ ;  /* 0x000000ffff0e7224 */ /* 0x01ffe200078e00ff */
[----:B-----5:R-:W-:-:S06]  /*07a0*/  DSETP.GT.AND P0, PT, R10, RZ, PT ;  /* 0x000000ff0a00722a */ /* 0x020fcc0003f04000 */
[----:B------:R-:W-:-:S05]  /*07b0*/  FSEL R15, RZ, 1.875, !P0 ;  /* 0x3ff00000ff0f7808 */ /* 0x000fca0004000000 */
[----:B------:R0:W-:Y:S03]  /*07c0*/  STG.E.64 desc[UR4][R12.64+0x1800], R14 ;  /* 0x0018000e0c007986 */ /* 0x0001e6000c101b04 */
.L_x_1114:
[----:B------:R-:W-:Y:S05]  /*07d0*/  BSYNC.RECONVERGENT B0 ;  /* 0x0000000000007941 */ /* 0x000fea0003800200 */
.L_x_1113:
[----:B------:R-:W-:Y:S05]  /*07e0*/  @!P6 BRA `(.L_x_1102) ;  /* 0x00000004000ce947 */ /* 0x000fea0003800000 */
[----:B------:R-:W-:-:S07]  /*07f0*/  MOV R0, 0x8 ;  /* 0x0000000800007802 */ /* 0x000fce0000000f00 */
.L_x_1117:
[----:B------:R-:W-:-:S05]  /*0800*/  IMAD R9, R0, 0x80, R7 ;  /* 0x0000008000097824 */ /* 0x000fca00078e0207 */
[----:B------:R-:W-:-:S13]  /*0810*/  ISETP.GE.AND P1, PT, R9, R6, PT ;  /* 0x000000060900720c */ /* 0x000fda0003f26270 */
[----:B01234-:R-:W-:-:S06]  /*0820*/  @!P1 IMAD.WIDE.U32 R14, R9, 0x8, R2 ;  /* 0x00000008090e9825 */ /* 0x01ffcc00078e0002 */
        /* <DEDUP_REMOVED lines=10> */
[----:B------:R-:W-:Y:S02]  /*08d0*/  VIADD R17, R9, 0x100 ;  /* 0x0000010009117836 */ /* 0x000fe40000000000 */
[----:B------:R-:W-:-:S03]  /*08e0*/  @!P2 IMAD.MOV.U32 R22, RZ, RZ, RZ ;  /* 0x000000ffff16a224 */ /* 0x000fc600078e00ff */
[----:B------:R-:W-:Y:S01]  /*08f0*/  ISETP.GE.AND P1, PT, R17, R6, PT ;  /* 0x000000061100720c */ /* 0x000fe20003f26270 */
[----:B--2---:R-:W-:Y:S01]  /*0900*/  @!P2 DSETP.GT.AND P0, PT, R10, RZ, PT ;  /* 0x000000ff0a00a22a */ /* 0x004fe20003f04000 */
[----:B------:R-:W-:-:S05]  /*0910*/  IMAD.WIDE R10, R25, 0x8, R4 ;  /* 0x00000008190a7825 */ /* 0x000fca00078e0204 */
[----:B------:R-:W-:-:S05]  /*0920*/  @!P2 FSEL R23, RZ, 1.875, !P0 ;  /* 0x3ff00000ff17a808 */ /* 0x000fca0004000000 */
[----:B------:R-:W-:Y:S04]  /*0930*/  @!P2 STG.E.64 desc[UR4][R10.64], R22 ;  /* 0x000000160a00a986 */ /* 0x000fe8000c101b04 */
[----:B------:R-:W2:Y:S01]  /*0940*/  @!P1 LDG.E.64 R14, desc[UR4][R12.64+0x400] ;  /* 0x000400040c0e9981 */ /* 0x000ea2000c1e1b00 */
[----:B------:R-:W-:Y:S02]  /*0950*/  VIADD R17, R9, 0x180 ;  /* 0x0000018009117836 */ /* 0x000fe40000000000 */
[----:B0-----:R-:W-:-:S03]  /*0960*/  @!P1 IMAD.MOV.U32 R18, RZ, RZ, RZ ;  /* 0x000000ffff129224 */ /* 0x001fc600078e00ff */
[----:B------:R-:W-:Y:S01]  /*0970*/  ISETP.GE.AND P2, PT, R17, R6, PT ;  /* 0x000000061100720c */ /* 0x000fe20003f46270 */
[----:B--2---:R-:W-:-:S06]  /*0980*/  @!P1 DSETP.GT.AND P0, PT, R14, RZ, PT ;  /* 0x000000ff0e00922a */ /* 0x004fcc0003f04000 */
[----:B------:R-:W-:-:S05]  /*0990*/  @!P1 FSEL R19, RZ, 1.875, !P0 ;  /* 0x3ff00000ff139808 */ /* 0x000fca0004000000 */
[----:B------:R0:W-:Y:S04]  /*09a0*/  @!P1 STG.E.64 desc[UR4][R10.64+0x400], R18 ;  /* 0x000400120a009986 */ /* 0x0001e8000c101b04 */
[----:B------:R-:W2:Y:S01]  /*09b0*/  @!P2 LDG.E.64 R14, desc[UR4][R12.64+0x800] ;  /* 0x000800040c0ea981 */ /* 0x000ea2000c1e1b00 */
[----:B------:R-:W-:Y:S02]  /*09c0*/  VIADD R17, R9, 0x200 ;  /* 0x0000020009117836 */ /* 0x000fe40000000000 */
[----:B------:R-:W-:-:S03]  /*09d0*/  @!P2 IMAD.MOV.U32 R20, RZ, RZ, RZ ;  /* 0x000000ffff14a224 */ /* 0x000fc600078e00ff */
[----:B------:R-:W-:Y:S01]  /*09e0*/  ISETP.GE.AND P1, PT, R17, R6, PT ;  /* 0x000000061100720c */ /* 0x000fe20003f26270 */
[----:B--2---:R-:W-:-:S06]  /*09f0*/  @!P2 DSETP.GT.AND P0, PT, R14, RZ, PT ;  /* 0x000000ff0e00a22a */ /* 0x004fcc0003f04000 */
[----:B------:R-:W-:-:S05]  /*0a00*/  @!P2 FSEL R21, RZ, 1.875, !P0 ;  /* 0x3ff00000ff15a808 */ /* 0x000fca0004000000 */
[----:B------:R1:W-:Y:S04]  /*0a10*/  @!P2 STG.E.64 desc[UR4][R10.64+0x800], R20 ;  /* 0x000800140a00a986 */ /* 0x0003e8000c101b04 */
        /* <DEDUP_REMOVED lines=9> */
[----:B-1----:R-:W-:-:S03]  /*0ab0*/  @!P2 IMAD.MOV.U32 R20, RZ, RZ, RZ ;  /* 0x000000ffff14a224 */ /* 0x002fc600078e00ff */
[----:B------:R-:W-:Y:S01]  /*0ac0*/  ISETP.GE.AND P1, PT, R17, R6, PT ;  /* 0x000000061100720c */ /* 0x000fe20003f26270 */
[----:B--2---:R-:W-:-:S06]  /*0ad0*/  @!P2 DSETP.GT.AND P0, PT, R14, RZ, PT ;  /* 0x000000ff0e00a22a */ /* 0x004fcc0003f04000 */
[----:B------:R-:W-:-:S05]  /*0ae0*/  @!P2 FSEL R21, RZ, 1.875, !P0 ;  /* 0x3ff00000ff15a808 */ /* 0x000fca0004000000 */
[----:B------:R0:W-:Y:S04]  /*0af0*/  @!P2 STG.E.64 desc[UR4][R10.64+0x1000], R20 ;  /* 0x001000140a00a986 */ /* 0x0001e8000c101b04 */
[----:B------:R-:W2:Y:S01]  /*0b00*/  @!P1 LDG.E.64 R14, desc[UR4][R12.64+0x1400] ;  /* 0x001400040c0e9981 */ /* 0x000ea2000c1e1b00 */
[----:B------:R-:W-:Y:S01]  /*0b10*/  VIADD R9, R9, 0x380 ;  /* 0x0000038009097836 */ /* 0x000fe20000000000 */
[----:B------:R-:W-:Y:S01]  /*0b20*/  BSSY.RECONVERGENT B0, `(.L_x_1115) ;  /* 0x000000e000007945 */ /* 0x000fe20003800200 */
[----:B------:R-:W-:Y:S01]  /*0b30*/  VIADD R0, R0, 0x8 ;  /* 0x0000000800007836 */ /* 0x000fe20000000000 */
[----:B--2---:R-:W-:Y:S01]  /*0b40*/  @!P1 DSETP.GT.AND P0, PT, R14, RZ, PT ;  /* 0x000000ff0e00922a */ /* 0x004fe20003f04000 */
[----:B------:R-:W-:-:S05]  /*0b50*/  @!P1 IMAD.MOV.U32 R14, RZ, RZ, RZ ;  /* 0x000000ffff0e9224 */ /* 0x000fca00078e00ff */
[----:B------:R-:W-:Y:S02]  /*0b60*/  @!P1 FSEL R15, RZ, 1.875, !P0 ;  /* 0x3ff00000ff0f9808 */ /* 0x000fe40004000000 */
[----:B------:R-:W-:-:S03]  /*0b70*/  ISETP.GE.AND P0, PT, R9, R6, PT ;  /* 0x000000060900720c */ /* 0x000fc60003f06270 */
[----:B------:R0:W-:Y:S01]  /*0b80*/  @!P1 STG.E.64 desc[UR4][R10.64+0x1400], R14 ;  /* 0x0014000e0a009986 */ /* 0x0001e2000c101b04 */
[----:B------:R-:W-:-:S09]  /*0b90*/  ISETP.NE.AND P1, PT, R0, R8, PT ;  /* 0x000000080000720c */ /* 0x000fd20003f25270 */
[----:B------:R-:W-:Y:S05]  /*0ba0*/  @P0 BRA `(.L_x_1116) ;  /* 0x0000000000140947 */ /* 0x000fea0003800000 */
[----:B------:R-:W2:Y:S01]  /*0bb0*/  LDG.E.64 R12, desc[UR4][R12.64+0x1800] ;  /* 0x001800040c0c7981 */ /* 0x000ea2000c1e1b00 */
[----:B0-----:R-:W-:Y:S01]  /*0bc0*/  IMAD.MOV.U32 R14, RZ, RZ, RZ ;  /* 0x000000ffff0e7224 */ /* 0x001fe200078e00ff */
[----:B--2---:R-:W-:-:S06]  /*0bd0*/  DSETP.GT.AND P0, PT, R12, RZ, PT ;  /* 0x000000ff0c00722a */ /* 0x004fcc0003f04000 */
[----:B------:R-:W-:-:S05]  /*0be0*/  FSEL R15, RZ, 1.875, !P0 ;  /* 0x3ff00000ff0f7808 */ /* 0x000fca0004000000 */
[----:B------:R1:W-:Y:S03]  /*0bf0*/  STG.E.64 desc[UR4][R10.64+0x1800], R14 ;  /* 0x0018000e0a007986 */ /* 0x0003e6000c101b04 */
.L_x_1116:
[----:B------:R-:W-:Y:S05]  /*0c00*/  BSYNC.RECONVERGENT B0 ;  /* 0x0000000000007941 */ /* 0x000fea0003800200 */
.L_x_1115:
[----:B------:R-:W-:Y:S05]  /*0c10*/  @P1 BRA `(.L_x_1117) ;  /* 0xfffffff800f81947 */ /* 0x000fea000383ffff */
.L_x_1102:
[----:B------:R-:W-:-:S13]  /*0c20*/  ISETP.NE.AND P0, PT, R16, RZ, PT ;  /* 0x000000ff1000720c */ /* 0x000fda0003f05270 */
[----:B------:R-:W-:Y:S05]  /*0c30*/  @!P0 EXIT ;  /* 0x000000000000894d */ /* 0x000fea0003800000 */
[----:B------:R-:W0:Y:S01]  /*0c40*/  LDC R0, c[0x0][0x388] ;  /* 0x0000e200ff007b82 */ /* 0x000e220000000800 */
[----:B------:R-:W-:Y:S02]  /*0c50*/  ISETP.GE.U32.AND P1, PT, R16, 0x4, PT ;  /* 0x000000041000780c */ /* 0x000fe40003f26070 */
[----:B0-----:R-:W-:-:S04]  /*0c60*/  LOP3.LUT R18, R0, 0x3, RZ, 0xc0, !PT ;  /* 0x0000000300127812 */ /* 0x001fc800078ec0ff */
[----:B------:R-:W-:-:S07]  /*0c70*/  ISETP.NE.AND P0, PT, R18, RZ, PT ;  /* 0x000000ff1200720c */ /* 0x000fce0003f05270 */
[----:B------:R-:W-:Y:S06]  /*0c80*/  @!P1 BRA `(.L_x_1118) ;  /* 0x0000000000949947 */ /* 0x000fec0003800000 */
[----:B------:R-:W-:-:S05]  /*0c90*/  IMAD R9, R8, 0x80, R7 ;  /* 0x0000008008097824 */ /* 0x000fca00078e0207 */
[----:B------:R-:W-:-:S13]  /*0ca0*/  ISETP.GE.AND P2, PT, R9, R6, PT ;  /* 0x000000060900720c */ /* 0x000fda0003f46270 */
[----:B-1----:R-:W-:-:S06]  /*0cb0*/  @!P2 IMAD.WIDE R10, R9, 0x8, R2 ;  /* 0x00000008090aa825 */ /* 0x002fcc00078e0202 */
[----:B------:R-:W5:Y:S01]  /*0cc0*/  @!P2 LDG.E.64 R10, desc[UR4][R10.64] ;  /* 0x000000040a0aa981 */ /* 0x000f62000c1e1b00 */
[C---:B------:R-:W-:Y:S01]  /*0cd0*/  IADD3 R17, PT, PT, R9.reuse, 0x80, RZ ;  /* 0x0000008009117810 */ /* 0x040fe20007ffe0ff */
[----:B--234-:R-:W-:-:S03]  /*0ce0*/  @!P2 IMAD.WIDE R12, R9, 0x8, R4 ;  /* 0x00000008090ca825 */ /* 0x01cfc600078e0204 */
[----:B------:R-:W-:Y:S01]  /*0cf0*/  ISETP.GE.AND P3, PT, R17, R6, PT ;  /* 0x000000061100720c */ /* 0x000fe20003f66270 */
[----:B------:R-:W-:-:S12]  /*0d00*/  @!P2 IMAD.MOV.U32 R20, RZ, RZ, RZ ;  /* 0x000000ffff14a224 */ /* 0x000fd800078e00ff */
[----:B------:R-:W-:Y:S01]  /*0d10*/  @!P3 IMAD.WIDE R14, R17, 0x8, R2 ;  /* 0x00000008110eb825 */ /* 0x000fe200078e0202 */
[----:B-----5:R-:W-:-:S06]  /*0d20*/  @!P2 DSETP.GT.AND P1, PT, R10, RZ, PT ;  /* 0x000000ff0a00a22a */ /* 0x020fcc0003f24000 */
[----:B------:R-:W-:-:S05]  /*0d30*/  @!P2 FSEL R21, RZ, 1.875, !P1 ;  /* 0x3ff00000ff15a808 */ /* 0x000fca0004800000 */
[----:B------:R0:W-:Y:S04]  /*0d40*/  @!P2 STG.E.64 desc[UR4][R12.64], R20 ;  /* 0x000000140c00a986 */ /* 0x0001e8000c101b04 */
[----:B------:R-:W2:Y:S01]  /*0d50*/  @!P3 LDG.E.64 R14, desc[UR4][R14.64] ;  /* 0x000000040e0eb981 */ /* 0x000ea2000c1e1b00 */
[----:B------:R-:W-:Y:S02]  /*0d60*/  VIADD R19, R9, 0x100 ;  /* 0x0000010009137836 */ /* 0x000fe40000000000 */
[----:B------:R-:W-:-:S03]  /*0d70*/  @!P3 IMAD.WIDE R10, R17, 0x8, R4 ;  /* 0x00000008110ab825 */ /* 0x000fc600078e0204 */
[----:B------:R-:W-:Y:S01]  /*0d80*/  ISETP.GE.AND P2, PT, R19, R6, PT ;  /* 0x000000061300720c */ /* 0x000fe20003f46270 */
[----:B------:R-:W-:-:S12]  /*0d90*/  @!P3 IMAD.MOV.U32 R22, RZ, RZ, RZ ;  /* 0x000000ffff16b224 */ /* 0x000fd800078e00ff */
[----:B------:R-:W-:Y:S01]  /*0da0*/  @!P2 IMAD.WIDE R16, R19, 0x8, R2 ;  /* 0x000000081310a825 */ /* 0x000fe200078e0202 */
[----:B--2---:R-:W-:-:S06]  /*0db0*/  @!P3 DSETP.GT.AND P1, PT, R14, RZ, PT ;  /* 0x000000ff0e00b22a */ /* 0x004fcc0003f24000 */
[----:B------:R-:W-:-:S05]  /*0dc0*/  @!P3 FSEL R23, RZ, 1.875, !P1 ;  /* 0x3ff00000ff17b808 */ /* 0x000fca0004800000 */
[----:B------:R1:W-:Y:S04]  /*0dd0*/  @!P3 STG.E.64 desc[UR4][R10.64], R22 ;  /* 0x000000160a00b986 */ /* 0x0003e8000c101b04 */
[----:B------:R-:W2:Y:S01]  /*0de0*/  @!P2 LDG.E.64 R16, desc[UR4][R16.64] ;  /* 0x000000041010a981 */ /* 0x000ea2000c1e1b00 */
[----:B------:R-:W-:Y:S02]  /*0df0*/  VIADD R9, R9, 0x180 ;  /* 0x0000018009097836 */ /* 0x000fe40000000000 */
[----:B0-----:R-:W-:-:S03]  /*0e00*/  @!P2 IMAD.WIDE R12, R19, 0x8, R4 ;  /* 0x00000008130ca825 */ /* 0x001fc600078e0204 */
[----:B------:R-:W-:Y:S01]  /*0e10*/  ISETP.GE.AND P3, PT, R9, R6, PT ;  /* 0x000000060900720c */ /* 0x000fe20003f66270 */
[----:B------:R-:W-:-:S12]  /*0e20*/  @!P2 IMAD.MOV.U32 R20, RZ, RZ, RZ ;  /* 0x000000ffff14a224 */ /* 0x000fd800078e00ff */
[----:B------:R-:W-:Y:S01]  /*0e30*/  @!P3 IMAD.WIDE R14, R9, 0x8, R2 ;  /* 0x00000008090eb825 */ /* 0x000fe200078e0202 */
[----:B--2---:R-:W-:-:S06]  /*0e40*/  @!P2 DSETP.GT.AND P1, PT, R16, RZ, PT ;  /* 0x000000ff1000a22a */ /* 0x004fcc0003f24000 */
[----:B------:R-:W-:-:S05]  /*0e50*/  @!P2 FSEL R21, RZ, 1.875, !P1 ;  /* 0x3ff00000ff15a808 */ /* 0x000fca0004800000 */
[----:B------:R0:W-:Y:S04]  /*0e60*/  @!P2 STG.E.64 desc[UR4][R12.64], R20 ;  /* 0x000000140c00a986 */ /* 0x0001e8000c101b04 */
[----:B------:R-:W2:Y:S01]  /*0e70*/  @!P3 LDG.E.64 R14, desc[UR4][R14.64] ;  /* 0x000000040e0eb981 */ /* 0x000ea2000c1e1b00 */
[----:B-1----:R-:W-:-:S04]  /*0e80*/  @!P3 IMAD.WIDE R10, R9, 0x8, R4 ;  /* 0x00000008090ab825 */ /* 0x002fc800078e0204 */
[----:B------:R-:W-:Y:S02]  /*0e90*/  @!P3 IMAD.MOV.U32 R16, RZ, RZ, RZ ;  /* 0x000000ffff10b224 */ /* 0x000fe400078e00ff */
[----:B------:R-:W-:Y:S01]  /*0ea0*/  VIADD R8, R8, 0x4 ;  /* 0x0000000408087836 */ /* 0x000fe20000000000 */
[----:B--2---:R-:W-:-:S06]  /*0eb0*/  @!P3 DSETP.GT.AND P1, PT, R14, RZ, PT ;  /* 0x000000ff0e00b22a */ /* 0x004fcc0003f24000 */
[----:B------:R-:W-:-:S05]  /*0ec0*/  @!P3 FSEL R17, RZ, 1.875, !P1 ;  /* 0x3ff00000ff11b808 */ /* 0x000fca0004800000 */
[----:B------:R0:W-:Y:S03]  /*0ed0*/  @!P3 STG.E.64 desc[UR4][R10.64], R16 ;  /* 0x000000100a00b986 */ /* 0x0001e6000c101b04 */
.L_x_1118:
[----:B------:R-:W-:Y:S05]  /*0ee0*/  @!P0 EXIT ;  /* 0x000000000000894d */ /* 0x000fea0003800000 */
[----:B------:R-:W-:Y:S02]  /*0ef0*/  ISETP.NE.AND P0, PT, R18, 0x1, PT ;  /* 0x000000011200780c */ /* 0x000fe40003f05270 */
[----:B------:R-:W-:-:S04]  /*0f00*/  LOP3.LUT R0, R0, 0x1, RZ, 0xc0, !PT ;  /* 0x0000000100007812 */ /* 0x000fc800078ec0ff */
[----:B------:R-:W-:-:S07]  /*0f10*/  ISETP.NE.U32.AND P3, PT, R0, 0x1, PT ;  /* 0x000000010000780c */ /* 0x000fce0003f65070 */
[----:B------:R-:W-:Y:S06]  /*0f20*/  @!P0 BRA `(.L_x_1119) ;  /* 0x00000000004c8947 */ /* 0x000fec0003800000 */
[----:B01234-:R-:W-:-:S05]  /*0f30*/  IMAD R13, R8, 0x80, R7 ;  /* 0x00000080080d7824 */ /* 0x01ffca00078e0207 */
[----:B------:R-:W-:-:S13]  /*0f40*/  ISETP.GE.AND P1, PT, R13, R6, PT ;  /* 0x000000060d00720c */ /* 0x000fda0003f26270 */
[----:B------:R-:W-:-:S06]  /*0f50*/  @!P1 IMAD.WIDE R10, R13, 0x8, R2 ;  /* 0x000000080d0a9825 */ /* 0x000fcc00078e0202 */
[----:B------:R-:W2:Y:S01]  /*0f60*/  @!P1 LDG.E.64 R10, desc[UR4][R10.64] ;  /* 0x000000040a0a9981 */ /* 0x000ea2000c1e1b00 */
[C---:B------:R-:W-:Y:S02]  /*0f70*/  VIADD R9, R13.reuse, 0x80 ;  /* 0x000000800d097836 */ /* 0x040fe40000000000 */
        /* <DEDUP_REMOVED lines=8> */
[----:B------:R-:W-:-:S04]  /*1000*/  @!P2 IMAD.WIDE R10, R9, 0x8, R4 ;  /* 0x00000008090aa825 */ /* 0x000fc800078e0204 */
[----:B------:R-:W-:Y:S02]  /*1010*/  @!P2 IMAD.MOV.U32 R18, RZ, RZ, RZ ;  /* 0x000000ffff12a224 */ /* 0x000fe400078e00ff */
[----:B------:R-:W-:Y:S01]  /*1020*/  VIADD R8, R8, 0x2 ;  /* 0x0000000208087836 */ /* 0x000fe20000000000 */
[----:B--2---:R-:W-:-:S06]  /*1030*/  @!P2 DSETP.GT.AND P0, PT, R14, RZ, PT ;  /* 0x000000ff0e00a22a */ /* 0x004fcc0003f04000 */
[----:B------:R-:W-:-:S05]  /*1040*/  @!P2 FSEL R19, RZ, 1.875, !P0 ;  /* 0x3ff00000ff13a808 */ /* 0x000fca0004000000 */
[----:B------:R0:W-:Y:S03]  /*1050*/  @!P2 STG.E.64 desc[UR4][R10.64], R18 ;  /* 0x000000120a00a986 */ /* 0x0001e6000c101b04 */
.L_x_1119:
[----:B------:R-:W-:Y:S05]  /*1060*/  @P3 EXIT ;  /* 0x000000000000394d */ /* 0x000fea0003800000 */
[----:B------:R-:W-:-:S05]  /*1070*/  IMAD R9, R8, 0x80, R7 ;  /* 0x0000008008097824 */ /* 0x000fca00078e0207 */
[----:B------:R-:W-:-:S13]  /*1080*/  ISETP.GE.AND P0, PT, R9, R6, PT ;  /* 0x000000060900720c */ /* 0x000fda0003f06270 */
[----:B------:R-:W-:Y:S05]  /*1090*/  @P0 EXIT ;  /* 0x000000000000094d */ /* 0x000fea0003800000 */
[----:B------:R-:W-:-:S06]  /*10a0*/  IMAD.WIDE R2, R9, 0x8, R2 ;  /* 0x0000000809027825 */ /* 0x000fcc00078e0202 */
[----:B------:R-:W5:Y:S01]  /*10b0*/  LDG.E.64 R2, desc[UR4][R2.64] ;  /* 0x0000000402027981 */ /* 0x000f62000c1e1b00 */
[----:B------:R-:W-:-:S04]  /*10c0*/  IMAD.WIDE R4, R9, 0x8, R4 ;  /* 0x0000000809047825 */ /* 0x000fc800078e0204 */
[----:B------:R-:W-:Y:S01]  /*10d0*/  IMAD.MOV.U32 R6, RZ, RZ, RZ ;  /* 0x000000ffff067224 */ /* 0x000fe200078e00ff */
[----:B-----5:R-:W-:-:S06]  /*10e0*/  DSETP.GT.AND P0, PT, R2, RZ, PT ;  /* 0x000000ff0200722a */ /* 0x020fcc0003f04000 */
[----:B------:R-:W-:-:S05]  /*10f0*/  FSEL R7, RZ, 1.875, !P0 ;  /* 0x3ff00000ff077808 */ /* 0x000fca0004000000 */
[----:B------:R-:W-:Y:S01]  /*1100*/  STG.E.64 desc[UR4][R4.64], R6 ;  /* 0x0000000604007986 */ /* 0x000fe2000c101b04 */
[----:B------:R-:W-:Y:S05]  /*1110*/  EXIT ;  /* 0x000000000000794d */ /* 0x000fea0003800000 */
.L_x_1101:
[----:B------:R-:W-:-:S13]  /*1120*/  ISETP.GE.AND P0, PT, R0, 0x1, PT ;  /* 0x000000010000780c */ /* 0x000fda0003f06270 */
[----:B------:R-:W-:Y:S05]  /*1130*/  @!P0 EXIT ;  /* 0x000000000000894d */ /* 0x000fea0003800000 */
[C---:B------:R-:W-:Y:S01]  /*1140*/  ISETP.GE.U32.AND P1, PT, R0.reuse, 0x10, PT ;  /* 0x000000100000780c */ /* 0x040fe20003f26070 */
[----:B------:R-:W-:Y:S01]  /*1150*/  IMAD.MOV.U32 R6, RZ, RZ, RZ ;  /* 0x000000ffff067224 */ /* 0x000fe200078e00ff */
[----:B------:R-:W-:-:S04]  /*1160*/  LOP3.LUT R20, R0, 0xf, RZ, 0xc0, !PT ;  /* 0x0000000f00147812 */ /* 0x000fc800078ec0ff */
[----:B------:R-:W-:-:S07]  /*1170*/  ISETP.NE.AND P0, PT, R20, RZ, PT ;  /* 0x000000ff1400720c */ /* 0x000fce0003f05270 */
[----:B------:R-:W-:Y:S06]  /*1180*/  @!P1 BRA `(.L_x_1120) ;  /* 0x0000000400789947 */ /* 0x000fec0003800000 */
[----:B------:R-:W-:Y:S01]  /*1190*/  IMAD.WIDE.U32 R14, R7, 0x8, RZ ;  /* 0x00000008070e7825 */ /* 0x000fe200078e00ff */
[----:B------:R-:W-:-:S03]  /*11a0*/  LOP3.LUT R6, R0, 0x7ffffff0, RZ, 0xc0, !PT ;  /* 0x7ffffff000067812 */ /* 0x000fc600078ec0ff */
[----:B------:R-:W-:Y:S01]  /*11b0*/  IMAD.MOV.U32 R11, RZ, RZ, R14 ;  /* 0x000000ffff0b7224 */ /* 0x000fe200078e000e */
[----:B------:R-:W-:Y:S01]  /*11c0*/  IADD3 R14, PT, PT, -R6, RZ, RZ ;  /* 0x000000ff060e7210 */ /* 0x000fe20007ffe1ff */
[----:B------:R-:W-:-:S07]  /*11d0*/  VIADD R10, R7, 0x480 ;  /* 0x00000480070a7836 */ /* 0x000fce0000000000 */
.L_x_1121:
[----:B-1----:R-:W-:-:S05]  /*11e0*/  IADD3 R12, P1, PT, R11, R2, RZ ;  /* 0x000000020b0c7210 */ /* 0x002fca0007f3e0ff */
[----:B------:R-:W-:-:S05]  /*11f0*/  IMAD.X R13, R15, 0x1, R3, P1 ;  /* 0x000000010f0d7824 */ /* 0x000fca00008e0603 */
[----:B------:R-:W2:Y:S01]  /*1200*/  LDG.E.64 R8, desc[UR4][R12.64] ;  /* 0x000000040c087981 */ /* 0x000ea2000c1e1b00 */
[----:B------:R-:W-:Y:S01]  /*1210*/  IMAD.MOV.U32 R18, RZ, RZ, RZ ;  /* 0x000000ffff127224 */ /* 0x000fe200078e00ff */
[----:B--2---:R-:W-:Y:S01]  /*1220*/  DSETP.GT.AND P1, PT, R8, RZ, PT ;  /* 0x000000ff0800722a */ /* 0x004fe20003f24000 */
[----:B------:R-:W-:-:S05]  /*1230*/  IADD3 R8, P2, PT, R11, R4, RZ ;  /* 0x000000040b087210 */ /* 0x000fca0007f5e0ff */
[----:B------:R-:W-:Y:S01]  /*1240*/  FSEL R19, RZ, 1.875, !P1 ;  /* 0x3ff00000ff137808 */ /* 0x000fe20004800000 */
[----:B------:R-:W-:-:S05]  /*1250*/  IMAD.X R9, R15, 0x1, R5, P2 ;  /* 0x000000010f097824 */ /* 0x000fca00010e0605 */
[----:B------:R0:W-:Y:S04]  /*1260*/  STG.E.64 desc[UR4][R8.64], R18 ;  /* 0x0000001208007986 */ /* 0x0001e8000c101b04 */
[----:B------:R-:W2:Y:S01]  /*1270*/  LDG.E.64 R16, desc[UR4][R12.64+0x400] ;  /* 0x000400040c107981 */ /* 0x000ea2000c1e1b00 */
[----:B------:R-:W-:Y:S01]  /*1280*/  IMAD.MOV.U32 R22, RZ, RZ, RZ ;  /* 0x000000ffff167224 */ /* 0x000fe200078e00ff */
[----:B--2---:R-:W-:-:S06]  /*1290*/  DSETP.GT.AND P1, PT, R16, RZ, PT ;  /* 0x000000ff1000722a */ /* 0x004fcc0003f24000 */
[----:B------:R-:W-:-:S05]  /*12a0*/  FSEL R23, RZ, 1.875, !P1 ;  /* 0x3ff00000ff177808 */ /* 0x000fca0004800000 */
[----:B------:R1:W-:Y:S04]  /*12b0*/  STG.E.64 desc[UR4][R8.64+0x400], R22 ;  /* 0x0004001608007986 */ /* 0x0003e8000c101b04 */
[----:B------:R-:W2:Y:S01]  /*12c0*/  LDG.E.64 R16, desc[UR4][R12.64+0x800] ;  /* 0x000800040c107981 */ /* 0x000ea2000c1e1b00 */
[----:B------:R-:W-:Y:S01]  /*12d0*/  IMAD.MOV.U32 R24, RZ, RZ, RZ ;  /* 0x000000ffff187224 */ /* 0x000fe200078e00ff */
[----:B--2---:R-:W-:-:S06]  /*12e0*/  DSETP.GT.AND P1, PT, R16, RZ, PT ;  /* 0x000000ff1000722a */ /* 0x004fcc0003f24000 */
[----:B------:R-:W-:-:S05]  /*12f0*/  FSEL R25, RZ, 1.875, !P1 ;  /* 0x3ff00000ff197808 */ /* 0x000fca0004800000 */
[----:B------:R2:W-:Y:S04]  /*1300*/  STG.E.64 desc[UR4][R8.64+0x800], R24 ;  /* 0x0008001808007986 */ /* 0x0005e8000c101b04 */
[----:B------:R-:W3:Y:S02]  /*1310*/  LDG.E.64 R16, desc[UR4][R12.64+0xc00] ;  /* 0x000c00040c107981 */ /* 0x000ee4000c1e1b00 */
[----:B---3--:R-:W-:-:S06]  /*1320*/  DSETP.GT.AND P1, PT, R16, RZ, PT ;  /* 0x000000ff1000722a */ /* 0x008fcc0003f24000 */
[----:B0-----:R-:W-:-:S05]  /*1330*/  FSEL R19, RZ, 1.875, !P1 ;  /* 0x3ff00000ff137808 */ /* 0x001fca0004800000 */
[----:B------:R0:W-:Y:S04]  /*1340*/  STG.E.64 desc[UR4][R8.64+0xc00], R18 ;  /* 0x000c001208007986 */ /* 0x0001e8000c101b04 */
[----:B------:R-:W3:Y:S02]  /*1350*/  LDG.E.64 R16, desc[UR4][R12.64+0x1000] ;  /* 0x001000040c107981 */ /* 0x000ee4000c1e1b00 */
[----:B---3--:R-:W-:-:S06]  /*1360*/  DSETP.GT.AND P1, PT, R16, RZ, PT ;  /* 0x000000ff1000722a */ /* 0x008fcc0003f24000 */
[----:B-1----:R-:W-:-:S05]  /*1370*/  FSEL R23, RZ, 1.875, !P1 ;  /* 0x3ff00000ff177808 */ /* 0x002fca0004800000 */
[----:B------:R-:W-:Y:S04]  /*1380*/  STG.E.64 desc[UR4][R8.64+0x1000], R22 ;  /* 0x0010001608007986 */ /* 0x000fe8000c101b04 */
[----:B------:R-:W3:Y:S02]  /*1390*/  LDG.E.64 R16, desc[UR4][R12.64+0x1400] ;  /* 0x001400040c107981 */ /* 0x000ee4000c1e1b00 */
[----:B---3--:R-:W-:-:S06]  /*13a0*/  DSETP.GT.AND P1, PT, R16, RZ, PT ;  /* 0x000000ff1000722a */ /* 0x008fcc0003f24000 */
[----:B--2---:R-:W-:-:S05]  /*13b0*/  FSEL R25, RZ, 1.875, !P1 ;  /* 0x3ff00000ff197808 */ /* 0x004fca0004800000 */
[----:B------:R1:W-:Y:S04]  /*13c0*/  STG.E.64 desc[UR4][R8.64+0x1400], R24 ;  /* 0x0014001808007986 */ /* 0x0003e8000c101b04 */
[----:B------:R-:W2:Y:S01]  /*13d0*/  LDG.E.64 R16, desc[UR4][R12.64+0x1800] ;  /* 0x001800040c107981 */ /* 0x000ea2000c1e1b00 */
[----:B------:R-:W-:Y:S01]  /*13e0*/  IMAD.MOV.U32 R26, RZ, RZ, RZ ;  /* 0x000000ffff1a7224 */ /* 0x000fe200078e00ff */
[----:B--2---:R-:W-:-:S06]  /*13f0*/  DSETP.GT.AND P1, PT, R16, RZ, PT ;  /* 0x000000ff1000722a */ /* 0x004fcc0003f24000 */
[----:B------:R-:W-:-:S05]  /*1400*/  FSEL R27, RZ, 1.875, !P1 ;  /* 0x3ff00000ff1b7808 */ /* 0x000fca0004800000 */
[----:B------:R-:W-:Y:S04]  /*1410*/  STG.E.64 desc[UR4][R8.64+0x1800], R26 ;  /* 0x0018001a08007986 */ /* 0x000fe8000c101b04 */
[----:B------:R-:W2:Y:S01]  /*1420*/  LDG.E.64 R16, desc[UR4][R12.64+0x1c00] ;  /* 0x001c00040c107981 */ /* 0x000ea2000c1e1b00 */
[----:B------:R-:W-:Y:S01]  /*1430*/  IMAD.MOV.U32 R28, RZ, RZ, RZ ;  /* 0x000000ffff1c7224 */ /* 0x000fe200078e00ff */
[----:B--2---:R-:W-:-:S06]  /*1440*/  DSETP.GT.AND P1, PT, R16, RZ, PT ;  /* 0x000000ff1000722a */ /* 0x004fcc0003f24000 */
[----:B------:R-:W-:-:S05]  /*1450*/  FSEL R29, RZ, 1.875, !P1 ;  /* 0x3ff00000ff1d7808 */ /* 0x000fca0004800000 */
[----:B------:R-:W-:Y:S04]  /*1460*/  STG.E.64 desc[UR4][R8.64+0x1c00], R28 ;  /* 0x001c001c08007986 */ /* 0x000fe8000c101b04 */
[----:B0-----:R-:W2:Y:S01]  /*1470*/  LDG.E.64 R18, desc[UR4][R12.64+0x2000] ;  /* 0x002000040c127981 */ /* 0x001ea2000c1e1b00 */
[----:B------:R-:W-:Y:S02]  /*1480*/  IMAD.MOV.U32 R16, RZ, RZ, 0xc00 ;  /* 0x00000c00ff107424 */ /* 0x000fe400078e00ff */
[----:B------:R-:W-:Y:S02]  /*1490*/  IMAD.MOV.U32 R17, RZ, RZ, 0x0 ;  /* 0x00000000ff117424 */ /* 0x000fe400078e00ff */
[----:B------:R-:W-:Y:S01]  /*14a0*/  IMAD.WIDE R16, R10, 0x8, R16 ;  /* 0x000000080a107825 */ /* 0x000fe200078e0210 */
[----:B--2---:R-:W-:-:S02]  /*14b0*/  DSETP.GT.AND P1, PT, R18, RZ, PT ;  /* 0x000000ff1200722a */ /* 0x004fc40003f24000 */
[----:B------:R-:W-:-:S04]  /*14c0*/  IADD3 R18, P2, PT, R16, R2, RZ ;  /* 0x0000000210127210 */ /* 0x000fc80007f5e0ff */
[----:B-1----:R-:W-:Y:S01]  /*14d0*/  FSEL R25, RZ, 1.875, !P1 ;  /* 0x3ff00000ff197808 */ /* 0x002fe20004800000 */
[----:B------:R-:W-:-:S04]  /*14e0*/  IMAD.X R19, R17, 0x1, R3, P2 ;  /* 0x0000000111137824 */ /* 0x000fc800010e0603 */
[----:B------:R0:W-:Y:S04]  /*14f0*/  STG.E.64 desc[UR4][R8.64+0x2000], R24 ;  /* 0x0020001808007986 */ /* 0x0001e8000c101b04 */
[----:B------:R-:W2:Y:S01]  /*1500*/  LDG.E.64 R22, desc[UR4][R18.64+-0xc00] ;  /* 0xfff4000412167981 */ /* 0x000ea2000c1e1b00 */
[----:B------:R-:W-:-:S05]  /*1510*/  IADD3 R12, P2, PT, R16, R4, RZ ;  /* 0x00000004100c7210 */ /* 0x000fca0007f5e0ff */
[----:B------:R-:W-:Y:S01]  /*1520*/  IMAD.X R13, R17, 0x1, R5, P2 ;  /* 0x00000001110d7824 */ /* 0x000fe200010e0605 */
[----:B--2---:R-:W-:Y:S01]  /*1530*/  DSETP.GT.AND P1, PT, R22, RZ, PT ;  /* 0x000000ff1600722a */ /* 0x004fe20003f24000 */
[----:B------:R-:W-:-:S05]  /*1540*/  IMAD.MOV.U32 R22, RZ, RZ, RZ ;  /* 0x000000ffff167224 */ /* 0x000fca00078e00ff */
[----:B------:R-:W-:-:S05]  /*1550*/  FSEL R23, RZ, 1.875, !P1 ;  /* 0x3ff00000ff177808 */ /* 0x000fca0004800000 */
[----:B------:R1:W-:Y:S04]  /*1560*/  STG.E.64 desc[UR4][R12.64+-0xc00], R22 ;  /* 0xfff400160c007986 */ /* 0x0003e8000c101b04 */
[----:B------:R-:W2:Y:S02]  /*1570*/  LDG.E.64 R16, desc[UR4][R18.64+-0x800] ;  /* 0xfff8000412107981 */ /* 0x000ea4000c1e1b00 */
[----:B--2---:R-:W-:Y:S01]  /*1580*/  DSETP.GT.AND P1, PT, R16, RZ, PT ;  /* 0x000000ff1000722a */ /* 0x004fe20003f24000 */
[----:B------:R-:W-:-:S05]  /*1590*/  IMAD.MOV.U32 R16, RZ, RZ, RZ ;  /* 0x000000ffff107224 */ /* 0x000fca00078e00ff */
[----:B------:R-:W-:-:S05]  /*15a0*/  FSEL R17, RZ, 1.875, !P1 ;  /* 0x3ff00000ff117808 */ /* 0x000fca0004800000 */
[----:B------:R2:W-:Y:S04]  /*15b0*/  STG.E.64 desc[UR4][R12.64+-0x800], R16 ;  /* 0xfff800100c007986 */ /* 0x0005e8000c101b04 */
[----:B0-----:R-:W3:Y:S02]  /*15c0*/  LDG.E.64 R8, desc[UR4][R18.64+-0x400] ;  /* 0xfffc000412087981 */ /* 0x001ee4000c1e1b00 */
[----:B---3--:R-:W-:-:S06]  /*15d0*/  DSETP.GT.AND P1, PT, R8, RZ, PT ;  /* 0x000000ff0800722a */ /* 0x008fcc0003f24000 */
[----:B------:R-:W-:-:S05]  /*15e0*/  FSEL R25, RZ, 1.875, !P1 ;  /* 0x3ff00000ff197808 */ /* 0x000fca0004800000 */
[----:B------:R0:W-:Y:S04]  /*15f0*/  STG.E.64 desc[UR4][R12.64+-0x400], R24 ;  /* 0xfffc00180c007986 */ /* 0x0001e8000c101b04 */
[----:B------:R-:W3:Y:S02]  /*1600*/  LDG.E.64 R8, desc[UR4][R18.64] ;  /* 0x0000000412087981 */ /* 0x000ee4000c1e1b00 */
[----:B---3--:R-:W-:-:S06]  /*1610*/  DSETP.GT.AND P1, PT, R8, RZ, PT ;  /* 0x000000ff0800722a */ /* 0x008fcc0003f24000 */
[----:B-1----:R-:W-:-:S05]  /*1620*/  FSEL R23, RZ, 1.875, !P1 ;  /* 0x3ff00000ff177808 */ /* 0x002fca0004800000 */
[----:B------:R1:W-:Y:S04]  /*1630*/  STG.E.64 desc[UR4][R12.64], R22 ;  /* 0x000000160c007986 */ /* 0x0003e8000c101b04 */
[----:B------:R-:W3:Y:S02]  /*1640*/  LDG.E.64 R8, desc[UR4][R18.64+0x400] ;  /* 0x0004000412087981 */ /* 0x000ee4000c1e1b00 */
[----:B---3--:R-:W-:-:S06]  /*1650*/  DSETP.GT.AND P1, PT, R8, RZ, PT ;  /* 0x000000ff0800722a */ /* 0x008fcc0003f24000 */
[----:B--2---:R-:W-:-:S05]  /*1660*/  FSEL R17, RZ, 1.875, !P1 ;  /* 0x3ff00000ff117808 */ /* 0x004fca0004800000 */
[----:B------:R1:W-:Y:S04]  /*1670*/  STG.E.64 desc[UR4][R12.64+0x400], R16 ;  /* 0x000400100c007986 */ /* 0x0003e8000c101b04 */
[----:B------:R-:W2:Y:S02]  /*1680*/  LDG.E.64 R8, desc[UR4][R18.64+0x800] ;  /* 0x0008000412087981 */ /* 0x000ea4000c1e1b00 */
[----:B--2---:R-:W-:-:S06]  /*1690*/  DSETP.GT.AND P1, PT, R8, RZ, PT ;  /* 0x000000ff0800722a */ /* 0x004fcc0003f24000 */
[----:B0-----:R-:W-:-:S05]  /*16a0*/  FSEL R25, RZ, 1.875, !P1 ;  /* 0x3ff00000ff197808 */ /* 0x001fca0004800000 */
[----:B------:R1:W-:Y:S04]  /*16b0*/  STG.E.64 desc[UR4][R12.64+0x800], R24 ;  /* 0x000800180c007986 */ /* 0x0003e8000c101b04 */
[----:B------:R-:W2:Y:S01]  /*16c0*/  LDG.E.64 R8, desc[UR4][R18.64+0xc00] ;  /* 0x000c000412087981 */ /* 0x000ea2000c1e1b00 */
[----:B------:R-:W-:Y:S01]  /*16d0*/  VIADD R14, R14, 0x10 ;  /* 0x000000100e0e7836 */ /* 0x000fe20000000000 */
[----:B------:R-:W-:Y:S01]  /*16e0*/  IADD3 R11, P2, PT, R11, 0x4000, RZ ;  /* 0x000040000b0b7810 */ /* 0x000fe20007f5e0ff */
[----:B------:R-:W-:-:S04]  /*16f0*/  VIADD R10, R10, 0x800 ;  /* 0x000008000a0a7836 */ /* 0x000fc80000000000 */
[----:B------:R-:W-:Y:S01]  /*1700*/  IMAD.X R15, RZ, RZ, R15, P2 ;  /* 0x000000ffff0f7224 */ /* 0x000fe200010e060f */
[----:B--2---:R-:W-:Y:S01]  /*1710*/  DSETP.GT.AND P1, PT, R8, RZ, PT ;  /* 0x000000ff0800722a */ /* 0x004fe20003f24000 */
[----:B------:R-:W-:-:S05]  /*1720*/  IMAD.MOV.U32 R8, RZ, RZ, RZ ;  /* 0x000000ffff087224 */ /* 0x000fca00078e00ff */
[----:B------:R-:W-:Y:S02]  /*1730*/  FSEL R9, RZ, 1.875, !P1 ;  /* 0x3ff00000ff097808 */ /* 0x000fe40004800000 */
[----:B------:R-:W-:-:S03]  /*1740*/  ISETP.NE.AND P1, PT, R14, RZ, PT ;  /* 0x000000ff0e00720c */ /* 0x000fc60003f25270 */
[----:B------:R1:W-:Y:S10]  /*1750*/  STG.E.64 desc[UR4][R12.64+0xc00], R8 ;  /* 0x000c00080c007986 */ /* 0x0003f4000c101b04 */
[----:B------:R-:W-:Y:S05]  /*1760*/  @P1 BRA `(.L_x_1121) ;  /* 0xfffffff8009c1947 */ /* 0x000fea000383ffff */
.L_x_1120:
[----:B------:R-:W-:Y:S05]  /*1770*/  @!P0 EXIT ;  /* 0x000000000000894d */ /* 0x000fea0003800000 */
[----:B------:R-:W-:Y:S02]  /*1780*/  ISETP.GE.U32.AND P1, PT, R20, 0x8, PT ;  /* 0x000000081400780c */ /* 0x000fe40003f26070 */
[----:B------:R-:W-:-:S04]  /*1790*/  LOP3.LUT R14, R0, 0x7, RZ, 0xc0, !PT ;  /* 0x00000007000e7812 */ /* 0x000fc800078ec0ff */
[----:B------:R-:W-:-:S07]  /*17a0*/  ISETP.NE.AND P0, PT, R14, RZ, PT ;  /* 0x000000ff0e00720c */ /* 0x000fce0003f05270 */
[----:B------:R-:W-:Y:S06]  /*17b0*/  @!P1 BRA `(.L_x_1122) ;  /* 0x0000000000a09947 */ /* 0x000fec0003800000 */
[----:B-1----:R-:W-:-:S05]  /*17c0*/  LEA R9, R6, R7, 0x7 ;  /* 0x0000000706097211 */ /* 0x002fca00078e38ff */
[----:B------:R-:W-:-:S05]  /*17d0*/  IMAD.WIDE R10, R9, 0x8, R2 ;  /* 0x00000008090a7825 */ /* 0x000fca00078e0202 */
[----:B------:R-:W2:Y:S01]  /*17e0*/  LDG.E.64 R12, desc[UR4][R10.64] ;  /* 0x000000040a0c7981 */ /* 0x000ea2000c1e1b00 */
[----:B------:R-:W-:-:S04]  /*17f0*/  IMAD.WIDE R8, R9, 0x8, R4 ;  /* 0x0000000809087825 */ /* 0x000fc800078e0204 */
        /* <DEDUP_REMOVED lines=21> */
[----:B------:R3:W-:Y:S04]  /*1950*/  STG.E.64 desc[UR4][R8.64+0x1000], R18 ;  /* 0x0010001208007986 */ /* 0x0007e8000c101b04 */
[----:B------:R-:W4:Y:S02]  /*1960*/  LDG.E.64 R12, desc[UR4][R10.64+0x1400] ;  /* 0x001400040a0c7981 */ /* 0x000f24000c1e1b00 */
[----:B----4-:R-:W-:-:S06]  /*1970*/  DSETP.GT.AND P1, PT, R12, RZ, PT ;  /* 0x000000ff0c00722a */ /* 0x010fcc0003f24000 */
        /* <DEDUP_REMOVED lines=8> */
[----:B--2---:R-:W-:Y:S01]  /*1a00*/  DSETP.GT.AND P1, PT, R12, RZ, PT ;  /* 0x000000ff0c00722a */ /* 0x004fe20003f24000 */
[----:B------:R-:W-:-:S05]  /*1a10*/  IMAD.MOV.U32 R12, RZ, RZ, RZ ;  /* 0x000000ffff0c7224 */ /* 0x000fca00078e00ff */
[----:B------:R-:W-:-:S05]  /*1a20*/  FSEL R13, RZ, 1.875, !P1 ;  /* 0x3ff00000ff0d7808 */ /* 0x000fca0004800000 */
[----:B------:R3:W-:Y:S03]  /*1a30*/  STG.E.64 desc[UR4][R8.64+0x1c00], R12 ;  /* 0x001c000c08007986 */ /* 0x0007e6000c101b04 */
.L_x_1122:
[----:B------:R-:W-:Y:S05]  /*1a40*/  @!P0 EXIT ;  /* 0x000000000000894d */ /* 0x000fea0003800000 */
[----:B------:R-:W-:Y:S02]  /*1a50*/  ISETP.GE.U32.AND P0, PT, R14, 0x4, PT ;  /* 0x000000040e00780c */ /* 0x000fe40003f06070 */
[----:B------:R-:W-:-:S04]  /*1a60*/  LOP3.LUT R0, R0, 0x3, RZ, 0xc0, !PT ;  /* 0x0000000300007812 */ /* 0x000fc800078ec0ff */
[----:B------:R-:W-:-:S07]  /*1a70*/  ISETP.NE.AND P1, PT, R0, RZ, PT ;  /* 0x000000ff0000720c */ /* 0x000fce0003f25270 */
[----:B------:R-:W-:Y:S06]  /*1a80*/  @!P0 BRA `(.L_x_1123) ;  /* 0x0000000000608947 */ /* 0x000fec0003800000 */
[----:B---3--:R-:W-:-:S04]  /*1a90*/  IMAD R19, R6, 0x80, R7 ;  /* 0x0000008006137824 */ /* 0x008fc800078e0207 */
[----:B-1----:R-:W-:-:S05]  /*1aa0*/  IMAD.WIDE R16, R19, 0x8, R2 ;  /* 0x0000000813107825 */ /* 0x002fca00078e0202 */
        /* <DEDUP_REMOVED lines=17> */
[----:B------:R-:W-:Y:S01]  /*1bc0*/  VIADD R6, R6, 0x4 ;  /* 0x0000000406067836 */ /* 0x000fe20000000000 */
[----:B--2---:R-:W-:Y:S01]  /*1bd0*/  DSETP.GT.AND P0, PT, R8, RZ, PT ;  /* 0x000000ff0800722a */ /* 0x004fe20003f04000 */
[----:B------:R-:W-:-:S05]  /*1be0*/  IMAD.MOV.U32 R8, RZ, RZ, RZ ;  /* 0x000000ffff087224 */ /* 0x000fca00078e00ff */
[----:B------:R-:W-:-:S05]  /*1bf0*/  FSEL R9, RZ, 1.875, !P0 ;  /* 0x3ff00000ff097808 */ /* 0x000fca0004000000 */
[----:B------:R0:W-:Y:S03]  /*1c00*/  STG.E.64 desc[UR4][R18.64+0xc00], R8 ;  /* 0x000c000812007986 */ /* 0x0001e6000c101b04 */
.L_x_1123:
[----:B------:R-:W-:Y:S05]  /*1c10*/  @!P1 EXIT ;  /* 0x000000000000994d */ /* 0x000fea0003800000 */
[----:B01-3--:R-:W-:Y:S02]  /*1c20*/  IMAD R13, R6, 0x80, R7 ;  /* 0x00000080060d7824 */ /* 0x00bfe400078e0207 */
[----:B------:R-:W-:-:S07]  /*1c30*/  IMAD.MOV R0, RZ, RZ, -R0 ;  /* 0x000000ffff007224 */ /* 0x000fce00078e0a00 */
.L_x_1124:
[----:B------:R-:W-:-:S06]  /*1c40*/  IMAD.WIDE R8, R13, 0x8, R2 ;  /* 0x000000080d087825 */ /* 0x000fcc00078e0202 */
[----:B------:R-:W2:Y:S01]  /*1c50*/  LDG.E.64 R8, desc[UR4][R8.64] ;  /* 0x0000000408087981 */ /* 0x000ea2000c1e1b00 */
[----:B------:R-:W-:Y:S02]  /*1c60*/  VIADD R0, R0, 0x1 ;  /* 0x0000000100007836 */ /* 0x000fe40000000000 */
[----:B0-----:R-:W-:-:S04]  /*1c70*/  IMAD.WIDE R6, R13, 0x8, R4 ;  /* 0x000000080d067825 */ /* 0x001fc800078e0204 */
[----:B------:R-:W-:Y:S01]  /*1c80*/  IMAD.MOV.U32 R10, RZ, RZ, RZ ;  /* 0x000000ffff0a7224 */ /* 0x000fe200078e00ff */
[----:B--2---:R-:W-:-:S06]  /*1c90*/  DSETP.GT.AND P0, PT, R8, RZ, PT ;  /* 0x000000ff0800722a */ /* 0x004fcc0003f04000 */
[----:B------:R-:W-:Y:S02]  /*1ca0*/  FSEL R11, RZ, 1.875, !P0 ;  /* 0x3ff00000ff0b7808 */ /* 0x000fe40004000000 */
[----:B------:R-:W-:-:S03]  /*1cb0*/  ISETP.NE.AND P0, PT, R0, RZ, PT ;  /* 0x000000ff0000720c */ /* 0x000fc60003f05270 */
[----:B------:R0:W-:Y:S10]  /*1cc0*/  STG.E.64 desc[UR4][R6.64], R10 ;  /* 0x0000000a06007986 */ /* 0x0001f4000c101b04 */
[----:B------:R-:W-:Y:S05]  /*1cd0*/  @!P0 EXIT ;  /* 0x000000000000894d */ /* 0x000fea0003800000 */
[----:B------:R-:W-:Y:S01]  /*1ce0*/  VIADD R13, R13, 0x80 ;  /* 0x000000800d0d7836 */ /* 0x000fe20000000000 */
[----:B------:R-:W-:Y:S06]  /*1cf0*/  BRA `(.L_x_1124) ;  /* 0xfffffffc00d07947 */ /* 0x000fec000383ffff */
.L_x_1125:
        /* <DEDUP_REMOVED lines=16> */
.L_x_2162:


//--------------------- .text._ZN3cub18CUB_300001_SM_10006detail9transform16transform_kernelINS2_10policy_hubILb1EN4cuda3std3__45tupleIJN6thrust24THRUST_300001_SM_1000_NS6detail15normal_iteratorINSA_10device_ptrIdEEEEEEEE10policy1000Ei8GradReLUSF_JPdEEEvT0_iT1_T2_DpNS2_10kernel_argIT3_EE --------------------------
	.section	.text._ZN3cub18CUB_300001_SM_10006detail9transform16transform_kernelINS2_10policy_hubILb1EN4cuda3std3__45tupleIJN6thrust24THRUST_300001_SM_1000_NS6detail15normal_iteratorINSA_10device_ptrIdEEEEEEEE10policy1000Ei8GradReLUSF_JPdEEEvT0_iT1_T2_DpNS2_10kernel_argIT3_EE,"ax",@progbits
	.align	128
        .global         _ZN3cub18CUB_300001_SM_10006detail9transform16transform_kernelINS2_10policy_hubILb1EN4cuda3std3__45tupleIJN6thrust24THRUST_300001_SM_1000_NS6detail15normal_iteratorINSA_10device_ptrIdEEEEEEEE10policy1000Ei8GradReLUSF_JPdEEEvT0_iT1_T2_DpNS2_10kernel_argIT3_EE
        .type           _ZN3cub18CUB_300001_SM_10006detail9transform16transform_kernelINS2_10policy_hubILb1EN4cuda3std3__45tupleIJN6thrust24THRUST_300001_SM_1000_NS6detail15normal_iteratorINSA_10device_ptrIdEEEEEEEE10policy1000Ei8GradReLUSF_JPdEEEvT0_iT1_T2_DpNS2_10kernel_argIT3_EE,@function
        .size           _ZN3cub18CUB_300001_SM_10006detail9transform16transform_kernelINS2_10policy_hubILb1EN4cuda3std3__45tupleIJN6thrust24THRUST_300001_SM_1000_NS6detail15normal_iteratorINSA_10device_ptrIdEEEEEEEE10policy1000Ei8GradReLUSF_JPdEEEvT0_iT1_T2_DpNS2_10kernel_argIT3_EE,(.L_x_2163 - _ZN3cub18CUB_300001_SM_10006detail9transform16transform_kernelINS2_10policy_hubILb1EN4cuda3std3__45tupleIJN6thrust24THRUST_300001_SM_1000_NS6detail15normal_iteratorINSA_10device_ptrIdEEEEEEEE10policy1000Ei8GradReLUSF_JPdEEEvT0_iT1_T2_DpNS2_10kernel_argIT3_EE)
        .other          _ZN3cub18CUB_300001_SM_10006detail9transform16transform_kernelINS2_10policy_hubILb1EN4cuda3std3__45tupleIJN6thrust24THRUST_300001_SM_1000_NS6detail15normal_iteratorINSA_10device_ptrIdEEEEEEEE10policy1000Ei8GradReLUSF_JPdEEEvT0_iT1_T2_DpNS2_10kernel_argIT3_EE,@"STO_CUDA_ENTRY STV_DEFAULT"
_ZN3cub18CUB_300001_SM_10006detail9transform16transform_kernelINS2_10policy_hubILb1EN4cuda3std3__45tupleIJN6thrust24THRUST_300001_SM_1000_NS6detail15normal_iteratorINSA_10device_ptrIdEEEEEEEE10policy1000Ei8GradReLUSF_JPdEEEvT0_iT1_T2_DpNS2_10kernel_argIT3_EE:
.text._ZN3cub18CUB_300001_SM_10006detail9transform16transform_kernelINS2_10policy_hubILb1EN4cuda3std3__45tupleIJN6thrust24THRUST_300001_SM_1000_NS6detail15normal_iteratorINSA_10device_ptrIdEEEEEEEE10policy1000Ei8GradReLUSF_JPdEEEvT0_iT1_T2_DpNS2_10kernel_argIT3_EE:
[----:B------:R-:W-:Y:S08]  /*0000*/  LDC R1, c[0x0][0x37c] ;  /* 0x0000df00ff017b82 */ /* 0x000ff00000000800 */
[----:B------:R-:W0:Y:S01]  /*0010*/  LDC.64 R8, c[0x0][0x380] ;  /* 0x0000e000ff087b82 */ /* 0x000e220000000a00 */
[----:B------:R-:W1:Y:S01]  /*0020*/  S2R R0, SR_TID.X ;  /* 0x0000000000007919 */ /* 0x000e620000002100 */
[----:B------:R-:W2:Y:S01]  /*0030*/  LDCU.64 UR6, c[0x0][0x358] ;  /* 0x00006b00ff0677ac */ /* 0x000ea20008000a00 */
[----:B------:R-:W-:Y:S05]  /*0040*/  BSSY.RECONVERGENT B0, `(.L_x_1126) ;  /* 0x0000016000007945 */ /* 0x000fea0003800200 */
[----:B------:R-:W3:Y:S08]  /*0050*/  S2UR UR4, SR_CTAID.X ;  /* 0x00000000000479c3 */ /* 0x000ef00000002500 */
[----:B------:R-:W4:Y:S01]  /*0060*/  LDC.64 R4, c[0x0][0x398] ;  /* 0x0000e600ff047b82 */ /* 0x000f220000000a00 */
[----:B0-----:R-:W-:-:S07]  /*0070*/  IMAD.SHL.U32 R7, R9, 0x80, RZ ;  /* 0x0000008009077824 */ /* 0x001fce00078e00ff */
[----:B------:R-:W0:Y:S01]  /*0080*/  LDC.64 R2, c[0x0][0x390] ;  /* 0x0000e400ff027b82 */ /* 0x000e220000000a00 */
[----:B---3--:R-:W-:Y:S02]  /*0090*/  IMAD R13, R7, UR4, RZ ;  /* 0x00000004070d7c24 */ /* 0x008fe4000f8e02ff */
[----:B-1----:R-:W-:Y:S02]  /*00a0*/  IMAD.SHL.U32 R15, R0, 0x80, RZ ;  /* 0x00000080000f7824 */ /* 0x002fe400078e00ff */
[----:B------:R-:W-:-:S05]  /*00b0*/  IMAD.IADD R8, R8, 0x1, -R13 ;  /* 0x0000000108087824 */ /* 0x000fca00078e0a0d */
[CC--:B------:R-:W-:Y:S02]  /*00c0*/  VIMNMX R6, PT, PT, R7.reuse, R8.reuse, PT ;  /* 0x0000000807067248 */ /* 0x0c0fe40003fe0100 */
[----:B------:R-:W-:-:S03]  /*00d0*/  ISETP.GT.AND P1, PT, R7, R8, PT ;  /* 0x000000080700720c */ /* 0x000fc60003f24270 */
[----:B------:R-:W-:-:S05]  /*00e0*/  IMAD.SHL.U32 R12, R6, 0x8, RZ ;  /* 0x00000008060c7824 */ /* 0x000fca00078e00ff */
[----:B------:R-:W-:-:S13]  /*00f0*/  ISETP.GE.AND P0, PT, R15, R12, PT ;  /* 0x0000000c0f00720c */ /* 0x000fda0003f06270 */
[----:B--2-4-:R-:W-:Y:S05]  /*0100*/  @P0 BRA `(.L_x_1127) ;  /* 0x0000000000240947 */ /* 0x014fea0003800000 */
[----:B------:R-:W1:Y:S02]  /*0110*/  LDC.64 R10, c[0x0][0x398] ;  /* 0x0000e600ff0a7b82 */ /* 0x000e640000000a00 */
[----:B-1----:R-:W-:-:S04]  /*0120*/  IMAD.WIDE.U32 R10, R0, 0x80, R10 ;  /* 0x00000080000a7825 */ /* 0x002fc800078e000a */
[----:B------:R-:W-:-:S07]  /*0130*/  IMAD.WIDE R10, R13, 0x8, R10 ;  /* 0x000000080d0a7825 */ /* 0x000fce00078e020a */
.L_x_1128:
[----:B------:R-:W-:Y:S01]  /*0140*/  VIADD R15, R15, 0x4000 ;  /* 0x000040000f0f7836 */ /* 0x000fe20000000000 */
[----:B------:R1:W-:Y:S04]  /*0150*/  CCTL.E.PF2 [R10] ;  /* 0x000000000a00798f */ /* 0x0003e80000800100 */
[----:B------:R-:W-:Y:S02]  /*0160*/  ISETP.GE.AND P0, PT, R15, R12, PT ;  /* 0x0000000c0f00720c */ /* 0x000fe40003f06270 */
[----:B-1----:R-:W-:-:S05]  /*0170*/  IADD3 R10, P2, PT, R10, 0x4000, RZ ;  /* 0x000040000a0a7810 */ /* 0x002fca0007f5e0ff */
[----:B------:R-:W-:-:S06]  /*0180*/  IMAD.X R11, RZ, RZ, R11, P2 ;  /* 0x000000ffff0b7224 */ /* 0x000fcc00010e060b */
[----:B------:R-:W-:Y:S05]  /*0190*/  @!P0 BRA `(.L_x_1128) ;  /* 0xfffffffc00e88947 */ /* 0x000fea000383ffff */
.L_x_1127:
[----:B------:R-:W-:Y:S05]  /*01a0*/  BSYNC.RECONVERGENT B0 ;  /* 0x0000000000007941 */ /* 0x000fea0003800200 */
.L_x_1126:
[----:B------:R-:W-:-:S04]  /*01b0*/  IMAD.WIDE R4, R13, 0x8, R4 ;  /* 0x000000080d047825 */ /* 0x000fc800078e0204 */
[----:B0-----:R-:W-:Y:S01]  /*01c0*/  IMAD.WIDE R2, R13, 0x8, R2 ;  /* 0x000000080d027825 */ /* 0x001fe200078e0202 */
[----:B------:R-:W-:Y:S06]  /*01d0*/  @P1 BRA `(.L_x_1129) ;  /* 0x0000000800fc1947 */ /* 0x000fec0003800000 */
        /* <DEDUP_REMOVED lines=9> */
[----:B------:R-:W-:Y:S01]  /*0270*/  VIADD R6, R0, 0x480 ;  /* 0x0000048000067836 */ /* 0x000fe20000000000 */
[----:B------:R-:W-:Y:S01]  /*0280*/  MOV R11, R14 ;  /* 0x0000000e000b7202 */ /* 0x000fe20000000f00 */
[----:B------:R-:W-:-:S07]  /*0290*/  IMAD.MOV R10, RZ, RZ, -R7 ;  /* 0x000000ffff0a7224 */ /* 0x000fce00078e0a07 */
.L_x_1131:
        /* <DEDUP_REMOVED lines=32> */
[----:B------:R-:W-:Y:S01]  /*04a0*/  MOV R26, RZ ;  /* 0x000000ff001a7202 */ /* 0x000fe20000000f00 */
        /* <DEDUP_REMOVED lines=8> */
[----:B------:R-:W2:Y:S01]  /*0530*/  LDG.E.64 R16, desc[UR6][R12.64+0x2000] ;  /* 0x002000060c107981 */ /* 0x000ea2000c1e1b00 */
[----:B0-----:R-:W-:Y:S02]  /*0540*/  IMAD.MOV.U32 R18, RZ, RZ, 0xc00 ;  /* 0x00000c00ff127424 */ /* 0x001fe400078e00ff */
        /* <DEDUP_REMOVED lines=16> */
[----:B------:R-:W-:-:S05]  /*0650*/  MOV R18, RZ ;  /* 0x000000ff00127202 */ /* 0x000fca0000000f00 */
        /* <DEDUP_REMOVED lines=29> */
.L_x_1130:
[----:B------:R-:W-:Y:S05]  /*0830*/  @!P0 EXIT ;  /* 0x000000000000894d */ /* 0x000fea0003800000 */
[----:B------:R-:W0:Y:S01]  /*0840*/  LDCU UR4, c[0x0][0x384] ;  /* 0x00007080ff0477ac */ /* 0x000e220008000800 */
[----:B------:R-:W-:Y:S01]  /*0850*/  ISETP.GE.U32.AND P1, PT, R20, 0x8, PT ;  /* 0x000000081400780c */ /* 0x000fe20003f26070 */
[----:B0-----:R-:W-:-:S06]  /*0860*/  ULOP3.LUT UR5, UR4, 0x7, URZ, 0xc0, !UPT ;  /* 0x0000000704057892 */ /* 0x001fcc000f8ec0ff */
[----:B------:R-:W-:-:S06]  /*0870*/  ISETP.NE.AND P0, PT, RZ, UR5, PT ;  /* 0x00000005ff007c0c */ /* 0x000fcc000bf05270 */
[----:B------:R-:W-:Y:S07]  /*0880*/  @!P1 BRA `(.L_x_1132) ;  /* 0x0000000000a09947 */ /* 0x000fee0003800000 */
[----:B-1----:R-:W-:-:S04]  /*0890*/  IMAD R9, R7, 0x80, R0 ;  /* 0x0000008007097824 */ /* 0x002fc800078e0200 */
        /* <DEDUP_REMOVED lines=8> */
[----:B------:R-:W-:Y:S01]  /*0920*/  MOV R16, RZ ;  /* 0x000000ff00107202 */ /* 0x000fe20000000f00 */
        /* <DEDUP_REMOVED lines=30> */
.L_x_1132:
[----:B------:R-:W-:Y:S05]  /*0b10*/  @!P0 EXIT ;  /* 0x000000000000894d */ /* 0x000fea0003800000 */
[----:B------:R-:W-:Y:S02]  /*0b20*/  UISETP.GE.U32.AND UP0, UPT, UR5, 0x4, UPT ;  /* 0x000000040500788c */ /* 0x000fe4000bf06070 */
[----:B------:R-:W-:-:S06]  /*0b30*/  ULOP3.LUT UR4, UR4, 0x3, URZ, 0xc0, !UPT ;  /* 0x0000000304047892 */ /* 0x000fcc000f8ec0ff */
[----:B------:R-:W-:Y:S01]  /*0b40*/  ISETP.NE.AND P0, PT, RZ, UR4, PT ;  /* 0x00000004ff007c0c */ /* 0x000fe2000bf05270 */
[----:B------:R-:W-:-:S12]  /*0b50*/  BRA.U !UP0, `(.L_x_1133) ;  /* 0x0000000108607547 */ /* 0x000fd8000b800000 */
[----:B-1-3--:R-:W-:-:S04]  /*0b60*/  IMAD R19, R7, 0x80, R0 ;  /* 0x0000008007137824 */ /* 0x00afc800078e0200 */
        /* <DEDUP_REMOVED lines=23> */
.L_x_1133:
[----:B------:R-:W-:Y:S05]  /*0ce0*/  @!P0 EXIT ;  /* 0x000000000000894d */ /* 0x000fea0003800000 */
[----:B01-3--:R-:W-:Y:S01]  /*0cf0*/  IMAD R13, R7, 0x80, R0 ;  /* 0x00000080070d7824 */ /* 0x00bfe200078e0200 */
[----:B------:R-:W-:-:S12]  /*0d00*/  UIADD3 UR4, UPT, UPT, -UR4, URZ, URZ ;  /* 0x000000ff04047290 */ /* 0x000fd8000fffe1ff */
.L_x_1134:
[----:B------:R-:W-:-:S06]  /*0d10*/  IMAD.WIDE R8, R13, 0x8, R4 ;  /* 0x000000080d087825 */ /* 0x000fcc00078e0204 */
[----:B------:R-:W2:Y:S01]  /*0d20*/  LDG.E.64 R8, desc[UR6][R8.64] ;  /* 0x0000000608087981 */ /* 0x000ea2000c1e1b00 */
[----:B0-----:R-:W-:Y:S01]  /*0d30*/  IMAD.WIDE R6, R13, 0x8, R2 ;  /* 0x000000080d067825 */ /* 0x001fe200078e0202 */
[----:B------:R-:W-:-:S03]  /*0d40*/  UIADD3 UR4, UPT, UPT, UR4, 0x1, URZ ;  /* 0x0000000104047890 */ /* 0x000fc6000fffe0ff */
[----:B------:R-:W-:Y:S01]  /*0d50*/  IMAD.MOV.U32 R10, RZ, RZ, RZ ;  /* 0x000000ffff0a7224 */ /* 0x000fe200078e00ff */
[----:B------:R-:W-:Y:S01]  /*0d60*/  UISETP.NE.AND UP0, UPT, UR4, URZ, UPT ;  /* 0x000000ff0400728c */ /* 0x000fe2000bf05270 */
[----:B------:R-:W-:Y:S01]  /*0d70*/  VIADD R13, R13, 0x80 ;  /* 0x000000800d0d7836 */ /* 0x000fe20000000000 */
[----:B--2---:R-:W-:-:S06]  /*0d80*/  DSETP.GT.AND P0, PT, R8, RZ, PT ;  /* 0x000000ff0800722a */ /* 0x004fcc0003f04000 */
[----:B------:R-:W-:-:S05]  /*0d90*/  FSEL R11, RZ, 1.875, !P0 ;  /* 0x3ff00000ff0b7808 */ /* 0x000fca0004000000 */
[----:B------:R0:W-:Y:S01]  /*0da0*/  STG.E.64 desc[UR6][R6.64], R10 ;  /* 0x0000000a06007986 */ /* 0x0001e2000c101b06 */
[----:B------:R-:W-:Y:S05]  /*0db0*/  BRA.U UP0, `(.L_x_1134) ;  /* 0xfffffffd00d47547 */ /* 0x000fea000b83ffff */
[----:B------:R-:W-:Y:S05]  /*0dc0*/  EXIT ;  /* 0x000000000000794d */ /* 0x000fea0003800000 */
.L_x_1129:
[----:B------:R-:W-:-:S13]  /*0dd0*/  ISETP.GE.AND P0, PT, R9, 0x1, PT ;  /* 0x000000010900780c */ /* 0x000fda0003f06270 */
[----:B------:R-:W-:Y:S05]  /*0de0*/  @!P0 EXIT ;  /* 0x000000000000894d */ /* 0x000fea0003800000 */
[C---:B------:R-:W-:Y:S01]  /*0df0*/  ISETP.GE.U32.AND P0, PT, R9.reuse, 0x8, PT ;  /* 0x000000080900780c */ /* 0x040fe20003f06070 */
[----:B------:R-:W-:Y:S01]  /*0e00*/  IMAD.MOV.U32 R7, RZ, RZ, RZ ;  /* 0x000000ffff077224 */ /* 0x000fe200078e00ff */
[----:B------:R-:W-:-:S11]  /*0e10*/  LOP3.LUT R18, R9, 0x7, RZ, 0xc0, !PT ;  /* 0x0000000709127812 */ /* 0x000fd600078ec0ff */
[----:B------:R-:W-:Y:S05]  /*0e20*/  @!P0 BRA `(.L_x_1135) ;  /* 0x0000000400108947 */ /* 0x000fea0003800000 */
[----:B------:R-:W-:Y:S02]  /*0e30*/  LOP3.LUT R7, R9, 0x7ffffff8, RZ, 0xc0, !PT ;  /* 0x7ffffff809077812 */ /* 0x000fe400078ec0ff */
[----:B------:R-:W-:-:S07]  /*0e40*/  MOV R10, RZ ;  /* 0x000000ff000a7202 */ /* 0x000fce0000000f00 */
.L_x_1138:
[----:B------:R-:W-:-:S05]  /*0e50*/  IMAD R11, R10, 0x80, R0 ;  /* 0x000000800a0b7824 */ /* 0x000fca00078e0200 */
[----:B------:R-:W-:-:S13]  /*0e60*/  ISETP.GE.AND P2, PT, R11, R6, PT ;  /* 0x000000060b00720c */ /* 0x000fda0003f46270 */
[----:B01----:R-:W-:-:S06]  /*0e70*/  @!P2 IMAD.WIDE.U32 R12, R11, 0x8, R4 ;  /* 0x000000080b0ca825 */ /* 0x003fcc00078e0004 */
        /* <DEDUP_REMOVED lines=11> */
[----:B------:R-:W-:-:S03]  /*0f30*/  IMAD.WIDE R12, R19, 0x8, R2 ;  /* 0x00000008130c7825 */ /* 0x000fc600078e0202 */
[----:B------:R-:W-:Y:S01]  /*0f40*/  ISETP.GE.AND P0, PT, R23, R6, PT ;  /* 0x000000061700720c */ /* 0x000fe20003f06270 */
[----:B------:R-:W-:Y:S01]  /*0f50*/  @!P1 IMAD.MOV.U32 R22, RZ, RZ, RZ ;  /* 0x000000ffff169224 */ /* 0x000fe200078e00ff */
[----:B--2---:R-:W-:-:S06]  /*0f60*/  @!P1 DSETP.GT.AND P2, PT, R16, RZ, PT ;  /* 0x000000ff1000922a */ /* 0x004fcc0003f44000 */
[----:B------:R-:W-:-:S05]  /*0f70*/  @!P1 FSEL R23, RZ, 1.875, !P2 ;  /* 0x3ff00000ff179808 */ /* 0x000fca0005000000 */
[----:B------:R-:W-:Y:S04]  /*0f80*/  @!P1 STG.E.64 desc[UR6][R12.64], R22 ;  /* 0x000000160c009986 */ /* 0x000fe8000c101b06 */
[----:B------:R-:W2:Y:S01]  /*0f90*/  @!P0 LDG.E.64 R16, desc[UR6][R8.64+0x400] ;  /* 0x0004000608108981 */ /* 0x000ea2000c1e1b00 */
[----:B------:R-:W-:-:S05]  /*0fa0*/  VIADD R19, R11, 0x180 ;  /* 0x000001800b137836 */ /* 0x000fca0000000000 */
[----:B------:R-:W-:Y:S01]  /*0fb0*/  ISETP.GE.AND P1, PT, R19, R6, PT ;  /* 0x000000061300720c */ /* 0x000fe20003f26270 */
[----:B--2---:R-:W-:Y:S01]  /*0fc0*/  @!P0 DSETP.GT.AND P2, PT, R16, RZ, PT ;  /* 0x000000ff1000822a */ /* 0x004fe20003f44000 */
[----:B------:R-:W-:-:S05]  /*0fd0*/  @!P0 MOV R16, RZ ;  /* 0x000000ff00108202 */ /* 0x000fca0000000f00 */
[----:B------:R-:W-:-:S05]  /*0fe0*/  @!P0 FSEL R17, RZ, 1.875, !P2 ;  /* 0x3ff00000ff118808 */ /* 0x000fca0005000000 */
[----:B------:R1:W-:Y:S04]  /*0ff0*/  @!P0 STG.E.64 desc[UR6][R12.64+0x400], R16 ;  /* 0x000400100c008986 */ /* 0x0003e8000c101b06 */
[----:B0-----:R-:W2:Y:S01]  /*1000*/  @!P1 LDG.E.64 R14, desc[UR6][R8.64+0x800] ;  /* 0x00080006080e9981 */ /* 0x001ea2000c1e1b00 */
        /* <DEDUP_REMOVED lines=21> */
[----:B------:R-:W-:Y:S01]  /*1160*/  IADD3 R11, PT, PT, R11, 0x380, RZ ;  /* 0x000003800b0b7810 */ /* 0x000fe20007ffe0ff */
[----:B------:R-:W-:Y:S01]  /*1170*/  VIADD R10, R10, 0x8 ;  /* 0x000000080a0a7836 */ /* 0x000fe20000000000 */
[----:B------:R-:W-:Y:S04]  /*1180*/  BSSY.RECONVERGENT B0, `(.L_x_1136) ;  /* 0x000000d000007945 */ /* 0x000fe80003800200 */
[----:B------:R-:W-:Y:S01]  /*1190*/  ISETP.NE.AND P1, PT, R10, R7, PT ;  /* 0x000000070a00720c */ /* 0x000fe20003f25270 */
[----:B--2---:R-:W-:Y:S01]  /*11a0*/  @!P2 DSETP.GT.AND P0, PT, R14, RZ, PT ;  /* 0x000000ff0e00a22a */ /* 0x004fe20003f04000 */
[----:B------:R-:W-:-:S05]  /*11b0*/  @!P2 IMAD.MOV.U32 R14, RZ, RZ, RZ ;  /* 0x000000ffff0ea224 */ /* 0x000fca00078e00ff */
[----:B------:R-:W-:Y:S02]  /*11c0*/  @!P2 FSEL R15, RZ, 1.875, !P0 ;  /* 0x3ff00000ff0fa808 */ /* 0x000fe40004000000 */
[----:B------:R-:W-:-:S03]  /*11d0*/  ISETP.GE.AND P0, PT, R11, R6, PT ;  /* 0x000000060b00720c */ /* 0x000fc60003f06270 */
[----:B------:R1:W-:Y:S10]  /*11e0*/  @!P2 STG.E.64 desc[UR6][R12.64+0x1400], R14 ;  /* 0x0014000e0c00a986 */ /* 0x0003f4000c101b06 */
[----:B------:R-:W-:Y:S05]  /*11f0*/  @P0 BRA `(.L_x_1137) ;  /* 0x0000000000140947 */ /* 0x000fea0003800000 */
[----:B------:R-:W2:Y:S01]  /*1200*/  LDG.E.64 R8, desc[UR6][R8.64+0x1800] ;  /* 0x0018000608087981 */ /* 0x000ea2000c1e1b00 */
[----:B-1----:R-:W-:Y:S01]  /*1210*/  IMAD.MOV.U32 R14, RZ, RZ, RZ ;  /* 0x000000ffff0e7224 */ /* 0x002fe200078e00ff */
[----:B--2---:R-:W-:-:S06]  /*1220*/  DSETP.GT.AND P0, PT, R8, RZ, PT ;  /* 0x000000ff0800722a */ /* 0x004fcc0003f04000 */
[----:B------:R-:W-:-:S05]  /*1230*/  FSEL R15, RZ, 1.875, !P0 ;  /* 0x3ff00000ff0f7808 */ /* 0x000fca0004000000 */
[----:B------:R0:W-:Y:S03]  /*1240*/  STG.E.64 desc[UR6][R12.64+0x1800], R14 ;  /* 0x0018000e0c007986 */ /* 0x0001e6000c101b06 */
.L_x_1137:
[----:B------:R-:W-:Y:S05]  /*1250*/  BSYNC.RECONVERGENT B0 ;  /* 0x0000000000007941 */ /* 0x000fea0003800200 */
.L_x_1136:
[----:B------:R-:W-:Y:S05]  /*1260*/  @P1 BRA `(.L_x_1138) ;  /* 0xfffffff800f81947 */ /* 0x000fea000383ffff */
.L_x_1135:
[----:B------:R-:W-:-:S13]  /*1270*/  ISETP.NE.AND P0, PT, R18, RZ, PT ;  /* 0x000000ff1200720c */ /* 0x000fda0003f05270 */
[----:B------:R-:W-:Y:S05]  /*1280*/  @!P0 EXIT ;  /* 0x000000000000894d */ /* 0x000fea0003800000 */
[----:B------:R-:W2:Y:S01]  /*1290*/  LDC R8, c[0x0][0x384] ;  /* 0x0000e100ff087b82 */ /* 0x000ea20000000800 */
[----:B------:R-:W-:Y:S02]  /*12a0*/  ISETP.GE.U32.AND P1, PT, R18, 0x4, PT ;  /* 0x000000041200780c */ /* 0x000fe40003f26070 */
[----:B--2---:R-:W-:-:S04]  /*12b0*/  LOP3.LUT R19, R8, 0x3, RZ, 0xc0, !PT ;  /* 0x0000000308137812 */ /* 0x004fc800078ec0ff */
[----:B------:R-:W-:-:S07]  /*12c0*/  ISETP.NE.AND P0, PT, R19, RZ, PT ;  /* 0x000000ff1300720c */ /* 0x000fce0003f05270 */
[----:B------:R-:W-:Y:S06]  /*12d0*/  @!P1 BRA `(.L_x_1139) ;  /* 0x0000000000949947 */ /* 0x000fec0003800000 */
[----:B------:R-:W-:-:S05]  /*12e0*/  IMAD R9, R7, 0x80, R0 ;  /* 0x0000008007097824 */ /* 0x000fca00078e0200 */
[----:B------:R-:W-:-:S13]  /*12f0*/  ISETP.GE.AND P3, PT, R9, R6, PT ;  /* 0x000000060900720c */ /* 0x000fda0003f66270 */
[----:B------:R-:W-:-:S06]  /*1300*/  @!P3 IMAD.WIDE R10, R9, 0x8, R4 ;  /* 0x00000008090ab825 */ /* 0x000fcc00078e0204 */
[----:B------:R-:W2:Y:S01]  /*1310*/  @!P3 LDG.E.64 R10, desc[UR6][R10.64] ;  /* 0x000000060a0ab981 */ /* 0x000ea2000c1e1b00 */
[C---:B-1----:R-:W-:Y:S02]  /*1320*/  VIADD R17, R9.reuse, 0x80 ;  /* 0x0000008009117836 */ /* 0x042fe40000000000 */
        /* <DEDUP_REMOVED lines=8> */
[----:B------:R-:W-:Y:S01]  /*13b0*/  IADD3 R25, PT, PT, R9, 0x100, RZ ;  /* 0x0000010009197810 */ /* 0x000fe20007ffe0ff */
        /* <DEDUP_REMOVED lines=16> */
[----:B------:R-:W3:Y:S01]  /*14c0*/  @!P2 LDG.E.64 R14, desc[UR6][R14.64] ;  /* 0x000000060e0ea981 */ /* 0x000ee2000c1e1b00 */
[----:B-1----:R-:W-:-:S04]  /*14d0*/  @!P2 IMAD.WIDE R10, R9, 0x8, R2 ;  /* 0x00000008090aa825 */ /* 0x002fc800078e0202 */
[----:B------:R-:W-:Y:S02]  /*14e0*/  @!P2 IMAD.MOV.U32 R16, RZ, RZ, RZ ;  /* 0x000000ffff10a224 */ /* 0x000fe400078e00ff */
[----:B------:R-:W-:Y:S01]  /*14f0*/  VIADD R7, R7, 0x4 ;  /* 0x0000000407077836 */ /* 0x000fe20000000000 */
[----:B---3--:R-:W-:-:S06]  /*1500*/  @!P2 DSETP.GT.AND P1, PT, R14, RZ, PT ;  /* 0x000000ff0e00a22a */ /* 0x008fcc0003f24000 */
[----:B------:R-:W-:-:S05]  /*1510*/  @!P2 FSEL R17, RZ, 1.875, !P1 ;  /* 0x3ff00000ff11a808 */ /* 0x000fca0004800000 */
[----:B------:R2:W-:Y:S03]  /*1520*/  @!P2 STG.E.64 desc[UR6][R10.64], R16 ;  /* 0x000000100a00a986 */ /* 0x0005e6000c101b06 */
.L_x_1139:
[----:B------:R-:W-:Y:S05]  /*1530*/  @!P0 EXIT ;  /* 0x000000000000894d */ /* 0x000fea0003800000 */
[----:B------:R-:W-:Y:S02]  /*1540*/  ISETP.NE.AND P1, PT, R19, 0x1, PT ;  /* 0x000000011300780c */ /* 0x000fe40003f25270 */
[----:B------:R-:W-:-:S04]  /*1550*/  LOP3.LUT R8, R8, 0x1, RZ, 0xc0, !PT ;  /* 0x0000000108087812 */ /* 0x000fc800078ec0ff */
[----:B------:R-:W-:-:S07]  /*1560*/  ISETP.NE.U32.AND P0, PT, R8, 0x1, PT ;  /* 0x000000010800780c */ /* 0x000fce0003f05070 */
[----:B------:R-:W-:Y:S06]  /*1570*/  @!P1 BRA `(.L_x_1140) ;  /* 0x00000000004c9947 */ /* 0x000fec0003800000 */
[----:B--2---:R-:W-:-:S05]  /*1580*/  IMAD R11, R7, 0x80, R0 ;  /* 0x00000080070b7824 */ /* 0x004fca00078e0200 */
[----:B------:R-:W-:-:S13]  /*1590*/  ISETP.GE.AND P3, PT, R11, R6, PT ;  /* 0x000000060b00720c */ /* 0x000fda0003f66270 */
[----:B------:R-:W-:-:S06]  /*15a0*/  @!P3 IMAD.WIDE R8, R11, 0x8, R4 ;  /* 0x000000080b08b825 */ /* 0x000fcc00078e0204 */
[----:B------:R-:W2:Y:S01]  /*15b0*/  @!P3 LDG.E.64 R8, desc[UR6][R8.64] ;  /* 0x000000060808b981 */ /* 0x000ea2000c1e1b00 */
[C---:B------:R-:W-:Y:S01]  /*15c0*/  IADD3 R19, PT, PT, R11.reuse, 0x80, RZ ;  /* 0x000000800b137810 */ /* 0x040fe20007ffe0ff */
[----:B------:R-:W-:-:S03]  /*15d0*/  @!P3 IMAD.WIDE R10, R11, 0x8, R2 ;  /* 0x000000080b0ab825 */ /* 0x000fc600078e0202 */
[----:B------:R-:W-:Y:S01]  /*15e0*/  ISETP.GE.AND P1, PT, R19, R6, PT ;  /* 0x000000061300720c */ /* 0x000fe20003f26270 */
[----:B01----:R-:W-:-:S12]  /*15f0*/  @!P3 IMAD.MOV.U32 R14, RZ, RZ, RZ ;  /* 0x000000ffff0eb224 */ /* 0x003fd800078e00ff */
        /* <DEDUP_REMOVED lines=11> */
.L_x_1140:
[----:B------:R-:W-:Y:S05]  /*16b0*/  @P0 EXIT ;  /* 0x000000000000094d */ /* 0x000fea0003800000 */
[----:B---3--:R-:W-:-:S05]  /*16c0*/  IMAD R9, R7, 0x80, R0 ;  /* 0x0000008007097824 */ /* 0x008fca00078e0200 */
[----:B------:R-:W-:-:S13]  /*16d0*/  ISETP.GE.AND P0, PT, R9, R6, PT ;  /* 0x000000060900720c */ /* 0x000fda0003f06270 */
[----:B------:R-:W-:Y:S05]  /*16e0*/  @P0 EXIT ;  /* 0x000000000000094d */ /* 0x000fea0003800000 */
[----:B------:R-:W-:-:S06]  /*16f0*/  IMAD.WIDE R4, R9, 0x8, R4 ;  /* 0x0000000809047825 */ /* 0x000fcc00078e0204 */
[----:B------:R-:W3:Y:S01]  /*1700*/  LDG.E.64 R4, desc[UR6][R4.64] ;  /* 0x0000000604047981 */ /* 0x000ee2000c1e1b00 */
[----:B------:R-:W-:-:S04]  /*1710*/  IMAD.WIDE R2, R9, 0x8, R2 ;  /* 0x0000000809027825 */ /* 0x000fc800078e0202 */
[----:B------:R-:W-:Y:S01]  /*1720*/  IMAD.MOV.U32 R6, RZ, RZ, RZ ;  /* 0x000000ffff067224 */ /* 0x000fe200078e00ff */
[----:B---3--:R-:W-:-:S06]  /*1730*/  DSETP.GT.AND P0, PT, R4, RZ, PT ;  /* 0x000000ff0400722a */ /* 0x008fcc0003f04000 */
[----:B------:R-:W-:-:S05]  /*1740*/  FSEL R7, RZ, 1.875, !P0 ;  /* 0x3ff00000ff077808 */ /* 0x000fca0004000000 */
[----:B------:R-:W-:Y:S01]  /*1750*/  STG.E.64 desc[UR6][R2.64], R6 ;  /* 0x0000000602007986 */ /* 0x000fe2000c101b06 */
[----:B------:R-:W-:Y:S05]  /*1760*/  EXIT ;  /* 0x000000000000794d */ /* 0x000fea0003800000 */
.L_x_1141:
        /* <DEDUP_REMOVED lines=9> */
.L_x_2163:


//--------------------- .text._ZN3cub18CUB_300001_SM_10006detail9transform16transform_kernelINS2_10policy_hubILb1EN4cuda3std3__45tupleIJN6thrust24THRUST_300001_SM_1000_NS6detail15normal_iteratorINSA_10device_ptrIdEEEEEEEE10policy1000El7SigmoidSF_JPdEEEvT0_iT1_T2_DpNS2_10kernel_argIT3_EE --------------------------
	.section	.text._ZN3cub18CUB_300001_SM_10006detail9transform16transform_kernelINS2_10policy_hubILb1EN4cuda3std3__45tupleIJN6thrust24THRUST_300001_SM_1000_NS6detail15normal_iteratorINSA_10device_ptrIdEEEEEEEE10policy1000El7SigmoidSF_JPdEEEvT0_iT1_T2_DpNS2_10kernel_argIT3_EE,"ax",@progbits
	.align	128
        .global         _ZN3cub18CUB_300001_SM_10006detail9transform16transform_kernelINS2_10policy_hubILb1EN4cuda3std3__45tupleIJN6thrust24THRUST_300001_SM_1000_NS6detail15normal_iteratorINSA_10device_ptrIdEEEEEEEE10policy1000El7SigmoidSF_JPdEEEvT0_iT1_T2_DpNS2_10kernel_argIT3_EE
        .type           _ZN3cub18CUB_300001_SM_10006detail9transform16transform_kernelINS2_10policy_hubILb1EN4cuda3std3__45tupleIJN6thrust24THRUST_300001_SM_1000_NS6detail15normal_iteratorINSA_10device_ptrIdEEEEEEEE10policy1000El7SigmoidSF_JPdEEEvT0_iT1_T2_DpNS2_10kernel_argIT3_EE,@function
        .size           _ZN3cub18CUB_300001_SM_10006detail9transform16transform_kernelINS2_10policy_hubILb1EN4cuda3std3__45tupleIJN6thrust24THRUST_300001_SM_1000_NS6detail15normal_iteratorINSA_10device_ptrIdEEEEEEEE10policy1000El7SigmoidSF_JPdEEEvT0_iT1_T2_DpNS2_10kernel_argIT3_EE,(.L_x_2136 - _ZN3cub18CUB_300001_SM_10006detail9transform16transform_kernelINS2_10policy_hubILb1EN4cuda3std3__45tupleIJN6thrust24THRUST_300001_SM_1000_NS6detail15normal_iteratorINSA_10device_ptrIdEEEEEEEE10policy1000El7SigmoidSF_JPdEEEvT0_iT1_T2_DpNS2_10kernel_argIT3_EE)
        .other          _ZN3cub18CUB_300001_SM_10006detail9transform16transform_kernelINS2_10policy_hubILb1EN4cuda3std3__45tupleIJN6thrust24THRUST_300001_SM_1000_NS6detail15normal_iteratorINSA_10device_ptrIdEEEEEEEE10policy1000El7SigmoidSF_JPdEEEvT0_iT1_T2_DpNS2_10kernel_argIT3_EE,@"STO_CUDA_ENTRY STV_DEFAULT"
_ZN3cub18CUB_300001_SM_10006detail9transform16transform_kernelINS2_10policy_hubILb1EN4cuda3std3__45tupleIJN6thrust24THRUST_300001_SM_1000_NS6detail15normal_iteratorINSA_10device_ptrIdEEEEEEEE10policy1000El7SigmoidSF_JPdEEEvT0_iT1_T2_DpNS2_10kernel_argIT3_EE:
.text._ZN3cub18CUB_300001_SM_10006detail9transform16transform_kernelINS2_10policy_hubILb1EN4cuda3std3__45tupleIJN6thrust24THRUST_300001_SM_1000_NS6detail15normal_iteratorINSA_10device_ptrIdEEEEEEEE10policy1000El7SigmoidSF_JPdEEEvT0_iT1_T2_DpNS2_10kernel_argIT3_EE:
        /* <DEDUP_REMOVED lines=24> */
.L_x_1144:
[----:B------:R-:W-:Y:S01]  /*0180*/  VIADD R10, R10, 0x4000 ;  /* 0x000040000a0a7836 */ /* 0x000fe20000000000 */
[----:B------:R0:W-:Y:S04]  /*0190*/  CCTL.E.PF2 [R8] ;  /* 0x000000000800798f */ /* 0x0001e80000800100 */
[----:B------:R-:W-:Y:S02]  /*01a0*/  ISETP.GE.AND P0, PT, R10, R5, PT ;  /* 0x000000050a00720c */ /* 0x000fe40003f06270 */
[----:B0-----:R-:W-:-:S05]  /*01b0*/  IADD3 R8, P1, PT, R8, 0x4000, RZ ;  /* 0x0000400008087810 */ /* 0x001fca0007f3e0ff */
[----:B------:R-:W-:-:S06]  /*01c0*/  IMAD.X R9, RZ, RZ, R9, P1 ;  /* 0x000000ffff097224 */ /* 0x000fcc00008e0609 */
[----:B------:R-:W-:Y:S05]  /*01d0*/  @!P0 BRA `(.L_x_1144) ;  /* 0xfffffffc00e88947 */ /* 0x000fea000383ffff */
.L_x_1143:
[----:B------:R-:W-:Y:S05]  /*01e0*/  BSYNC.RECONVERGENT B0 ;  /* 0x0000000000007941 */ /* 0x000fea0003800200 */
.L_x_1142:
        /* <DEDUP_REMOVED lines=18> */
.L_x_1159:
        /* <DEDUP_REMOVED lines=67> */
.L_x_1150:
[----:B------:R-:W-:Y:S05]  /*0740*/  BSYNC.RECONVERGENT B1 ;  /* 0x0000000000017941 */ /* 0x000fea0003800200 */
.L_x_1149:
        /* <DEDUP_REMOVED lines=14> */
[----:B------:R-:W-:Y:S05]  /*0830*/  CALL.REL.NOINC `($__internal_10_$__cuda_sm20_dblrcp_rn_slowpath_v3) ;  /* 0x0000001800f87944 */ /* 0x000fea0003c00000 */
.L_x_1152:
[----:B------:R-:W-:Y:S05]  /*0840*/  BSYNC.RECONVERGENT B1 ;  /* 0x0000000000017941 */ /* 0x000fea0003800200 */
.L_x_1151:
[----:B------:R-:W-:-:S05]  /*0850*/  IMAD.WIDE R10, R5, 0x8, R6 ;  /* 0x00000008050a7825 */ /* 0x000fca00078e0206 */
[----:B------:R0:W-:Y:S02]  /*0860*/  STG.E.64 desc[UR4][R10.64], R14 ;  /* 0x0000000e0a007986 */ /* 0x0001e4000c101b04 */
.L_x_1148:
[----:B------:R-:W-:Y:S05]  /*0870*/  BSYNC.RECONVERGENT B0 ;  /* 0x0000000000007941 */ /* 0x000fea0003800200 */
.L_x_1147:
        /* <DEDUP_REMOVED lines=64> */
.L_x_1156:
[----:B------:R-:W-:Y:S05]  /*0c80*/  BSYNC.RECONVERGENT B1 ;  /* 0x0000000000017941 */ /* 0x000fea0003800200 */
.L_x_1155:
        /* <DEDUP_REMOVED lines=15> */
.L_x_1158:
[----:B------:R-:W-:Y:S05]  /*0d80*/  BSYNC.RECONVERGENT B1 ;  /* 0x0000000000017941 */ /* 0x000fea0003800200 */
.L_x_1157:
[----:B------:R-:W-:-:S05]  /*0d90*/  IMAD.WIDE R10, R19, 0x8, R6 ;  /* 0x00000008130a7825 */ /* 0x000fca00078e0206 */
[----:B------:R1:W-:Y:S02]  /*0da0*/  STG.E.64 desc[UR4][R10.64], R14 ;  /* 0x0000000e0a007986 */ /* 0x0003e4000c101b04 */
.L_x_1154:
[----:B------:R-:W-:Y:S05]  /*0db0*/  BSYNC.RECONVERGENT B0 ;  /* 0x0000000000007941 */ /* 0x000fea0003800200 */
.L_x_1153:
[----:B------:R-:W-:Y:S01]  /*0dc0*/  VIADD R5, R5, 0x100 ;  /* 0x0000010005057836 */ /* 0x000fe20000000000 */
[----:B------:R-:W-:Y:S06]  /*0dd0*/  @P0 BRA `(.L_x_1159) ;  /* 0xfffffff4004c0947 */ /* 0x000fec000383ffff */
[----:B------:R-:W-:-:S07]  /*0de0*/  LOP3.LUT R5, R3, 0xffffff00, RZ, 0xc0, !PT ;  /* 0xffffff0003057812 */ /* 0x000fce00078ec0ff */
.L_x_1146:
        /* <DEDUP_REMOVED lines=15> */
[----:B01----:R-:W-:-:S06]  /*0ee0*/  DADD R14, -RZ, -R4 ;  /* 0x00000000ff0e7229 */ /* 0x003fcc0000000904 */
        /* <DEDUP_REMOVED lines=53> */
.L_x_1161:
[----:B------:R-:W-:Y:S05]  /*1240*/  BSYNC.RECONVERGENT B0 ;  /* 0x0000000000007941 */ /* 0x000fea0003800200 */
.L_x_1160:
        /* <DEDUP_REMOVED lines=16> */
[----:B------:R-:W-:Y:S05]  /*1350*/  CALL.REL.NOINC `($__internal_10_$__cuda_sm20_dblrcp_rn_slowpath_v3) ;  /* 0x0000001000307944 */ /* 0x000fea0003c00000 */
[----:B------:R-:W-:Y:S02]  /*1360*/  IMAD.MOV.U32 R8, RZ, RZ, R14 ;  /* 0x000000ffff087224 */ /* 0x000fe400078e000e */
[----:B------:R-:W-:-:S07]  /*1370*/  IMAD.MOV.U32 R9, RZ, RZ, R15 ;  /* 0x000000ffff097224 */ /* 0x000fce00078e000f */
.L_x_1163:
[----:B------:R-:W-:Y:S05]  /*1380*/  BSYNC.RECONVERGENT B0 ;  /* 0x0000000000007941 */ /* 0x000fea0003800200 */
.L_x_1162:
[----:B------:R-:W-:-:S05]  /*1390*/  IMAD.WIDE R6, R3, 0x8, R6 ;  /* 0x0000000803067825 */ /* 0x000fca00078e0206 */
[----:B------:R-:W-:Y:S01]  /*13a0*/  STG.E.64 desc[UR4][R6.64], R8 ;  /* 0x0000000806007986 */ /* 0x000fe2000c101b04 */
[----:B------:R-:W-:Y:S05]  /*13b0*/  EXIT ;  /* 0x000000000000794d */ /* 0x000fea0003800000 */
.L_x_1145:
        /* <DEDUP_REMOVED lines=8> */
.L_x_1173:
[----:B------:R-:W-:-:S05]  /*1440*/  IMAD.WIDE R18, R4, 0x8, R8 ;  /* 0x0000000804127825 */ /* 0x000fca00078e0208 */
[----:B------:R-:W2:Y:S01]  /*1450*/  LDG.E.64 R10, desc[UR4][R18.64] ;  /* 0x00000004120a7981 */ /* 0x000ea2000c1e1b00 */
[----:B------:R-:W-:Y:S01]  /*1460*/  IMAD.MOV.U32 R12, RZ, RZ, 0x652b82fe ;  /* 0x652b82feff0c7424 */ /* 0x000fe200078e00ff */
[----:B------:R-:W-:Y:S01]  /*1470*/  UMOV UR6, 0xfefa39ef ;  /* 0xfefa39ef00067882 */ /* 0x000fe20000000000 */
[----:B------:R-:W-:Y:S01]  /*1480*/  IMAD.MOV.U32 R13, RZ, RZ, 0x3ff71547 ;  /* 0x3ff71547ff0d7424 */ /* 0x000fe200078e00ff */
[----:B------:R-:W-:Y:S01]  /*1490*/  UMOV UR7, 0x3fe62e42 ;  /* 0x3fe62e4200077882 */ /* 0x000fe20000000000 */
[----:B------:R-:W-:Y:S04]  /*14a0*/  BSSY.RECONVERGENT B0, `(.L_x_1165) ;  /* 0x0000037000007945 */ /* 0x000fe80003800200 */
[----:B--2---:R-:W-:Y:S02]  /*14b0*/  DFMA R12, R10, -R12, 6.75539944105574400000e+15 ;  /* 0x433800000a0c742b */ /* 0x004fe4000000080c */
[----:B0-----:R-:W-:-:S06]  /*14c0*/  DADD R20, -RZ, -R10 ;  /* 0x00000000ff147229 */ /* 0x001fcc000000090a */
        /* <DEDUP_REMOVED lines=52> */
.L_x_1166:
[----:B------:R-:W-:Y:S05]  /*1810*/  BSYNC.RECONVERGENT B0 ;  /* 0x0000000000007941 */ /* 0x000fea0003800200 */
.L_x_1165:
        /* <DEDUP_REMOVED lines=17> */
.L_x_1168:
[----:B------:R-:W-:Y:S05]  /*1930*/  BSYNC.RECONVERGENT B0 ;  /* 0x0000000000007941 */ /* 0x000fea0003800200 */
.L_x_1167:
[----:B------:R-:W-:-:S05]  /*1940*/  IMAD.WIDE R20, R4, 0x8, R6 ;  /* 0x0000000804147825 */ /* 0x000fca00078e0206 */
        /* <DEDUP_REMOVED lines=61> */
.L_x_1170:
[----:B------:R-:W-:Y:S05]  /*1d20*/  BSYNC.RECONVERGENT B0 ;  /* 0x0000000000007941 */ /* 0x000fea0003800200 */
.L_x_1169:
        /* <DEDUP_REMOVED lines=15> */
.L_x_1172:
[----:B------:R-:W-:Y:S05]  /*1e20*/  BSYNC.RECONVERGENT B0 ;  /* 0x0000000000007941 */ /* 0x000fea0003800200 */
.L_x_1171:
[----:B------:R0:W-:Y:S01]  /*1e30*/  STG.E.64 desc[UR4][R20.64+0x400], R14 ;  /* 0x0004000e14007986 */ /* 0x0001e2000c101b04 */
[----:B------:R-:W-:Y:S01]  /*1e40*/  VIADD R4, R4, 0x100 ;  /* 0x0000010004047836 */ /* 0x000fe20000000000 */
[----:B------:R-:W-:Y:S06]  /*1e50*/  @P0 BRA `(.L_x_1173) ;  /* 0xfffffff400780947 */ /* 0x000fec000383ffff */
[----:B------:R-:W-:-:S07]  /*1e60*/  LOP3.LUT R5, R3, 0xffffff00, RZ, 0xc0, !PT ;  /* 0xffffff0003057812 */ /* 0x000fce00078ec0ff */
.L_x_1164:
        /* <DEDUP_REMOVED lines=67> */
.L_x_1175:
[----:B------:R-:W-:Y:S05]  /*22a0*/  BSYNC.RECONVERGENT B0 ;  /* 0x0000000000007941 */ /* 0x000fea0003800200 */
.L_x_1174:
        /* <DEDUP_REMOVED lines=19> */
.L_x_1177:
[----:B------:R-:W-:Y:S05]  /*23e0*/  BSYNC.RECONVERGENT B0 ;  /* 0x0000000000007941 */ /* 0x000fea0003800200 */
.L_x_1176:
[----:B------:R-:W-:-:S05]  /*23f0*/  IMAD.WIDE R6, R3, 0x8, R6 ;  /* 0x0000000803067825 */ /* 0x000fca00078e0206 */
[----:B------:R-:W-:Y:S01]  /*2400*/  STG.E.64 desc[UR4][R6.64], R8 ;  /* 0x0000000806007986 */ /* 0x000fe2000c101b04 */
[----:B------:R-:W-:Y:S05]  /*2410*/  EXIT ;  /* 0x000000000000794d */ /* 0x000fea0003800000 */
        .weak           $__internal_10_$__cuda_sm20_dblrcp_rn_slowpath_v3
        .type           $__internal_10_$__cuda_sm20_dblrcp_rn_slowpath_v3,@function
        .size           $__internal_10_$__cuda_sm20_dblrcp_rn_slowpath_v3,(.L_x_2136 - $__internal_10_$__cuda_sm20_dblrcp_rn_slowpath_v3)
$__internal_10_$__cuda_sm20_dblrcp_rn_slowpath_v3:
        /* <DEDUP_REMOVED lines=24> */
.L_x_1181:
        /* <DEDUP_REMOVED lines=10> */
.L_x_1179:
[----:B------:R-:W-:Y:S01]  /*2640*/  LOP3.LUT R13, R11, 0x80000, RZ, 0xfc, !PT ;  /* 0x000800000b0d7812 */ /* 0x000fe200078efcff */
[----:B------:R-:W-:-:S07]  /*2650*/  IMAD.MOV.U32 R12, RZ, RZ, R10 ;  /* 0x000000ffff0c7224 */ /* 0x000fce00078e000a */
.L_x_1180:
[----:B------:R-:W-:Y:S05]  /*2660*/  BSYNC.RECONVERGENT B2 ;  /* 0x0000000000027941 */ /* 0x000fea0003800200 */
.L_x_1178:
[----:B------:R-:W-:Y:S02]  /*2670*/  IMAD.MOV.U32 R10, RZ, RZ, R0 ;  /* 0x000000ffff0a7224 */ /* 0x000fe400078e0000 */
[----:B------:R-:W-:Y:S02]  /*2680*/  IMAD.MOV.U32 R11, RZ, RZ, 0x0 ;  /* 0x00000000ff0b7424 */ /* 0x000fe400078e00ff */
[----:B------:R-:W-:Y:S02]  /*2690*/  IMAD.MOV.U32 R14, RZ, RZ, R12 ;  /* 0x000000ffff0e7224 */ /* 0x000fe400078e000c */
[----:B------:R-:W-:Y:S01]  /*26a0*/  IMAD.MOV.U32 R15, RZ, RZ, R13 ;  /* 0x000000ffff0f7224 */ /* 0x000fe200078e000d */
[----:B------:R-:W-:Y:S06]  /*26b0*/  RET.REL.NODEC R10 `(_ZN3cub18CUB_300001_SM_10006detail9transform16transform_kernelINS2_10policy_hubILb1EN4cuda3std3__45tupleIJN6thrust24THRUST_300001_SM_1000_NS6detail15normal_iteratorINSA_10device_ptrIdEEEEEEEE10policy1000El7SigmoidSF_JPdEEEvT0_iT1_T2_DpNS2_10kernel_argIT3_EE) ;  /* 0xffffffd80a507950 */ /* 0x000fec0003c3ffff */
.L_x_1182:
        /* <DEDUP_REMOVED lines=12> */
.L_x_2136:


//--------------------- .text._ZN3cub18CUB_300001_SM_10006detail9transform16transform_kernelINS2_10policy_hubILb1EN4cuda3std3__45tupleIJN6thrust24THRUST_300001_SM_1000_NS6detail15normal_iteratorINSA_10device_ptrIdEEEEEEEE10policy1000Ei7SigmoidSF_JPdEEEvT0_iT1_T2_DpNS2_10kernel_argIT3_EE --------------------------
	.section	.text._ZN3cub18CUB_300001_SM_10006detail9transform16transform_kernelINS2_10policy_hubILb1EN4cuda3std3__45tupleIJN6thrust24THRUST_300001_SM_1000_NS6detail15normal_iteratorINSA_10device_ptrIdEEEEEEEE10policy1000Ei7SigmoidSF_JPdEEEvT0_iT1_T2_DpNS2_10kernel_argIT3_EE,"ax",@progbits
	.align	128
        .global         _ZN3cub18CUB_300001_SM_10006detail9transform16transform_kernelINS2_10policy_hubILb1EN4cuda3std3__45tupleIJN6thrust24THRUST_300001_SM_1000_NS6detail15normal_iteratorINSA_10device_ptrIdEEEEEEEE10policy1000Ei7SigmoidSF_JPdEEEvT0_iT1_T2_DpNS2_10kernel_argIT3_EE
        .type           _ZN3cub18CUB_300001_SM_10006detail9transform16transform_kernelINS2_10policy_hubILb1EN4cuda3std3__45tupleIJN6thrust24THRUST_300001_SM_1000_NS6detail15normal_iteratorINSA_10device_ptrIdEEEEEEEE10policy1000Ei7SigmoidSF_JPdEEEvT0_iT1_T2_DpNS2_10kernel_argIT3_EE,@function
        .size           _ZN3cub18CUB_300001_SM_10006detail9transform16transform_kernelINS2_10policy_hubILb1EN4cuda3std3__45tupleIJN6thrust24THRUST_300001_SM_1000_NS6detail15normal_iteratorINSA_10device_ptrIdEEEEEEEE10policy1000Ei7SigmoidSF_JPdEEEvT0_iT1_T2_DpNS2_10kernel_argIT3_EE,(.L_x_2137 - _ZN3cub18CUB_300001_SM_10006detail9transform16transform_kernelINS2_10policy_hubILb1EN4cuda3std3__45tupleIJN6thrust24THRUST_300001_SM_1000_NS6detail15normal_iteratorINSA_10device_ptrIdEEEEEEEE10policy1000Ei7SigmoidSF_JPdEEEvT0_iT1_T2_DpNS2_10kernel_argIT3_EE)
        .other          _ZN3cub18CUB_300001_SM_10006detail9transform16transform_kernelINS2_10policy_hubILb1EN4cuda3std3__45tupleIJN6thrust24THRUST_300001_SM_1000_NS6detail15normal_iteratorINSA_10device_ptrIdEEEEEEEE10policy1000Ei7SigmoidSF_JPdEEEvT0_iT1_T2_DpNS2_10kernel_argIT3_EE,@"STO_CUDA_ENTRY STV_DEFAULT"
_ZN3cub18CUB_300001_SM_10006detail9transform16transform_kernelINS2_10policy_hubILb1EN4cuda3std3__45tupleIJN6thrust24THRUST_300001_SM_1000_NS6detail15normal_iteratorINSA_10device_ptrIdEEEEEEEE10policy1000Ei7SigmoidSF_JPdEEEvT0_iT1_T2_DpNS2_10kernel_argIT3_EE:
.text._ZN3cub18CUB_300001_SM_10006detail9transform16transform_kernelINS2_10policy_hubILb1EN4cuda3std3__45tupleIJN6thrust24THRUST_300001_SM_1000_NS6detail15normal_iteratorINSA_10device_ptrIdEEEEEEEE10policy1000Ei7SigmoidSF_JPdEEEvT0_iT1_T2_DpNS2_10kernel_argIT3_EE:
        /* <DEDUP_REMOVED lines=20> */
.L_x_1185:
[----:B------:R-:W-:Y:S01]  /*0140*/  VIADD R15, R15, 0x4000 ;  /* 0x000040000f0f7836 */ /* 0x000fe20000000000 */
[----:B------:R1:W-:Y:S04]  /*0150*/  CCTL.E.PF2 [R10] ;  /* 0x000000000a00798f */ /* 0x0003e80000800100 */
[----:B------:R-:W-:Y:S02]  /*0160*/  ISETP.GE.AND P1, PT, R15, R12, PT ;  /* 0x0000000c0f00720c */ /* 0x000fe40003f26270 */
[----:B-1----:R-:W-:-:S04]  /*0170*/  IADD3 R10, P2, PT, R10, 0x4000, RZ ;  /* 0x000040000a0a7810 */ /* 0x002fc80007f5e0ff */
[----:B------:R-:W-:-:S07]  /*0180*/  IADD3.X R11, PT, PT, RZ, R11, RZ, P2, !PT ;  /* 0x0000000bff0b7210 */ /* 0x000fce00017fe4ff */
[----:B------:R-:W-:Y:S05]  /*0190*/  @!P1 BRA `(.L_x_1185) ;  /* 0xfffffffc00e89947 */ /* 0x000fea000383ffff */
.L_x_1184:
[----:B------:R-:W-:Y:S05]  /*01a0*/  BSYNC.RECONVERGENT B0 ;  /* 0x0000000000007941 */ /* 0x000fea0003800200 */
.L_x_1183:
        /* <DEDUP_REMOVED lines=11> */
.L_x_1196:
        /* <DEDUP_REMOVED lines=61> */
.L_x_1189:
[----:B------:R-:W-:Y:S05]  /*0630*/  BSYNC.RECONVERGENT B0 ;  /* 0x0000000000007941 */ /* 0x000fea0003800200 */
.L_x_1188:
        /* <DEDUP_REMOVED lines=16> */
[----:B------:R-:W-:Y:S05]  /*0740*/  CALL.REL.NOINC `($__internal_11_$__cuda_sm20_dblrcp_rn_slowpath_v3) ;  /* 0x0000001c00087944 */ /* 0x000fea0003c00000 */
.L_x_1191:
[----:B------:R-:W-:Y:S05]  /*0750*/  BSYNC.RECONVERGENT B0 ;  /* 0x0000000000007941 */ /* 0x000fea0003800200 */
.L_x_1190:
        /* <DEDUP_REMOVED lines=62> */
.L_x_1193:
[----:B------:R-:W-:Y:S05]  /*0b40*/  BSYNC.RECONVERGENT B0 ;  /* 0x0000000000007941 */ /* 0x000fea0003800200 */
.L_x_1192:
        /* <DEDUP_REMOVED lines=15> */
.L_x_1195:
[----:B------:R-:W-:Y:S05]  /*0c40*/  BSYNC.RECONVERGENT B0 ;  /* 0x0000000000007941 */ /* 0x000fea0003800200 */
.L_x_1194:
[----:B------:R0:W-:Y:S01]  /*0c50*/  STG.E.64 desc[UR4][R20.64+0x400], R14 ;  /* 0x0004000e14007986 */ /* 0x0001e2000c101b04 */
[----:B------:R-:W-:Y:S01]  /*0c60*/  VIADD R4, R4, 0x100 ;  /* 0x0000010004047836 */ /* 0x000fe20000000000 */
[----:B------:R-:W-:Y:S06]  /*0c70*/  @P0 BRA `(.L_x_1196) ;  /* 0xfffffff400780947 */ /* 0x000fec000383ffff */
[----:B------:R-:W-:-:S07]  /*0c80*/  LOP3.LUT R11, R3, 0xffffff00, RZ, 0xc0, !PT ;  /* 0xffffff00030b7812 */ /* 0x000fce00078ec0ff */
.L_x_1187:
        /* <DEDUP_REMOVED lines=67> */
.L_x_1198:
[----:B------:R-:W-:Y:S05]  /*10c0*/  BSYNC.RECONVERGENT B0 ;  /* 0x0000000000007941 */ /* 0x000fea0003800200 */
.L_x_1197:
        /* <DEDUP_REMOVED lines=16> */
[----:B------:R-:W-:Y:S05]  /*11d0*/  CALL.REL.NOINC `($__internal_11_$__cuda_sm20_dblrcp_rn_slowpath_v3) ;  /* 0x0000001000647944 */ /* 0x000fea0003c00000 */
[----:B------:R-:W-:Y:S02]  /*11e0*/  IMAD.MOV.U32 R8, RZ, RZ, R14 ;  /* 0x000000ffff087224 */ /* 0x000fe400078e000e */
[----:B------:R-:W-:-:S07]  /*11f0*/  IMAD.MOV.U32 R9, RZ, RZ, R15 ;  /* 0x000000ffff097224 */ /* 0x000fce00078e000f */
.L_x_1200:
[----:B------:R-:W-:Y:S05]  /*1200*/  BSYNC.RECONVERGENT B0 ;  /* 0x0000000000007941 */ /* 0x000fea0003800200 */
.L_x_1199:
[----:B------:R-:W-:-:S05]  /*1210*/  IMAD.WIDE R6, R3, 0x8, R6 ;  /* 0x0000000803067825 */ /* 0x000fca00078e0206 */
[----:B------:R-:W-:Y:S01]  /*1220*/  STG.E.64 desc[UR4][R6.64], R8 ;  /* 0x0000000806007986 */ /* 0x000fe2000c101b04 */
[----:B------:R-:W-:Y:S05]  /*1230*/  EXIT ;  /* 0x000000000000794d */ /* 0x000fea0003800000 */
.L_x_1186:
        /* <DEDUP_REMOVED lines=8> */
.L_x_1214:
        /* <DEDUP_REMOVED lines=67> */
.L_x_1205:
[----:B------:R-:W-:Y:S05]  /*16f0*/  BSYNC.RECONVERGENT B1 ;  /* 0x0000000000017941 */ /* 0x000fea0003800200 */
.L_x_1204:
        /* <DEDUP_REMOVED lines=14> */
[----:B------:R-:W-:Y:S05]  /*17e0*/  CALL.REL.NOINC `($__internal_11_$__cuda_sm20_dblrcp_rn_slowpath_v3) ;  /* 0x0000000800e07944 */ /* 0x000fea0003c00000 */
.L_x_1207:
[----:B------:R-:W-:Y:S05]  /*17f0*/  BSYNC.RECONVERGENT B1 ;  /* 0x0000000000017941 */ /* 0x000fea0003800200 */
.L_x_1206:
[----:B------:R-:W-:-:S05]  /*1800*/  IMAD.WIDE R10, R5, 0x8, R6 ;  /* 0x00000008050a7825 */ /* 0x000fca00078e0206 */
[----:B------:R0:W-:Y:S02]  /*1810*/  STG.E.64 desc[UR4][R10.64], R14 ;  /* 0x0000000e0a007986 */ /* 0x0001e4000c101b04 */
.L_x_1203:
[----:B------:R-:W-:Y:S05]  /*1820*/  BSYNC.RECONVERGENT B0 ;  /* 0x0000000000007941 */ /* 0x000fea0003800200 */
.L_x_1202:
        /* <DEDUP_REMOVED lines=64> */
.L_x_1211:
[----:B------:R-:W-:Y:S05]  /*1c30*/  BSYNC.RECONVERGENT B1 ;  /* 0x0000000000017941 */ /* 0x000fea0003800200 */
.L_x_1210:
        /* <DEDUP_REMOVED lines=15> */
.L_x_1213:
[----:B------:R-:W-:Y:S05]  /*1d30*/  BSYNC.RECONVERGENT B1 ;  /* 0x0000000000017941 */ /* 0x000fea0003800200 */
.L_x_1212:
[----:B------:R-:W-:-:S05]  /*1d40*/  IMAD.WIDE R10, R19, 0x8, R6 ;  /* 0x00000008130a7825 */ /* 0x000fca00078e0206 */
[----:B------:R1:W-:Y:S02]  /*1d50*/  STG.E.64 desc[UR4][R10.64], R14 ;  /* 0x0000000e0a007986 */ /* 0x0003e4000c101b04 */
.L_x_1209:
[----:B------:R-:W-:Y:S05]  /*1d60*/  BSYNC.RECONVERGENT B0 ;  /* 0x0000000000007941 */ /* 0x000fea0003800200 */
.L_x_1208:
[----:B------:R-:W-:Y:S01]  /*1d70*/  VIADD R5, R5, 0x100 ;  /* 0x0000010005057836 */ /* 0x000fe20000000000 */
[----:B------:R-:W-:Y:S06]  /*1d80*/  @P0 BRA `(.L_x_1214) ;  /* 0xfffffff4004c0947 */ /* 0x000fec000383ffff */
[----:B01----:R-:W-:-:S07]  /*1d90*/  LOP3.LUT R11, R3, 0xffffff00, RZ, 0xc0, !PT ;  /* 0xffffff00030b7812 */ /* 0x003fce00078ec0ff */
.L_x_1201:
        /* <DEDUP_REMOVED lines=69> */
.L_x_1216:
[----:B------:R-:W-:Y:S05]  /*21f0*/  BSYNC.RECONVERGENT B0 ;  /* 0x0000000000007941 */ /* 0x000fea0003800200 */
.L_x_1215:
        /* <DEDUP_REMOVED lines=16> */
[----:B------:R-:W-:Y:S05]  /*2300*/  CALL.REL.NOINC `($__internal_11_$__cuda_sm20_dblrcp_rn_slowpath_v3) ;  /* 0x0000000000187944 */ /* 0x000fea0003c00000 */
[----:B------:R-:W-:Y:S02]  /*2310*/  IMAD.MOV.U32 R8, RZ, RZ, R14 ;  /* 0x000000ffff087224 */ /* 0x000fe400078e000e */
[----:B------:R-:W-:-:S07]  /*2320*/  IMAD.MOV.U32 R9, RZ, RZ, R15 ;  /* 0x000000ffff097224 */ /* 0x000fce00078e000f */
.L_x_1218:
[----:B------:R-:W-:Y:S05]  /*2330*/  BSYNC.RECONVERGENT B0 ;  /* 0x0000000000007941 */ /* 0x000fea0003800200 */
.L_x_1217:
[----:B------:R-:W-:-:S05]  /*2340*/  IMAD.WIDE R6, R3, 0x8, R6 ;  /* 0x0000000803067825 */ /* 0x000fca00078e0206 */
[----:B------:R-:W-:Y:S01]  /*2350*/  STG.E.64 desc[UR4][R6.64], R8 ;  /* 0x0000000806007986 */ /* 0x000fe2000c101b04 */
[----:B------:R-:W-:Y:S05]  /*2360*/  EXIT ;  /* 0x000000000000794d */ /* 0x000fea0003800000 */
        .weak           $__internal_11_$__cuda_sm20_dblrcp_rn_slowpath_v3
        .type           $__internal_11_$__cuda_sm20_dblrcp_rn_slowpath_v3,@function
        .size           $__internal_11_$__cuda_sm20_dblrcp_rn_slowpath_v3,(.L_x_2137 - $__internal_11_$__cuda_sm20_dblrcp_rn_slowpath_v3)
$__internal_11_$__cuda_sm20_dblrcp_rn_slowpath_v3:
        /* <DEDUP_REMOVED lines=24> */
.L_x_1222:
        /* <DEDUP_REMOVED lines=10> */
.L_x_1220:
[----:B------:R-:W-:Y:S01]  /*2590*/  LOP3.LUT R13, R11, 0x80000, RZ, 0xfc, !PT ;  /* 0x000800000b0d7812 */ /* 0x000fe200078efcff */
[----:B------:R-:W-:-:S07]  /*25a0*/  IMAD.MOV.U32 R12, RZ, RZ, R10 ;  /* 0x000000ffff0c7224 */ /* 0x000fce00078e000a */
.L_x_1221:
[----:B------:R-:W-:Y:S05]  /*25b0*/  BSYNC.RECONVERGENT B2 ;  /* 0x0000000000027941 */ /* 0x000fea0003800200 */
.L_x_1219:
[----:B------:R-:W-:Y:S01]  /*25c0*/  IMAD.MOV.U32 R10, RZ, RZ, R0 ;  /* 0x000000ffff0a7224 */ /* 0x000fe200078e0000 */
[----:B------:R-:W-:Y:S01]  /*25d0*/  MOV R14, R12 ;  /* 0x0000000c000e7202 */ /* 0x000fe20000000f00 */
[----:B------:R-:W-:Y:S02]  /*25e0*/  IMAD.MOV.U32 R11, RZ, RZ, 0x0 ;  /* 0x00000000ff0b7424 */ /* 0x000fe400078e00ff */
[----:B------:R-:W-:Y:S02]  /*25f0*/  IMAD.MOV.U32 R15, RZ, RZ, R13 ;  /* 0x000000ffff0f7224 */ /* 0x000fe400078e000d */
[----:B------:R-:W-:Y:S05]  /*2600*/  RET.REL.NODEC R10 `(_ZN3cub18CUB_300001_SM_10006detail9transform16transform_kernelINS2_10policy_hubILb1EN4cuda3std3__45tupleIJN6thrust24THRUST_300001_SM_1000_NS6detail15normal_iteratorINSA_10device_ptrIdEEEEEEEE10policy1000Ei7SigmoidSF_JPdEEEvT0_iT1_T2_DpNS2_10kernel_argIT3_EE) ;  /* 0xffffffd80a7c7950 */ /* 0x000fea0003c3ffff */
.L_x_1223:
        /* <DEDUP_REMOVED lines=15> */
.L_x_2137:


//--------------------- .text._ZN3cub18CUB_300001_SM_10006detail9transform16transform_kernelINS2_10policy_hubILb1EN4cuda3std3__45tupleIJN6thrust24THRUST_300001_SM_1000_NS6detail15normal_iteratorINSA_10device_ptrIdEEEEEEEE10policy1000El4TanHSF_JPdEEEvT0_iT1_T2_DpNS2_10kernel_argIT3_EE --------------------------
	.section	.text._ZN3cub18CUB_300001_SM_10006detail9transform16transform_kernelINS2_10policy_hubILb1EN4cuda3std3__45tupleIJN6thrust24THRUST_300001_SM_1000_NS6detail15normal_iteratorINSA_10device_ptrIdEEEEEEEE10policy1000El4TanHSF_JPdEEEvT0_iT1_T2_DpNS2_10kernel_argIT3_EE,"ax",@progbits
	.align	128
        .global         _ZN3cub18CUB_300001_SM_10006detail9transform16transform_kernelINS2_10policy_hubILb1EN4cuda3std3__45tupleIJN6thrust24THRUST_300001_SM_1000_NS6detail15normal_iteratorINSA_10device_ptrIdEEEEEEEE10policy1000El4TanHSF_JPdEEEvT0_iT1_T2_DpNS2_10kernel_argIT3_EE
        .type           _ZN3cub18CUB_300001_SM_10006detail9transform16transform_kernelINS2_10policy_hubILb1EN4cuda3std3__45tupleIJN6thrust24THRUST_300001_SM_1000_NS6detail15normal_iteratorINSA_10device_ptrIdEEEEEEEE10policy1000El4TanHSF_JPdEEEvT0_iT1_T2_DpNS2_10kernel_argIT3_EE,@function
        .size           _ZN3cub18CUB_300001_SM_10006detail9transform16transform_kernelINS2_10policy_hubILb1EN4cuda3std3__45tupleIJN6thrust24THRUST_300001_SM_1000_NS6detail15normal_iteratorINSA_10device_ptrIdEEEEEEEE10policy1000El4TanHSF_JPdEEEvT0_iT1_T2_DpNS2_10kernel_argIT3_EE,(.L_x_2166 - _ZN3cub18CUB_300001_SM_10006detail9transform16transform_kernelINS2_10policy_hubILb1EN4cuda3std3__45tupleIJN6thrust24THRUST_300001_SM_1000_NS6detail15normal_iteratorINSA_10device_ptrIdEEEEEEEE10policy1000El4TanHSF_JPdEEEvT0_iT1_T2_DpNS2_10kernel_argIT3_EE)
        .other          _ZN3cub18CUB_300001_SM_10006detail9transform16transform_kernelINS2_10policy_hubILb1EN4cuda3std3__45tupleIJN6thrust24THRUST_300001_SM_1000_NS6detail15normal_iteratorINSA_10device_ptrIdEEEEEEEE10policy1000El4TanHSF_JPdEEEvT0_iT1_T2_DpNS2_10kernel_argIT3_EE,@"STO_CUDA_ENTRY STV_DEFAULT"
_ZN3cub18CUB_300001_SM_10006detail9transform16transform_kernelINS2_10policy_hubILb1EN4cuda3std3__45tupleIJN6thrust24THRUST_300001_SM_1000_NS6detail15normal_iteratorINSA_10device_ptrIdEEEEEEEE10policy1000El4TanHSF_JPdEEEvT0_iT1_T2_DpNS2_10kernel_argIT3_EE:
.text._ZN3cub18CUB_300001_SM_10006detail9transform16transform_kernelINS2_10policy_hubILb1EN4cuda3std3__45tupleIJN6thrust24THRUST_300001_SM_1000_NS6detail15normal_iteratorINSA_10device_ptrIdEEEEEEEE10policy1000El4TanHSF_JPdEEEvT0_iT1_T2_DpNS2_10kernel_argIT3_EE:
        /* <DEDUP_REMOVED lines=24> */
.L_x_1226:
[----:B------:R-:W-:Y:S01]  /*0180*/  VIADD R10, R10, 0x4000 ;  /* 0x000040000a0a7836 */ /* 0x000fe20000000000 */
[----:B------:R0:W-:Y:S04]  /*0190*/  CCTL.E.PF2 [R4] ;  /* 0x000000000400798f */ /* 0x0001e80000800100 */
[----:B------:R-:W-:Y:S02]  /*01a0*/  ISETP.GE.AND P0, PT, R10, R9, PT ;  /* 0x000000090a00720c */ /* 0x000fe40003f06270 */
[----:B0-----:R-:W-:-:S04]  /*01b0*/  IADD3 R4, P1, PT, R4, 0x4000, RZ ;  /* 0x0000400004047810 */ /* 0x001fc80007f3e0ff */
[----:B------:R-:W-:-:S07]  /*01c0*/  IADD3.X R5, PT, PT, RZ, R5, RZ, P1, !PT ;  /* 0x00000005ff057210 */ /* 0x000fce0000ffe4ff */
[----:B------:R-:W-:Y:S05]  /*01d0*/  @!P0 BRA `(.L_x_1226) ;  /* 0xfffffffc00e88947 */ /* 0x000fea000383ffff */
.L_x_1225:
[----:B------:R-:W-:Y:S05]  /*01e0*/  BSYNC.RECONVERGENT B0 ;  /* 0x0000000000007941 */ /* 0x000fea0003800200 */
.L_x_1224:
        /* <DEDUP_REMOVED lines=18> */
.L_x_1239:
[C---:B------:R-:W-:Y:S01]  /*0310*/  ISETP.GE.AND P1, PT, R11.reuse, R7, PT ;  /* 0x000000070b00720c */ /* 0x040fe20003f26270 */
[----:B------:R-:W-:Y:S01]  /*0320*/  BSSY.RECONVERGENT B0, `(.L_x_1229) ;  /* 0x000006d000007945 */ /* 0x000fe20003800200 */
[----:B------:R-:W-:Y:S01]  /*0330*/  IADD3 R10, PT, PT, R10, 0x2, RZ ;  /* 0x000000020a0a7810 */ /* 0x000fe20007ffe0ff */
[----:B-1----:R-:W-:-:S03]  /*0340*/  VIADD R13, R11, 0x80 ;  /* 0x000000800b0d7836 */ /* 0x002fc60000000000 */
        /* <DEDUP_REMOVED lines=51> */
[----:B------:R-:W-:Y:S02]  /*0680*/  DMUL R22, R16, R20 ;  /* 0x0000001410167228 */ /* 0x000fe40000000000 */
[----:B0-----:R-:W-:-:S06]  /*0690*/  DADD R20, -R18, 1 ;  /* 0x3ff0000012147429 */ /* 0x001fcc0000000100 */
[----:B------:R-:W-:Y:S01]  /*06a0*/  DFMA R22, R16, R22, R16 ;  /* 0x000000161016722b */ /* 0x000fe20000000010 */
[----:B------:R-:W-:-:S07]  /*06b0*/  MOV R16, RZ ;  /* 0x000000ff00107202 */ /* 0x000fce0000000f00 */
        /* <DEDUP_REMOVED lines=13> */
.L_x_1232:
        /* <DEDUP_REMOVED lines=35> */
.L_x_1233:
[----:B------:R-:W-:Y:S05]  /*09c0*/  BSYNC.RECONVERGENT B1 ;  /* 0x0000000000017941 */ /* 0x000fea0003800200 */
.L_x_1231:
[----:B------:R-:W-:-:S05]  /*09d0*/  IMAD.WIDE R14, R11, 0x8, R4 ;  /* 0x000000080b0e7825 */ /* 0x000fca00078e0204 */
[----:B------:R0:W-:Y:S02]  /*09e0*/  STG.E.64 desc[UR4][R14.64], R8 ;  /* 0x000000080e007986 */ /* 0x0001e4000c101b04 */
.L_x_1230:
[----:B------:R-:W-:Y:S05]  /*09f0*/  BSYNC.RECONVERGENT B0 ;  /* 0x0000000000007941 */ /* 0x000fea0003800200 */
.L_x_1229:
[----:B------:R-:W-:Y:S01]  /*0a00*/  ISETP.GE.AND P1, PT, R13, R7, PT ;  /* 0x000000070d00720c */ /* 0x000fe20003f26270 */
[----:B------:R-:W-:-:S12]  /*0a10*/  BSSY.RECONVERGENT B0, `(.L_x_1234) ;  /* 0x000006a000007945 */ /* 0x000fd80003800200 */
[----:B------:R-:W-:Y:S05]  /*0a20*/  @P1 BRA `(.L_x_1235) ;  /* 0x0000000400a01947 */ /* 0x000fea0003800000 */
[----:B0-----:R-:W-:-:S06]  /*0a30*/  IMAD.WIDE R8, R13, 0x8, R2 ;  /* 0x000000080d087825 */ /* 0x001fcc00078e0202 */
[----:B------:R-:W2:Y:S01]  /*0a40*/  LDG.E.64 R8, desc[UR4][R8.64] ;  /* 0x0000000408087981 */ /* 0x000ea2000c1e1b00 */
[----:B------:R-:W-:Y:S01]  /*0a50*/  UMOV UR6, 0x24dd2f1a ;  /* 0x24dd2f1a00067882 */ /* 0x000fe20000000000 */
[----:B------:R-:W-:Y:S01]  /*0a60*/  UMOV UR7, 0x3fe4f922 ;  /* 0x3fe4f92200077882 */ /* 0x000fe20000000000 */
[----:B------:R-:W-:Y:S01]  /*0a70*/  BSSY.RECONVERGENT B1, `(.L_x_1236) ;  /* 0x0000061000017945 */ /* 0x000fe20003800200 */
[----:B--2---:R-:W-:Y:S02]  /*0a80*/  LOP3.LUT R15, R9, 0x7fffffff, RZ, 0xc0, !PT ;  /* 0x7fffffff090f7812 */ /* 0x004fe400078ec0ff */
[----:B------:R-:W-:-:S06]  /*0a90*/  MOV R14, R8 ;  /* 0x00000008000e7202 */ /* 0x000fcc0000000f00 */
        /* <DEDUP_REMOVED lines=52> */
[----:B------:R-:W-:Y:S01]  /*0de0*/  IMAD.MOV.U32 R16, RZ, RZ, 0x0 ;  /* 0x00000000ff107424 */ /* 0x000fe200078e00ff */
[----:B------:R-:W-:-:S06]  /*0df0*/  MOV R17, 0x40000000 ;  /* 0x4000000000117802 */ /* 0x000fcc0000000f00 */
[----:B------:R-:W-:-:S10]  /*0e00*/  DFMA R18, R18, -R16, 1 ;  /* 0x3ff000001212742b */ /* 0x000fd40000000810 */
[----:B------:R-:W-:Y:S02]  /*0e10*/  FSEL R15, R19, 1.875, !P1 ;  /* 0x3ff00000130f7808 */ /* 0x000fe40004800000 */
[----:B------:R-:W-:Y:S02]  /*0e20*/  FSEL R8, R18, RZ, !P1 ;  /* 0x000000ff12087208 */ /* 0x000fe40004800000 */
[----:B------:R-:W-:Y:S01]  /*0e30*/  LOP3.LUT R9, R15, 0x80000000, R9, 0xb8, !PT ;  /* 0x800000000f097812 */ /* 0x000fe200078eb809 */
[----:B------:R-:W-:Y:S06]  /*0e40*/  BRA `(.L_x_1238) ;  /* 0x00000000008c7947 */ /* 0x000fec0003800000 */
.L_x_1237:
        /* <DEDUP_REMOVED lines=35> */
.L_x_1238:
[----:B------:R-:W-:Y:S05]  /*1080*/  BSYNC.RECONVERGENT B1 ;  /* 0x0000000000017941 */ /* 0x000fea0003800200 */
.L_x_1236:
[----:B------:R-:W-:-:S05]  /*1090*/  IMAD.WIDE R12, R13, 0x8, R4 ;  /* 0x000000080d0c7825 */ /* 0x000fca00078e0204 */
[----:B------:R1:W-:Y:S02]  /*10a0*/  STG.E.64 desc[UR4][R12.64], R8 ;  /* 0x000000080c007986 */ /* 0x0003e4000c101b04 */
.L_x_1235:
[----:B------:R-:W-:Y:S05]  /*10b0*/  BSYNC.RECONVERGENT B0 ;  /* 0x0000000000007941 */ /* 0x000fea0003800200 */
.L_x_1234:
[----:B------:R-:W-:Y:S01]  /*10c0*/  VIADD R11, R11, 0x100 ;  /* 0x000001000b0b7836 */ /* 0x000fe20000000000 */
[----:B------:R-:W-:Y:S06]  /*10d0*/  @P0 BRA `(.L_x_1239) ;  /* 0xfffffff0008c0947 */ /* 0x000fec000383ffff */
[----:B01----:R-:W-:-:S07]  /*10e0*/  LOP3.LUT R9, R0, 0xffffff00, RZ, 0xc0, !PT ;  /* 0xffffff0000097812 */ /* 0x003fce00078ec0ff */
.L_x_1228:
        /* <DEDUP_REMOVED lines=73> */
.L_x_1241:
        /* <DEDUP_REMOVED lines=35> */
.L_x_1242:
[----:B------:R-:W-:Y:S05]  /*17b0*/  BSYNC.RECONVERGENT B0 ;  /* 0x0000000000007941 */ /* 0x000fea0003800200 */
.L_x_1240:
[----:B------:R-:W-:-:S05]  /*17c0*/  IMAD.WIDE R4, R9, 0x8, R4 ;  /* 0x0000000809047825 */ /* 0x000fca00078e0204 */
[----:B------:R-:W-:Y:S01]  /*17d0*/  STG.E.64 desc[UR4][R4.64], R2 ;  /* 0x0000000204007986 */ /* 0x000fe2000c101b04 */
[----:B------:R-:W-:Y:S05]  /*17e0*/  EXIT ;  /* 0x000000000000794d */ /* 0x000fea0003800000 */
.L_x_1227:
        /* <DEDUP_REMOVED lines=8> */
.L_x_1250:
[----:B0-----:R-:W-:-:S05]  /*1870*/  IMAD.WIDE R10, R7, 0x8, R2 ;  /* 0x00000008070a7825 */ /* 0x001fca00078e0202 */
[----:B------:R-:W2:Y:S01]  /*1880*/  LDG.E.64 R12, desc[UR4][R10.64] ;  /* 0x000000040a0c7981 */ /* 0x000ea2000c1e1b00 */
[----:B------:R-:W-:Y:S01]  /*1890*/  UMOV UR6, 0x24dd2f1a ;  /* 0x24dd2f1a00067882 */ /* 0x000fe20000000000 */
[----:B------:R-:W-:Y:S01]  /*18a0*/  UMOV UR7, 0x3fe4f922 ;  /* 0x3fe4f92200077882 */ /* 0x000fe20000000000 */
[----:B------:R-:W-:Y:S01]  /*18b0*/  VIADD R8, R8, 0x2 ;  /* 0x0000000208087836 */ /* 0x000fe20000000000 */
[----:B------:R-:W-:Y:S04]  /*18c0*/  BSSY.RECONVERGENT B0, `(.L_x_1244) ;  /* 0x0000062000007945 */ /* 0x000fe80003800200 */
[----:B------:R-:W-:Y:S02]  /*18d0*/  ISETP.NE.AND P0, PT, R8, RZ, PT ;  /* 0x000000ff0800720c */ /* 0x000fe40003f05270 */
        /* <DEDUP_REMOVED lines=61> */
.L_x_1245:
        /* <DEDUP_REMOVED lines=35> */
.L_x_1246:
[----:B------:R-:W-:Y:S05]  /*1ee0*/  BSYNC.RECONVERGENT B0 ;  /* 0x0000000000007941 */ /* 0x000fea0003800200 */
.L_x_1244:
[----:B------:R-:W-:-:S05]  /*1ef0*/  IMAD.WIDE R12, R7, 0x8, R4 ;  /* 0x00000008070c7825 */ /* 0x000fca00078e0204 */
[----:B------:R0:W-:Y:S04]  /*1f00*/  STG.E.64 desc[UR4][R12.64], R18 ;  /* 0x000000120c007986 */ /* 0x0001e8000c101b04 */
[----:B------:R-:W2:Y:S01]  /*1f10*/  LDG.E.64 R10, desc[UR4][R10.64+0x400] ;  /* 0x000400040a0a7981 */ /* 0x000ea2000c1e1b00 */
[----:B------:R-:W-:Y:S01]  /*1f20*/  BSSY.RECONVERGENT B0, `(.L_x_1247) ;  /* 0x0000061000007945 */ /* 0x000fe20003800200 */
[----:B--2---:R-:W-:Y:S02]  /*1f30*/  LOP3.LUT R15, R11, 0x7fffffff, RZ, 0xc0, !PT ;  /* 0x7fffffff0b0f7812 */ /* 0x004fe400078ec0ff */
[----:B------:R-:W-:-:S06]  /*1f40*/  MOV R14, R10 ;  /* 0x0000000a000e7202 */ /* 0x000fcc0000000f00 */
[----:B------:R-:W-:-:S14]  /*1f50*/  DSETP.GE.AND P1, PT, R14, UR6, PT ;  /* 0x000000060e007e2a */ /* 0x000fdc000bf26000 */
[----:B0-----:R-:W-:Y:S05]  /*1f60*/  @!P1 BRA `(.L_x_1248) ;  /* 0x0000000000e49947 */ /* 0x001fea0003800000 */
        /* <DEDUP_REMOVED lines=57> */
.L_x_1248:
        /* <DEDUP_REMOVED lines=35> */
.L_x_1249:
[----:B------:R-:W-:Y:S05]  /*2530*/  BSYNC.RECONVERGENT B0 ;  /* 0x0000000000007941 */ /* 0x000fea0003800200 */
.L_x_1247:
[----:B------:R0:W-:Y:S01]  /*2540*/  STG.E.64 desc[UR4][R12.64+0x400], R10 ;  /* 0x0004000a0c007986 */ /* 0x0001e2000c101b04 */
[----:B------:R-:W-:Y:S01]  /*2550*/  VIADD R7, R7, 0x100 ;  /* 0x0000010007077836 */ /* 0x000fe20000000000 */
[----:B------:R-:W-:Y:S06]  /*2560*/  @P0 BRA `(.L_x_1250) ;  /* 0xfffffff000c00947 */ /* 0x000fec000383ffff */
[----:B------:R-:W-:-:S07]  /*2570*/  LOP3.LUT R7, R0, 0xffffff00, RZ, 0xc0, !PT ;  /* 0xffffff0000077812 */ /* 0x000fce00078ec0ff */
.L_x_1243:
[----:B------:R-:W1:Y:S02]  /*2580*/  LDC R0, c[0x0][0x388] ;  /* 0x0000e200ff007b82 */ /* 0x000e640000000800 */
[----:B-1----:R-:W-:-:S04]  /*2590*/  LOP3.LUT R0, R0, 0x1, RZ, 0xc0, !PT ;  /* 0x0000000100007812 */ /* 0x002fc800078ec0ff */
[----:B------:R-:W-:-:S13]  /*25a0*/  ISETP.NE.U32.AND P0, PT, R0, 0x1, PT ;  /* 0x000000010000780c */ /* 0x000fda0003f05070 */
[----:B------:R-:W-:Y:S05]  /*25b0*/  @P0 EXIT ;  /* 0x000000000000094d */ /* 0x000fea0003800000 */
[----:B------:R-:W-:-:S04]  /*25c0*/  IMAD.IADD R7, R6, 0x1, R7 ;  /* 0x0000000106077824 */ /* 0x000fc800078e0207 */
        /* <DEDUP_REMOVED lines=9> */
[----:B0-----:R-:W-:Y:S01]  /*2660*/  DADD R12, R8, R8 ;  /* 0x00000000080c7229 */ /* 0x001fe20000000008 */
        /* <DEDUP_REMOVED lines=56> */
.L_x_1252:
[----:B------:R-:W-:Y:S01]  /*29f0*/  DMUL R8, R2, R2 ;  /* 0x0000000202087228 */ /* 0x000fe20000000000 */
[----:B0-----:R-:W-:Y:S01]  /*2a00*/  IMAD.MOV.U32 R10, RZ, RZ, 0x420afc3d ;  /* 0x420afc3dff0a7424 */ /* 0x001fe200078e00ff */
        /* <DEDUP_REMOVED lines=33> */
.L_x_1253:
[----:B------:R-:W-:Y:S05]  /*2c20*/  BSYNC.RECONVERGENT B0 ;  /* 0x0000000000007941 */ /* 0x000fea0003800200 */
.L_x_1251:
[----:B------:R-:W-:-:S05]  /*2c30*/  IMAD.WIDE R4, R7, 0x8, R4 ;  /* 0x0000000807047825 */ /* 0x000fca00078e0204 */
[----:B------:R-:W-:Y:S01]  /*2c40*/  STG.E.64 desc[UR4][R4.64], R2 ;  /* 0x0000000204007986 */ /* 0x000fe2000c101b04 */
[----:B------:R-:W-:Y:S05]  /*2c50*/  EXIT ;  /* 0x000000000000794d */ /* 0x000fea0003800000 */
.L_x_1254:
        /* <DEDUP_REMOVED lines=10> */
.L_x_2166:


//--------------------- .text._ZN3cub18CUB_300001_SM_10006detail9transform16transform_kernelINS2_10policy_hubILb1EN4cuda3std3__45tupleIJN6thrust24THRUST_300001_SM_1000_NS6detail15normal_iteratorINSA_10device_ptrIdEEEEEEEE10policy1000Ei4TanHSF_JPdEEEvT0_iT1_T2_DpNS2_10kernel_argIT3_EE --------------------------
	.section	.text._ZN3cub18CUB_300001_SM_10006detail9transform16transform_kernelINS2_10policy_hubILb1EN4cuda3std3__45tupleIJN6thrust24THRUST_300001_SM_1000_NS6detail15normal_iteratorINSA_10device_ptrIdEEEEEEEE10policy1000Ei4TanHSF_JPdEEEvT0_iT1_T2_DpNS2_10kernel_argIT3_EE,"ax",@progbits
	.align	128
        .global         _ZN3cub18CUB_300001_SM_10006detail9transform16transform_kernelINS2_10policy_hubILb1EN4cuda3std3__45tupleIJN6thrust24THRUST_300001_SM_1000_NS6detail15normal_iteratorINSA_10device_ptrIdEEEEEEEE10policy1000Ei4TanHSF_JPdEEEvT0_iT1_T2_DpNS2_10kernel_argIT3_EE
        .type           _ZN3cub18CUB_300001_SM_10006detail9transform16transform_kernelINS2_10policy_hubILb1EN4cuda3std3__45tupleIJN6thrust24THRUST_300001_SM_1000_NS6detail15normal_iteratorINSA_10device_ptrIdEEEEEEEE10policy1000Ei4TanHSF_JPdEEEvT0_iT1_T2_DpNS2_10kernel_argIT3_EE,@function
        .size           _ZN3cub18CUB_300001_SM_10006detail9transform16transform_kernelINS2_10policy_hubILb1EN4cuda3std3__45tupleIJN6thrust24THRUST_300001_SM_1000_NS6detail15normal_iteratorINSA_10device_ptrIdEEEEEEEE10policy1000Ei4TanHSF_JPdEEEvT0_iT1_T2_DpNS2_10kernel_argIT3_EE,(.L_x_2167 - _ZN3cub18CUB_300001_SM_10006detail9transform16transform_kernelINS2_10policy_hubILb1EN4cuda3std3__45tupleIJN6thrust24THRUST_300001_SM_1000_NS6detail15normal_iteratorINSA_10device_ptrIdEEEEEEEE10policy1000Ei4TanHSF_JPdEEEvT0_iT1_T2_DpNS2_10kernel_argIT3_EE)
        .other          _ZN3cub18CUB_300001_SM_10006detail9transform16transform_kernelINS2_10policy_hubILb1EN4cuda3std3__45tupleIJN6thrust24THRUST_300001_SM_1000_NS6detail15normal_iteratorINSA_10device_ptrIdEEEEEEEE10policy1000Ei4TanHSF_JPdEEEvT0_iT1_T2_DpNS2_10kernel_argIT3_EE,@"STO_CUDA_ENTRY STV_DEFAULT"
_ZN3cub18CUB_300001_SM_10006detail9transform16transform_kernelINS2_10policy_hubILb1EN4cuda3std3__45tupleIJN6thrust24THRUST_300001_SM_1000_NS6detail15normal_iteratorINSA_10device_ptrIdEEEEEEEE10policy1000Ei4TanHSF_JPdEEEvT0_iT1_T2_DpNS2_10kernel_argIT3_EE:
.text._ZN3cub18CUB_300001_SM_10006detail9transform16transform_kernelINS2_10policy_hubILb1EN4cuda3std3__45tupleIJN6thrust24THRUST_300001_SM_1000_NS6detail15normal_iteratorINSA_10device_ptrIdEEEEEEEE10policy1000Ei4TanHSF_JPdEEEvT0_iT1_T2_DpNS2_10kernel_argIT3_EE:
        /* <DEDUP_REMOVED lines=13> */
[----:B------:R-:W-:Y:S02]  /*00d0*/  ISETP.GT.AND P0, PT, R6, R11, PT ;  /* 0x0000000b0600720c */ /* 0x000fe40003f04270 */
[----:B------:R-:W-:-:S04]  /*00e0*/  SHF.L.U32 R8, R7, 0x3, RZ ;  /* 0x0000000307087819 */ /* 0x000fc800000006ff */
[----:B------:R-:W-:-:S13]  /*00f0*/  ISETP.GE.AND P1, PT, R15, R8, PT ;  /* 0x000000080f00720c */ /* 0x000fda0003f26270 */
[----:B--23--:R-:W-:Y:S05]  /*0100*/  @P1 BRA `(.L_x_1256) ;  /* 0x0000000000241947 */ /* 0x00cfea0003800000 */
[----:B------:R-:W1:Y:S02]  /*0110*/  LDC.64 R10, c[0x0][0x398] ;  /* 0x0000e600ff0a7b82 */ /* 0x000e640000000a00 */
[----:B-1----:R-:W-:-:S04]  /*0120*/  IMAD.WIDE.U32 R10, R0, 0x80, R10 ;  /* 0x00000080000a7825 */ /* 0x002fc800078e000a */
[----:B------:R-:W-:-:S07]  /*0130*/  IMAD.WIDE R10, R13, 0x8, R10 ;  /* 0x000000080d0a7825 */ /* 0x000fce00078e020a */
.L_x_1257:
[----:B------:R-:W-:Y:S01]  /*0140*/  VIADD R15, R15, 0x4000 ;  /* 0x000040000f0f7836 */ /* 0x000fe20000000000 */
[----:B------:R1:W-:Y:S04]  /*0150*/  CCTL.E.PF2 [R10] ;  /* 0x000000000a00798f */ /* 0x0003e80000800100 */
[----:B------:R-:W-:Y:S02]  /*0160*/  ISETP.GE.AND P1, PT, R15, R8, PT ;  /* 0x000000080f00720c */ /* 0x000fe40003f26270 */
[----:B-1----:R-:W-:-:S05]  /*0170*/  IADD3 R10, P2, PT, R10, 0x4000, RZ ;  /* 0x000040000a0a7810 */ /* 0x002fca0007f5e0ff */
[----:B------:R-:W-:-:S06]  /*0180*/  IMAD.X R11, RZ, RZ, R11, P2 ;  /* 0x000000ffff0b7224 */ /* 0x000fcc00010e060b */
[----:B------:R-:W-:Y:S05]  /*0190*/  @!P1 BRA `(.L_x_1257) ;  /* 0xfffffffc00e89947 */ /* 0x000fea000383ffff */
.L_x_1256:
[----:B------:R-:W-:Y:S05]  /*01a0*/  BSYNC.RECONVERGENT B0 ;  /* 0x0000000000007941 */ /* 0x000fea0003800200 */
.L_x_1255:
        /* <DEDUP_REMOVED lines=8> */
[----:B------:R-:W-:Y:S02]  /*0230*/  LOP3.LUT R8, R9, 0x7ffffffe, RZ, 0xc0, !PT ;  /* 0x7ffffffe09087812 */ /* 0x000fe400078ec0ff */
[----:B------:R-:W-:-:S03]  /*0240*/  MOV R7, R0 ;  /* 0x0000000000077202 */ /* 0x000fc60000000f00 */
[----:B------:R-:W-:-:S07]  /*0250*/  IMAD.MOV R8, RZ, RZ, -R8 ;  /* 0x000000ffff087224 */ /* 0x000fce00078e0a08 */
.L_x_1266:
        /* <DEDUP_REMOVED lines=14> */
[----:B------:R-:W-:Y:S01]  /*0340*/  MOV R20, 0xf89b6999 ;  /* 0xf89b699900147802 */ /* 0x000fe20000000f00 */
[----:B------:R-:W-:Y:S01]  /*0350*/  IMAD.MOV.U32 R21, RZ, RZ, 0x3e928a27 ;  /* 0x3e928a27ff157424 */ /* 0x000fe200078e00ff */
[----:B------:R-:W-:Y:S01]  /*0360*/  ISETP.GT.U32.AND P1, PT, R15, 0x40330fc1, PT ;  /* 0x40330fc10f00780c */ /* 0x000fe20003f24070 */
        /* <DEDUP_REMOVED lines=51> */
.L_x_1261:
        /* <DEDUP_REMOVED lines=35> */
.L_x_1262:
[----:B------:R-:W-:Y:S05]  /*08d0*/  BSYNC.RECONVERGENT B0 ;  /* 0x0000000000007941 */ /* 0x000fea0003800200 */
.L_x_1260:
[----:B------:R-:W-:-:S05]  /*08e0*/  IMAD.WIDE R12, R7, 0x8, R2 ;  /* 0x00000008070c7825 */ /* 0x000fca00078e0202 */
[----:B------:R0:W-:Y:S04]  /*08f0*/  STG.E.64 desc[UR4][R12.64], R18 ;  /* 0x000000120c007986 */ /* 0x0001e8000c101b04 */
[----:B------:R-:W2:Y:S01]  /*0900*/  LDG.E.64 R10, desc[UR4][R10.64+0x400] ;  /* 0x000400040a0a7981 */ /* 0x000ea2000c1e1b00 */
[----:B------:R-:W-:Y:S01]  /*0910*/  BSSY.RECONVERGENT B0, `(.L_x_1263) ;  /* 0x0000061000007945 */ /* 0x000fe20003800200 */
[----:B--2---:R-:W-:Y:S01]  /*0920*/  LOP3.LUT R15, R11, 0x7fffffff, RZ, 0xc0, !PT ;  /* 0x7fffffff0b0f7812 */ /* 0x004fe200078ec0ff */
[----:B------:R-:W-:-:S06]  /*0930*/  IMAD.MOV.U32 R14, RZ, RZ, R10 ;  /* 0x000000ffff0e7224 */ /* 0x000fcc00078e000a */
[----:B------:R-:W-:-:S14]  /*0940*/  DSETP.GE.AND P1, PT, R14, UR6, PT ;  /* 0x000000060e007e2a */ /* 0x000fdc000bf26000 */
[----:B0-----:R-:W-:Y:S05]  /*0950*/  @!P1 BRA `(.L_x_1264) ;  /* 0x0000000000e49947 */ /* 0x001fea0003800000 */
        /* <DEDUP_REMOVED lines=57> */
.L_x_1264:
        /* <DEDUP_REMOVED lines=35> */
.L_x_1265:
[----:B------:R-:W-:Y:S05]  /*0f20*/  BSYNC.RECONVERGENT B0 ;  /* 0x0000000000007941 */ /* 0x000fea0003800200 */
.L_x_1263:
[----:B------:R0:W-:Y:S01]  /*0f30*/  STG.E.64 desc[UR4][R12.64+0x400], R10 ;  /* 0x0004000a0c007986 */ /* 0x0001e2000c101b04 */
[----:B------:R-:W-:Y:S01]  /*0f40*/  VIADD R7, R7, 0x100 ;  /* 0x0000010007077836 */ /* 0x000fe20000000000 */
[----:B------:R-:W-:Y:S06]  /*0f50*/  @P0 BRA `(.L_x_1266) ;  /* 0xfffffff000c00947 */ /* 0x000fec000383ffff */
[----:B------:R-:W-:-:S07]  /*0f60*/  LOP3.LUT R7, R6, 0xffffff00, RZ, 0xc0, !PT ;  /* 0xffffff0006077812 */ /* 0x000fce00078ec0ff */
.L_x_1259:
[----:B------:R-:W1:Y:S02]  /*0f70*/  LDC R6, c[0x0][0x384] ;  /* 0x0000e100ff067b82 */ /* 0x000e640000000800 */
[----:B-1----:R-:W-:-:S04]  /*0f80*/  LOP3.LUT R6, R6, 0x1, RZ, 0xc0, !PT ;  /* 0x0000000106067812 */ /* 0x002fc800078ec0ff */
[----:B------:R-:W-:-:S13]  /*0f90*/  ISETP.NE.U32.AND P0, PT, R6, 0x1, PT ;  /* 0x000000010600780c */ /* 0x000fda0003f05070 */
[----:B------:R-:W-:Y:S05]  /*0fa0*/  @P0 EXIT ;  /* 0x000000000000094d */ /* 0x000fea0003800000 */
[----:B------:R-:W-:-:S05]  /*0fb0*/  IADD3 R7, PT, PT, R0, R7, RZ ;  /* 0x0000000700077210 */ /* 0x000fca0007ffe0ff */
        /* <DEDUP_REMOVED lines=66> */
.L_x_1268:
[----:B------:R-:W-:Y:S01]  /*13e0*/  DMUL R8, R4, R4 ;  /* 0x0000000404087228 */ /* 0x000fe20000000000 */
[----:B0-----:R-:W-:Y:S01]  /*13f0*/  IMAD.MOV.U32 R10, RZ, RZ, 0x420afc3d ;  /* 0x420afc3dff0a7424 */ /* 0x001fe200078e00ff */
        /* <DEDUP_REMOVED lines=33> */
.L_x_1269:
[----:B------:R-:W-:Y:S05]  /*1610*/  BSYNC.RECONVERGENT B0 ;  /* 0x0000000000007941 */ /* 0x000fea0003800200 */
.L_x_1267:
[----:B------:R-:W-:-:S05]  /*1620*/  IMAD.WIDE R2, R7, 0x8, R2 ;  /* 0x0000000807027825 */ /* 0x000fca00078e0202 */
[----:B------:R-:W-:Y:S01]  /*1630*/  STG.E.64 desc[UR4][R2.64], R4 ;  /* 0x0000000402007986 */ /* 0x000fe2000c101b04 */
[----:B------:R-:W-:Y:S05]  /*1640*/  EXIT ;  /* 0x000000000000794d */ /* 0x000fea0003800000 */
.L_x_1258:
        /* <DEDUP_REMOVED lines=8> */
.L_x_1281:
[C---:B------:R-:W-:Y:S01]  /*16d0*/  ISETP.GE.AND P1, PT, R11.reuse, R7, PT ;  /* 0x000000070b00720c */ /* 0x040fe20003f26270 */
[----:B------:R-:W-:Y:S01]  /*16e0*/  VIADD R10, R10, 0x2 ;  /* 0x000000020a0a7836 */ /* 0x000fe20000000000 */
[----:B------:R-:W-:Y:S01]  /*16f0*/  BSSY.RECONVERGENT B0, `(.L_x_1271) ;  /* 0x000006c000007945 */ /* 0x000fe20003800200 */
        /* <DEDUP_REMOVED lines=69> */
.L_x_1274:
[----:B------:R-:W-:Y:S01]  /*1b50*/  DMUL R14, R8, R8 ;  /* 0x00000008080e7228 */ /* 0x000fe20000000000 */
[----:B------:R-:W-:Y:S01]  /*1b60*/  MOV R16, 0x420afc3d ;  /* 0x420afc3d00107802 */ /* 0x000fe20000000f00 */
[----:B------:R-:W-:Y:S01]  /*1b70*/  IMAD.MOV.U32 R17, RZ, RZ, 0x3f14359f ;  /* 0x3f14359fff117424 */ /* 0x000fe200078e00ff */
        /* <DEDUP_REMOVED lines=32> */
.L_x_1275:
[----:B------:R-:W-:Y:S05]  /*1d80*/  BSYNC.RECONVERGENT B1 ;  /* 0x0000000000017941 */ /* 0x000fea0003800200 */
.L_x_1273:
[----:B------:R-:W-:-:S05]  /*1d90*/  IMAD.WIDE R14, R11, 0x8, R2 ;  /* 0x000000080b0e7825 */ /* 0x000fca00078e0202 */
[----:B------:R0:W-:Y:S02]  /*1da0*/  STG.E.64 desc[UR4][R14.64], R8 ;  /* 0x000000080e007986 */ /* 0x0001e4000c101b04 */
.L_x_1272:
[----:B------:R-:W-:Y:S05]  /*1db0*/  BSYNC.RECONVERGENT B0 ;  /* 0x0000000000007941 */ /* 0x000fea0003800200 */
.L_x_1271:
        /* <DEDUP_REMOVED lines=62> */
[----:B------:R-:W-:Y:S01]  /*21a0*/  MOV R16, 0x0 ;  /* 0x0000000000107802 */ /* 0x000fe20000000f00 */
[----:B------:R-:W-:-:S06]  /*21b0*/  IMAD.MOV.U32 R17, RZ, RZ, 0x40000000 ;  /* 0x40000000ff117424 */ /* 0x000fcc00078e00ff */
[----:B------:R-:W-:-:S10]  /*21c0*/  DFMA R18, R18, -R16, 1 ;  /* 0x3ff000001212742b */ /* 0x000fd40000000810 */
[----:B------:R-:W-:Y:S02]  /*21d0*/  FSEL R15, R19, 1.875, !P1 ;  /* 0x3ff00000130f7808 */ /* 0x000fe40004800000 */
[----:B------:R-:W-:Y:S02]  /*21e0*/  FSEL R8, R18, RZ, !P1 ;  /* 0x000000ff12087208 */ /* 0x000fe40004800000 */
[----:B------:R-:W-:Y:S01]  /*21f0*/  LOP3.LUT R9, R15, 0x80000000, R9, 0xb8, !PT ;  /* 0x800000000f097812 */ /* 0x000fe200078eb809 */
[----:B------:R-:W-:Y:S06]  /*2200*/  BRA `(.L_x_1280) ;  /* 0x00000000008c7947 */ /* 0x000fec0003800000 */
.L_x_1279:
        /* <DEDUP_REMOVED lines=35> */
.L_x_1280:
[----:B------:R-:W-:Y:S05]  /*2440*/  BSYNC.RECONVERGENT B1 ;  /* 0x0000000000017941 */ /* 0x000fea0003800200 */
.L_x_1278:
[----:B------:R-:W-:-:S05]  /*2450*/  IMAD.WIDE R12, R13, 0x8, R2 ;  /* 0x000000080d0c7825 */ /* 0x000fca00078e0202 */
[----:B------:R1:W-:Y:S02]  /*2460*/  STG.E.64 desc[UR4][R12.64], R8 ;  /* 0x000000080c007986 */ /* 0x0003e4000c101b04 */
.L_x_1277:
[----:B------:R-:W-:Y:S05]  /*2470*/  BSYNC.RECONVERGENT B0 ;  /* 0x0000000000007941 */ /* 0x000fea0003800200 */
.L_x_1276:
[----:B------:R-:W-:Y:S01]  /*2480*/  VIADD R11, R11, 0x100 ;  /* 0x000001000b0b7836 */ /* 0x000fe20000000000 */
[----:B------:R-:W-:Y:S06]  /*2490*/  @P0 BRA `(.L_x_1281) ;  /* 0xfffffff0008c0947 */ /* 0x000fec000383ffff */
[----:B------:R-:W-:-:S07]  /*24a0*/  LOP3.LUT R11, R6, 0xffffff00, RZ, 0xc0, !PT ;  /* 0xffffff00060b7812 */ /* 0x000fce00078ec0ff */
.L_x_1270:
[----:B------:R-:W2:Y:S02]  /*24b0*/  LDC R6, c[0x0][0x384] ;  /* 0x0000e100ff067b82 */ /* 0x000ea40000000800 */
[----:B--2---:R-:W-:-:S04]  /*24c0*/  LOP3.LUT R6, R6, 0x1, RZ, 0xc0, !PT ;  /* 0x0000000106067812 */ /* 0x004fc800078ec0ff */
[----:B------:R-:W-:-:S13]  /*24d0*/  ISETP.NE.U32.AND P0, PT, R6, 0x1, PT ;  /* 0x000000010600780c */ /* 0x000fda0003f05070 */
[----:B------:R-:W-:Y:S05]  /*24e0*/  @P0 EXIT ;  /* 0x000000000000094d */ /* 0x000fea0003800000 */
[----:B01----:R-:W-:-:S05]  /*24f0*/  IMAD.IADD R9, R0, 0x1, R11 ;  /* 0x0000000100097824 */ /* 0x003fca00078e020b */
        /* <DEDUP_REMOVED lines=68> */
.L_x_1283:
        /* <DEDUP_REMOVED lines=35> */
.L_x_1284:
[----:B------:R-:W-:Y:S05]  /*2b70*/  BSYNC.RECONVERGENT B0 ;  /* 0x0000000000007941 */ /* 0x000fea0003800200 */
.L_x_1282:
[----:B------:R-:W-:-:S05]  /*2b80*/  IMAD.WIDE R2, R9, 0x8, R2 ;  /* 0x0000000809027825 */ /* 0x000fca00078e0202 */
[----:B------:R-:W-:Y:S01]  /*2b90*/  STG.E.64 desc[UR4][R2.64], R4 ;  /* 0x0000000402007986 */ /* 0x000fe2000c101b04 */
[----:B------:R-:W-:Y:S05]  /*2ba0*/  EXIT ;  /* 0x000000000000794d */ /* 0x000fea0003800000 */
.L_x_1285:
        /* <DEDUP_REMOVED lines=13> */
.L_x_2167:


//--------------------- .text._ZN3cub18CUB_300001_SM_10006detail9transform16transform_kernelINS2_10policy_hubILb1EN4cuda3std3__45tupleIJN6thrust24THRUST_300001_SM_1000_NS6detail15normal_iteratorINSA_10device_ptrIdEEEEEEEE10policy1000El4ReLUSF_JPdEEEvT0_iT1_T2_DpNS2_10kernel_argIT3_EE --------------------------
	.section	.text._ZN3cub18CUB_300001_SM_10006detail9transform16transform_kernelINS2_10policy_hubILb1EN4cuda3std3__45tupleIJN6thrust24THRUST_300001_SM_1000_NS6detail15normal_iteratorINSA_10device_ptrIdEEEEEEEE10policy1000El4ReLUSF_JPdEEEvT0_iT1_T2_DpNS2_10kernel_argIT3_EE,"ax",@progbits
	.align	128
        .global         _ZN3cub18CUB_300001_SM_10006detail9transform16transform_kernelINS2_10policy_hubILb1EN4cuda3std3__45tupleIJN6thrust24THRUST_300001_SM_1000_NS6detail15normal_iteratorINSA_10device_ptrIdEEEEEEEE10policy1000El4ReLUSF_JPdEEEvT0_iT1_T2_DpNS2_10kernel_argIT3_EE
        .type           _ZN3cub18CUB_300001_SM_10006detail9transform16transform_kernelINS2_10policy_hubILb1EN4cuda3std3__45tupleIJN6thrust24THRUST_300001_SM_1000_NS6detail15normal_iteratorINSA_10device_ptrIdEEEEEEEE10policy1000El4ReLUSF_JPdEEEvT0_iT1_T2_DpNS2_10kernel_argIT3_EE,@function
        .size           _ZN3cub18CUB_300001_SM_10006detail9transform16transform_kernelINS2_10policy_hubILb1EN4cuda3std3__45tupleIJN6thrust24THRUST_300001_SM_1000_NS6detail15normal_iteratorINSA_10device_ptrIdEEEEEEEE10policy1000El4ReLUSF_JPdEEEvT0_iT1_T2_DpNS2_10kernel_argIT3_EE,(.L_x_2168 - _ZN3cub18CUB_300001_SM_10006detail9transform16transform_kernelINS2_10policy_hubILb1EN4cuda3std3__45tupleIJN6thrust24THRUST_300001_SM_1000_NS6detail15normal_iteratorINSA_10device_ptrIdEEEEEEEE10policy1000El4ReLUSF_JPdEEEvT0_iT1_T2_DpNS2_10kernel_argIT3_EE)
        .other          _ZN3cub18CUB_300001_SM_10006detail9transform16transform_kernelINS2_10policy_hubILb1EN4cuda3std3__45tupleIJN6thrust24THRUST_300001_SM_1000_NS6detail15normal_iteratorINSA_10device_ptrIdEEEEEEEE10policy1000El4ReLUSF_JPdEEEvT0_iT1_T2_DpNS2_10kernel_argIT3_EE,@"STO_CUDA_ENTRY STV_DEFAULT"
_ZN3cub18CUB_300001_SM_10006detail9transform16transform_kernelINS2_10policy_hubILb1EN4cuda3std3__45tupleIJN6thrust24THRUST_300001_SM_1000_NS6detail15normal_iteratorINSA_10device_ptrIdEEEEEEEE10policy1000El4ReLUSF_JPdEEEvT0_iT1_T2_DpNS2_10kernel_argIT3_EE:
.text._ZN3cub18CUB_300001_SM_10006detail9transform16transform_kernelINS2_10policy_hubILb1EN4cuda3std3__45tupleIJN6thrust24THRUST_300001_SM_1000_NS6detail15normal_iteratorINSA_10device_ptrIdEEEEEEEE10policy1000El4ReLUSF_JPdEEEvT0_iT1_T2_DpNS2_10kernel_argIT3_EE:
        /* <DEDUP_REMOVED lines=24> */
.L_x_1288:
[----:B------:R-:W-:Y:S01]  /*0180*/  VIADD R11, R11, 0x4000 ;  /* 0x000040000b0b7836 */ /* 0x000fe20000000000 */
[----:B------:R0:W-:Y:S04]  /*0190*/  CCTL.E.PF2 [R8] ;  /* 0x000000000800798f */ /* 0x0001e80000800100 */
[----:B------:R-:W-:Y:S02]  /*01a0*/  ISETP.GE.AND P0, PT, R11, R4, PT ;  /* 0x000000040b00720c */ /* 0x000fe40003f06270 */
[----:B0-----:R-:W-:-:S05]  /*01b0*/  IADD3 R8, P1, PT, R8, 0x4000, RZ ;  /* 0x0000400008087810 */ /* 0x001fca0007f3e0ff */
[----:B------:R-:W-:-:S06]  /*01c0*/  IMAD.X R9, RZ, RZ, R9, P1 ;  /* 0x000000ffff097224 */ /* 0x000fcc00008e0609 */
[----:B------:R-:W-:Y:S05]  /*01d0*/  @!P0 BRA `(.L_x_1288) ;  /* 0xfffffffc00e88947 */ /* 0x000fea000383ffff */
.L_x_1287:
[----:B------:R-:W-:Y:S05]  /*01e0*/  BSYNC.RECONVERGENT B0 ;  /* 0x0000000000007941 */ /* 0x000fea0003800200 */
.L_x_1286:
        /* <DEDUP_REMOVED lines=19> */
[----:B------:R-:W-:Y:S02]  /*0320*/  VIADD R13, R7, 0x80 ;  /* 0x00000080070d7836 */ /* 0x000fe40000000000 */
[----:B------:R-:W-:Y:S02]  /*0330*/  @!P0 IMAD.MOV.U32 R10, RZ, RZ, RZ ;  /* 0x000000ffff0a8224 */ /* 0x000fe400078e00ff */
[----:B------:R-:W-:Y:S01]  /*0340*/  @!P0 IMAD.MOV.U32 R14, RZ, RZ, RZ ;  /* 0x000000ffff0e8224 */ /* 0x000fe200078e00ff */
[----:B------:R-:W-:Y:S01]  /*0350*/  ISETP.GE.AND P4, PT, R13, R6, PT ;  /* 0x000000060d00720c */ /* 0x000fe20003f86270 */
[----:B--2---:R-:W-:Y:S01]  /*0360*/  @!P0 DSETP.MAX.AND P1, P2, RZ, R8, PT ;  /* 0x00000008ff00822a */ /* 0x004fe20003a2f000 */
[----:B------:R-:W-:Y:S01]  /*0370*/  @!P0 IMAD.MOV.U32 R11, RZ, RZ, R9 ;  /* 0x000000ffff0b8224 */ /* 0x000fe200078e0009 */
[----:B------:R-:W-:Y:S01]  /*0380*/  @!P0 MOV R15, R8 ;  /* 0x00000008000f8202 */ /* 0x000fe20000000f00 */
[----:B------:R-:W-:-:S03]  /*0390*/  @!P0 IMAD.WIDE.U32 R8, R7, 0x8, R2 ;  /* 0x0000000807088825 */ /* 0x000fc600078e0002 */
[----:B------:R-:W-:Y:S02]  /*03a0*/  @!P0 FSEL R10, R10, R11, P1 ;  /* 0x0000000b0a0a8208 */ /* 0x000fe40000800000 */
[----:B------:R-:W-:Y:S02]  /*03b0*/  @!P0 LOP3.LUT R11, R11, 0x80000, RZ, 0xfc, !PT ;  /* 0x000800000b0b8812 */ /* 0x000fe400078efcff */
[----:B------:R-:W-:Y:S02]  /*03c0*/  @!P0 SEL R14, R14, R15, P1 ;  /* 0x0000000f0e0e8207 */ /* 0x000fe40000800000 */
[----:B------:R-:W-:Y:S01]  /*03d0*/  @!P0 SEL R15, R11, R10, P2 ;  /* 0x0000000a0b0f8207 */ /* 0x000fe20001000000 */
[----:B------:R-:W-:-:S04]  /*03e0*/  IMAD.WIDE R10, R13, 0x8, R4 ;  /* 0x000000080d0a7825 */ /* 0x000fc800078e0204 */
[----:B------:R0:W-:Y:S04]  /*03f0*/  @!P0 STG.E.64 desc[UR4][R8.64], R14 ;  /* 0x0000000e08008986 */ /* 0x0001e8000c101b04 */
[----:B------:R-:W2:Y:S01]  /*0400*/  @!P4 LDG.E.64 R18, desc[UR4][R10.64] ;  /* 0x000000040a12c981 */ /* 0x000ea2000c1e1b00 */
[----:B------:R-:W-:Y:S01]  /*0410*/  VIADD R17, R7, 0x100 ;  /* 0x0000010007117836 */ /* 0x000fe20000000000 */
[----:B------:R-:W-:Y:S01]  /*0420*/  BSSY.RECONVERGENT B0, `(.L_x_1291) ;  /* 0x0000022000007945 */ /* 0x000fe20003800200 */
[----:B------:R-:W-:-:S03]  /*0430*/  IMAD.WIDE R12, R13, 0x8, R2 ;  /* 0x000000080d0c7825 */ /* 0x000fc600078e0202 */
[-C--:B------:R-:W-:Y:S01]  /*0440*/  ISETP.GE.AND P5, PT, R17, R6.reuse, PT ;  /* 0x000000061100720c */ /* 0x080fe20003fa6270 */
[C---:B------:R-:W-:Y:S02]  /*0450*/  VIADD R21, R7.reuse, 0x180 ;  /* 0x0000018007157836 */ /* 0x040fe40000000000 */
[----:B------:R-:W-:Y:S02]  /*0460*/  VIADD R23, R7, 0x200 ;  /* 0x0000020007177836 */ /* 0x000fe40000000000 */
[----:B0-----:R-:W-:Y:S01]  /*0470*/  @!P4 IMAD.MOV.U32 R8, RZ, RZ, RZ ;  /* 0x000000ffff08c224 */ /* 0x001fe200078e00ff */
[-C--:B------:R-:W-:Y:S01]  /*0480*/  ISETP.GE.AND P3, PT, R21, R6.reuse, PT ;  /* 0x000000061500720c */ /* 0x080fe20003f66270 */
[----:B------:R-:W-:Y:S01]  /*0490*/  @!P4 IMAD.MOV.U32 R14, RZ, RZ, RZ ;  /* 0x000000ffff0ec224 */ /* 0x000fe200078e00ff */
[----:B------:R-:W-:Y:S01]  /*04a0*/  ISETP.GE.AND P2, PT, R23, R6, PT ;  /* 0x000000061700720c */ /* 0x000fe20003f46270 */
[C---:B------:R-:W-:Y:S02]  /*04b0*/  VIADD R15, R7.reuse, 0x300 ;  /* 0x00000300070f7836 */ /* 0x040fe40000000000 */
[----:B------:R-:W-:-:S05]  /*04c0*/  VIADD R9, R7, 0x280 ;  /* 0x0000028007097836 */ /* 0x000fca0000000000 */
[----:B------:R-:W-:Y:S01]  /*04d0*/  ISETP.GE.AND P1, PT, R9, R6, PT ;  /* 0x000000060900720c */ /* 0x000fe20003f26270 */
[----:B--2---:R-:W-:Y:S01]  /*04e0*/  @!P4 DSETP.MAX.AND P0, P6, RZ, R18, PT ;  /* 0x00000012ff00c22a */ /* 0x004fe20003e0f000 */
[----:B------:R-:W-:-:S05]  /*04f0*/  @!P4 IMAD.MOV.U32 R17, RZ, RZ, R18 ;  /* 0x000000ffff11c224 */ /* 0x000fca00078e0012 */
[----:B------:R-:W-:Y:S02]  /*0500*/  @!P4 FSEL R8, R8, R19, P0 ;  /* 0x000000130808c208 */ /* 0x000fe40000000000 */
[----:B------:R-:W-:Y:S02]  /*0510*/  @!P4 LOP3.LUT R19, R19, 0x80000, RZ, 0xfc, !PT ;  /* 0x000800001313c812 */ /* 0x000fe400078efcff */
[----:B------:R-:W-:Y:S01]  /*0520*/  @!P4 SEL R14, R14, R17, P0 ;  /* 0x000000110e0ec207 */ /* 0x000fe20000000000 */
[----:B------:R-:W-:Y:S01]  /*0530*/  VIADD R17, R7, 0x380 ;  /* 0x0000038007117836 */ /* 0x000fe20000000000 */
[----:B------:R-:W-:Y:S02]  /*0540*/  ISETP.GE.AND P0, PT, R15, R6, PT ;  /* 0x000000060f00720c */ /* 0x000fe40003f06270 */
[----:B------:R-:W-:Y:S02]  /*0550*/  @!P4 SEL R15, R19, R8, P6 ;  /* 0x00000008130fc207 */ /* 0x000fe40003000000 */
[----:B------:R-:W-:-:S02]  /*0560*/  ISETP.GE.AND P6, PT, R17, R6, PT ;  /* 0x000000061100720c */ /* 0x000fc40003fc6270 */
[----:B------:R-:W-:Y:S01]  /*0570*/  LOP3.LUT R8, R0, 0x7ffffff8, RZ, 0xc0, !PT ;  /* 0x7ffffff800087812 */ /* 0x000fe200078ec0ff */
[----:B------:R0:W-:Y:S01]  /*0580*/  @!P4 STG.E.64 desc[UR4][R12.64], R14 ;  /* 0x0000000e0c00c986 */ /* 0x0001e2000c101b04 */
[----:B------:R-:W-:Y:S09]  /*0590*/  @P5 BRA `(.L_x_1292) ;  /* 0x0000000000285947 */ /* 0x000ff20003800000 */
[----:B0-----:R-:W2:Y:S01]  /*05a0*/  LDG.E.64 R14, desc[UR4][R10.64+0x400] ;  /* 0x000400040a0e7981 */ /* 0x001ea2000c1e1b00 */
[----:B------:R-:W-:Y:S01]  /*05b0*/  IMAD.MOV.U32 R0, RZ, RZ, RZ ;  /* 0x000000ffff007224 */ /* 0x000fe200078e00ff */
[----:B--2---:R-:W-:Y:S01]  /*05c0*/  DSETP.MAX.AND P4, P5, RZ, R14, PT ;  /* 0x0000000eff00722a */ /* 0x004fe20003d8f000 */
[----:B------:R-:W-:Y:S01]  /*05d0*/  MOV R9, R14 ;  /* 0x0000000e00097202 */ /* 0x000fe20000000f00 */
[----:B------:R-:W-:-:S05]  /*05e0*/  IMAD.MOV.U32 R14, RZ, RZ, RZ ;  /* 0x000000ffff0e7224 */ /* 0x000fca00078e00ff */
[----:B------:R-:W-:Y:S02]  /*05f0*/  SEL R14, R14, R9, P4 ;  /* 0x000000090e0e7207 */ /* 0x000fe40002000000 */
[----:B------:R-:W-:-:S05]  /*0600*/  FSEL R9, R0, R15, P4 ;  /* 0x0000000f00097208 */ /* 0x000fca0002000000 */
[----:B------:R-:W-:-:S05]  /*0610*/  @P5 LOP3.LUT R9, R15, 0x80000, RZ, 0xfc, !PT ;  /* 0x000800000f095812 */ /* 0x000fca00078efcff */
[----:B------:R-:W-:-:S05]  /*0620*/  IMAD.MOV.U32 R15, RZ, RZ, R9 ;  /* 0x000000ffff0f7224 */ /* 0x000fca00078e0009 */
[----:B------:R1:W-:Y:S02]  /*0630*/  STG.E.64 desc[UR4][R12.64+0x400], R14 ;  /* 0x0004000e0c007986 */ /* 0x0003e4000c101b04 */
.L_x_1292:
[----:B------:R-:W-:Y:S05]  /*0640*/  BSYNC.RECONVERGENT B0 ;  /* 0x0000000000007941 */ /* 0x000fea0003800200 */
.L_x_1291:
[----:B------:R-:W-:Y:S01]  /*0650*/  BSSY.RECONVERGENT B0, `(.L_x_1293) ;  /* 0x000000d000007945 */ /* 0x000fe20003800200 */
[----:B------:R-:W-:-:S03]  /*0660*/  ISETP.NE.AND P4, PT, R8, 0x8, PT ;  /* 0x000000080800780c */ /* 0x000fc60003f85270 */
[----:B------:R-:W-:Y:S10]  /*0670*/  @P3 BRA `(.L_x_1294) ;  /* 0x0000000000283947 */ /* 0x000ff40003800000 */
[----:B01----:R-:W2:Y:S01]  /*0680*/  LDG.E.64 R14, desc[UR4][R10.64+0x800] ;  /* 0x000800040a0e7981 */ /* 0x003ea2000c1e1b00 */
[----:B------:R-:W-:Y:S01]  /*0690*/  IMAD.MOV.U32 R0, RZ, RZ, RZ ;  /* 0x000000ffff007224 */ /* 0x000fe200078e00ff */
[----:B--2---:R-:W-:Y:S01]  /*06a0*/  DSETP.MAX.AND P3, P5, RZ, R14, PT ;  /* 0x0000000eff00722a */ /* 0x004fe20003d6f000 */
[----:B------:R-:W-:Y:S02]  /*06b0*/  IMAD.MOV.U32 R9, RZ, RZ, R14 ;  /* 0x000000ffff097224 */ /* 0x000fe400078e000e */
[----:B------:R-:W-:-:S05]  /*06c0*/  IMAD.MOV.U32 R14, RZ, RZ, RZ ;  /* 0x000000ffff0e7224 */ /* 0x000fca00078e00ff */
[----:B------:R-:W-:Y:S02]  /*06d0*/  SEL R14, R14, R9, P3 ;  /* 0x000000090e0e7207 */ /* 0x000fe40001800000 */
[----:B------:R-:W-:-:S04]  /*06e0*/  FSEL R9, R0, R15, P3 ;  /* 0x0000000f00097208 */ /* 0x000fc80001800000 */
[----:B------:R-:W-:-:S05]  /*06f0*/  @P5 LOP3.LUT R9, R15, 0x80000, RZ, 0xfc, !PT ;  /* 0x000800000f095812 */ /* 0x000fca00078efcff */
[----:B------:R-:W-:-:S05]  /*0700*/  IMAD.MOV.U32 R15, RZ, RZ, R9 ;  /* 0x000000ffff0f7224 */ /* 0x000fca00078e0009 */
[----:B------:R2:W-:Y:S02]  /*0710*/  STG.E.64 desc[UR4][R12.64+0x800], R14 ;  /* 0x0008000e0c007986 */ /* 0x0005e4000c101b04 */
.L_x_1294:
[----:B------:R-:W-:Y:S05]  /*0720*/  BSYNC.RECONVERGENT B0 ;  /* 0x0000000000007941 */ /* 0x000fea0003800200 */
.L_x_1293:
[----:B------:R-:W-:Y:S04]  /*0730*/  BSSY.RECONVERGENT B0, `(.L_x_1295) ;  /* 0x000000b000007945 */ /* 0x000fe80003800200 */
[----:B------:R-:W-:Y:S05]  /*0740*/  @P2 BRA `(.L_x_1296) ;  /* 0x0000000000242947 */ /* 0x000fea0003800000 */
[----:B012---:R-:W2:Y:S01]  /*0750*/  LDG.E.64 R14, desc[UR4][R10.64+0xc00] ;  /* 0x000c00040a0e7981 */ /* 0x007ea2000c1e1b00 */
[----:B------:R-:W-:Y:S01]  /*0760*/  IMAD.MOV.U32 R0, RZ, RZ, RZ ;  /* 0x000000ffff007224 */ /* 0x000fe200078e00ff */
[----:B--2---:R-:W-:Y:S01]  /*0770*/  DSETP.MAX.AND P2, P3, RZ, R14, PT ;  /* 0x0000000eff00722a */ /* 0x004fe20003b4f000 */
[----:B------:R-:W-:-:S05]  /*0780*/  IMAD.MOV.U32 R9, RZ, RZ, R15 ;  /* 0x000000ffff097224 */ /* 0x000fca00078e000f */
[C---:B------:R-:W-:Y:S02]  /*0790*/  FSEL R17, R0.reuse, R9, P2 ;  /* 0x0000000900117208 */ /* 0x040fe40001000000 */
[----:B------:R-:W-:-:S06]  /*07a0*/  SEL R14, R0, R14, P2 ;  /* 0x0000000e000e7207 */ /* 0x000fcc0001000000 */
[----:B------:R-:W-:-:S05]  /*07b0*/  @P3 LOP3.LUT R17, R9, 0x80000, RZ, 0xfc, !PT ;  /* 0x0008000009113812 */ /* 0x000fca00078efcff */
[----:B------:R-:W-:-:S05]  /*07c0*/  IMAD.MOV.U32 R15, RZ, RZ, R17 ;  /* 0x000000ffff0f7224 */ /* 0x000fca00078e0011 */
[----:B------:R3:W-:Y:S02]  /*07d0*/  STG.E.64 desc[UR4][R12.64+0xc00], R14 ;  /* 0x000c000e0c007986 */ /* 0x0007e4000c101b04 */
.L_x_1296:
[----:B------:R-:W-:Y:S05]  /*07e0*/  BSYNC.RECONVERGENT B0 ;  /* 0x0000000000007941 */ /* 0x000fea0003800200 */
.L_x_1295:
[----:B------:R-:W-:Y:S04]  /*07f0*/  BSSY.RECONVERGENT B0, `(.L_x_1297) ;  /* 0x000000b000007945 */ /* 0x000fe80003800200 */
[----:B------:R-:W-:Y:S05]  /*0800*/  @P1 BRA `(.L_x_1298) ;  /* 0x0000000000241947 */ /* 0x000fea0003800000 */
[----:B0123--:R-:W2:Y:S01]  /*0810*/  LDG.E.64 R14, desc[UR4][R10.64+0x1000] ;  /* 0x001000040a0e7981 */ /* 0x00fea2000c1e1b00 */
[----:B------:R-:W-:Y:S01]  /*0820*/  MOV R0, RZ ;  /* 0x000000ff00007202 */ /* 0x000fe20000000f00 */
[----:B--2---:R-:W-:Y:S01]  /*0830*/  DSETP.MAX.AND P1, P2, RZ, R14, PT ;  /* 0x0000000eff00722a */ /* 0x004fe20003a2f000 */
[----:B------:R-:W-:-:S05]  /*0840*/  IMAD.MOV.U32 R9, RZ, RZ, R15 ;  /* 0x000000ffff097224 */ /* 0x000fca00078e000f */
[C---:B------:R-:W-:Y:S02]  /*0850*/  FSEL R17, R0.reuse, R9, P1 ;  /* 0x0000000900117208 */ /* 0x040fe40000800000 */
[----:B------:R-:W-:-:S06]  /*0860*/  SEL R14, R0, R14, P1 ;  /* 0x0000000e000e7207 */ /* 0x000fcc0000800000 */
[----:B------:R-:W-:-:S05]  /*0870*/  @P2 LOP3.LUT R17, R9, 0x80000, RZ, 0xfc, !PT ;  /* 0x0008000009112812 */ /* 0x000fca00078efcff */
[----:B------:R-:W-:-:S05]  /*0880*/  IMAD.MOV.U32 R15, RZ, RZ, R17 ;  /* 0x000000ffff0f7224 */ /* 0x000fca00078e0011 */
[----:B------:R4:W-:Y:S02]  /*0890*/  STG.E.64 desc[UR4][R12.64+0x1000], R14 ;  /* 0x0010000e0c007986 */ /* 0x0009e4000c101b04 */
.L_x_1298:
[----:B------:R-:W-:Y:S05]  /*08a0*/  BSYNC.RECONVERGENT B0 ;  /* 0x0000000000007941 */ /* 0x000fea0003800200 */
.L_x_1297:
[----:B------:R-:W-:Y:S04]  /*08b0*/  BSSY.RECONVERGENT B0, `(.L_x_1299) ;  /* 0x000000b000007945 */ /* 0x000fe80003800200 */
[----:B------:R-:W-:Y:S05]  /*08c0*/  @P0 BRA `(.L_x_1300) ;  /* 0x0000000000240947 */ /* 0x000fea0003800000 */
[----:B01234-:R-:W2:Y:S01]  /*08d0*/  LDG.E.64 R14, desc[UR4][R10.64+0x1400] ;  /* 0x001400040a0e7981 */ /* 0x01fea2000c1e1b00 */
        /* <DEDUP_REMOVED lines=8> */
.L_x_1300:
[----:B------:R-:W-:Y:S05]  /*0960*/  BSYNC.RECONVERGENT B0 ;  /* 0x0000000000007941 */ /* 0x000fea0003800200 */
.L_x_1299:
[----:B------:R-:W-:Y:S04]  /*0970*/  BSSY.RECONVERGENT B0, `(.L_x_1301) ;  /* 0x000000d000007945 */ /* 0x000fe80003800200 */
[----:B------:R-:W-:Y:S05]  /*0980*/  @P6 BRA `(.L_x_1302) ;  /* 0x00000000002c6947 */ /* 0x000fea0003800000 */
[----:B------:R-:W5:Y:S01]  /*0990*/  LDG.E.64 R10, desc[UR4][R10.64+0x1800] ;  /* 0x001800040a0a7981 */ /* 0x000f62000c1e1b00 */
[----:B------:R-:W-:Y:S02]  /*09a0*/  IMAD.MOV.U32 R0, RZ, RZ, RZ ;  /* 0x000000ffff007224 */ /* 0x000fe400078e00ff */
[----:B01234-:R-:W-:Y:S01]  /*09b0*/  IMAD.MOV.U32 R14, RZ, RZ, RZ ;  /* 0x000000ffff0e7224 */ /* 0x01ffe200078e00ff */
[----:B-----5:R-:W-:Y:S01]  /*09c0*/  DSETP.MAX.AND P0, P1, RZ, R10, PT ;  /* 0x0000000aff00722a */ /* 0x020fe2000390f000 */
[----:B------:R-:W-:Y:S02]  /*09d0*/  IMAD.MOV.U32 R9, RZ, RZ, R11 ;  /* 0x000000ffff097224 */ /* 0x000fe400078e000b */
[----:B------:R-:W-:-:S03]  /*09e0*/  IMAD.MOV.U32 R15, RZ, RZ, R10 ;  /* 0x000000ffff0f7224 */ /* 0x000fc600078e000a */
[----:B------:R-:W-:Y:S02]  /*09f0*/  FSEL R17, R0, R9, P0 ;  /* 0x0000000900117208 */ /* 0x000fe40000000000 */
[----:B------:R-:W-:-:S06]  /*0a00*/  SEL R14, R14, R15, P0 ;  /* 0x0000000f0e0e7207 */ /* 0x000fcc0000000000 */
[----:B------:R-:W-:-:S05]  /*0a10*/  @P1 LOP3.LUT R17, R9, 0x80000, RZ, 0xfc, !PT ;  /* 0x0008000009111812 */ /* 0x000fca00078efcff */
[----:B------:R-:W-:-:S05]  /*0a20*/  IMAD.MOV.U32 R15, RZ, RZ, R17 ;  /* 0x000000ffff0f7224 */ /* 0x000fca00078e0011 */
[----:B------:R0:W-:Y:S02]  /*0a30*/  STG.E.64 desc[UR4][R12.64+0x1800], R14 ;  /* 0x0018000e0c007986 */ /* 0x0001e4000c101b04 */
.L_x_1302:
[----:B------:R-:W-:Y:S05]  /*0a40*/  BSYNC.RECONVERGENT B0 ;  /* 0x0000000000007941 */ /* 0x000fea0003800200 */
.L_x_1301:
[----:B------:R-:W-:Y:S05]  /*0a50*/  @!P4 BRA `(.L_x_1290) ;  /* 0x0000000400c4c947 */ /* 0x000fea0003800000 */
[----:B------:R-:W-:-:S07]  /*0a60*/  MOV R0, 0x8 ;  /* 0x0000000800007802 */ /* 0x000fce0000000f00 */
.L_x_1305:
[----:B------:R-:W-:-:S05]  /*0a70*/  IMAD R9, R0, 0x80, R7 ;  /* 0x0000008000097824 */ /* 0x000fca00078e0207 */
[----:B------:R-:W-:-:S13]  /*0a80*/  ISETP.GE.AND P0, PT, R9, R6, PT ;  /* 0x000000060900720c */ /* 0x000fda0003f06270 */
[----:B------:R-:W-:-:S06]  /*0a90*/  @!P0 IMAD.WIDE.U32 R10, R9, 0x8, R4 ;  /* 0x00000008090a8825 */ /* 0x000fcc00078e0004 */
[----:B------:R-:W5:Y:S01]  /*0aa0*/  @!P0 LDG.E.64 R10, desc[UR4][R10.64] ;  /* 0x000000040a0a8981 */ /* 0x000f62000c1e1b00 */
[----:B01234-:R-:W-:Y:S02]  /*0ab0*/  VIADD R13, R9, 0x80 ;  /* 0x00000080090d7836 */ /* 0x01ffe40000000000 */
[----:B------:R-:W-:Y:S02]  /*0ac0*/  @!P0 IMAD.MOV.U32 R12, RZ, RZ, RZ ;  /* 0x000000ffff0c8224 */ /* 0x000fe400078e00ff */
[----:B------:R-:W-:Y:S01]  /*0ad0*/  @!P0 IMAD.MOV.U32 R18, RZ, RZ, RZ ;  /* 0x000000ffff128224 */ /* 0x000fe200078e00ff */
[----:B------:R-:W-:Y:S01]  /*0ae0*/  ISETP.GE.AND P1, PT, R13, R6, PT ;  /* 0x000000060d00720c */ /* 0x000fe20003f26270 */
[----:B------:R-:W-:Y:S01]  /*0af0*/  @!P0 IMAD.WIDE.U32 R20, R9, 0x8, R2 ;  /* 0x0000000809148825 */ /* 0x000fe200078e0002 */
[----:B-----5:R-:W-:-:S03]  /*0b00*/  @!P0 DSETP.MAX.AND P2, P3, RZ, R10, PT ;  /* 0x0000000aff00822a */ /* 0x020fc60003b4f000 */
[----:B------:R-:W-:Y:S02]  /*0b10*/  @!P0 IMAD.MOV.U32 R15, RZ, RZ, R11 ;  /* 0x000000ffff0f8224 */ /* 0x000fe400078e000b */
[----:B------:R-:W-:Y:S02]  /*0b20*/  @!P0 IMAD.MOV.U32 R19, RZ, RZ, R10 ;  /* 0x000000ffff138224 */ /* 0x000fe400078e000a */
[----:B------:R-:W-:Y:S01]  /*0b30*/  IMAD.WIDE R10, R13, 0x8, R4 ;  /* 0x000000080d0a7825 */ /* 0x000fe200078e0204 */
[----:B------:R-:W-:Y:S02]  /*0b40*/  @!P0 FSEL R12, R12, R15, P2 ;  /* 0x0000000f0c0c8208 */ /* 0x000fe40001000000 */
[----:B------:R-:W-:Y:S02]  /*0b50*/  @!P0 LOP3.LUT R15, R15, 0x80000, RZ, 0xfc, !PT ;  /* 0x000800000f0f8812 */ /* 0x000fe400078efcff */
[----:B------:R-:W-:Y:S02]  /*0b60*/  @!P0 SEL R18, R18, R19, P2 ;  /* 0x0000001312128207 */ /* 0x000fe40001000000 */
[----:B------:R-:W-:-:S05]  /*0b70*/  @!P0 SEL R19, R15, R12, P3 ;  /* 0x0000000c0f138207 */ /* 0x000fca0001800000 */
[----:B------:R0:W-:Y:S04]  /*0b80*/  @!P0 STG.E.64 desc[UR4][R20.64], R18 ;  /* 0x0000001214008986 */ /* 0x0001e8000c101b04 */
[----:B------:R-:W2:Y:S01]  /*0b90*/  @!P1 LDG.E.64 R14, desc[UR4][R10.64] ;  /* 0x000000040a0e9981 */ /* 0x000ea2000c1e1b00 */
[----:B------:R-:W-:Y:S02]  /*0ba0*/  VIADD R17, R9, 0x100 ;  /* 0x0000010009117836 */ /* 0x000fe40000000000 */
[----:B------:R-:W-:-:S03]  /*0bb0*/  @!P1 IMAD.MOV.U32 R12, RZ, RZ, RZ ;  /* 0x000000ffff0c9224 */ /* 0x000fc600078e00ff */
[----:B------:R-:W-:Y:S01]  /*0bc0*/  ISETP.GE.AND P0, PT, R17, R6, PT ;  /* 0x000000061100720c */ /* 0x000fe20003f06270 */
[----:B--2---:R-:W-:Y:S01]  /*0bd0*/  @!P1 DSETP.MAX.AND P2, P3, RZ, R14, PT ;  /* 0x0000000eff00922a */ /* 0x004fe20003b4f000 */
[----:B------:R-:W-:-:S05]  /*0be0*/  @!P1 IMAD.MOV.U32 R17, RZ, RZ, R15 ;  /* 0x000000ffff119224 */ /* 0x000fca00078e000f */
[C---:B------:R-:W-:Y:S02]  /*0bf0*/  @!P1 FSEL R22, R12.reuse, R17, P2 ;  /* 0x000000110c169208 */ /* 0x040fe40001000000 */
[----:B------:R-:W-:Y:S02]  /*0c00*/  @!P1 LOP3.LUT R17, R17, 0x80000, RZ, 0xfc, !PT ;  /* 0x0008000011119812 */ /* 0x000fe400078efcff */
[----:B0-----:R-:W-:Y:S01]  /*0c10*/  @!P1 SEL R18, R12, R14, P2 ;  /* 0x0000000e0c129207 */ /* 0x001fe20001000000 */
[----:B------:R-:W-:Y:S01]  /*0c20*/  IMAD.WIDE R12, R13, 0x8, R2 ;  /* 0x000000080d0c7825 */ /* 0x000fe200078e0202 */
[----:B------:R-:W-:-:S05]  /*0c30*/  @!P1 SEL R19, R17, R22, P3 ;  /* 0x0000001611139207 */ /* 0x000fca0001800000 */
[----:B------:R0:W-:Y:S04]  /*0c40*/  @!P1 STG.E.64 desc[UR4][R12.64], R18 ;  /* 0x000000120c009986 */ /* 0x0001e8000c101b04 */
[----:B------:R-:W2:Y:S01]  /*0c50*/  @!P0 LDG.E.64 R14, desc[UR4][R10.64+0x400] ;  /* 0x000400040a0e8981 */ /* 0x000ea2000c1e1b00 */
[----:B------:R-:W-:-:S05]  /*0c60*/  VIADD R17, R9, 0x180 ;  /* 0x0000018009117836 */ /* 0x000fca0000000000 */
[----:B------:R-:W-:Y:S02]  /*0c70*/  ISETP.GE.AND P1, PT, R17, R6, PT ;  /* 0x000000061100720c */ /* 0x000fe40003f26270 */
[----:B------:R-:W-:Y:S01]  /*0c80*/  @!P0 MOV R17, RZ ;  /* 0x000000ff00118202 */ /* 0x000fe20000000f00 */
[----:B--2---:R-:W-:Y:S01]  /*0c90*/  @!P0 DSETP.MAX.AND P2, P3, RZ, R14, PT ;  /* 0x0000000eff00822a */ /* 0x004fe20003b4f000 */
[----:B------:R-:W-:-:S05]  /*0ca0*/  @!P0 IMAD.MOV.U32 R20, RZ, RZ, R15 ;  /* 0x000000ffff148224 */ /* 0x000fca00078e000f */
[----:B------:R-:W-:Y:S01]  /*0cb0*/  @!P0 FSEL R21, R17, R20, P2 ;  /* 0x0000001411158208 */ /* 0x000fe20001000000 */
[----:B------:R-:W-:Y:S01]  /*0cc0*/  @!P0 IMAD.MOV.U32 R17, RZ, RZ, R14 ;  /* 0x000000ffff118224 */ /* 0x000fe200078e000e */
[----:B------:R-:W-:Y:S01]  /*0cd0*/  @!P0 LOP3.LUT R20, R20, 0x80000, RZ, 0xfc, !PT ;  /* 0x0008000014148812 */ /* 0x000fe200078efcff */
[----:B------:R-:W-:-:S03]  /*0ce0*/  @!P0 IMAD.MOV.U32 R14, RZ, RZ, RZ ;  /* 0x000000ffff0e8224 */ /* 0x000fc600078e00ff */
[----:B0-----:R-:W-:Y:S02]  /*0cf0*/  @!P0 SEL R19, R20, R21, P3 ;  /* 0x0000001514138207 */ /* 0x001fe40001800000 */
[----:B------:R-:W-:-:S05]  /*0d00*/  @!P0 SEL R18, R14, R17, P2 ;  /* 0x000000110e128207 */ /* 0x000fca0001000000 */
[----:B------:R0:W-:Y:S04]  /*0d10*/  @!P0 STG.E.64 desc[UR4][R12.64+0x400], R18 ;  /* 0x000400120c008986 */ /* 0x0001e8000c101b04 */
[----:B------:R-:W2:Y:S01]  /*0d20*/  @!P1 LDG.E.64 R14, desc[UR4][R10.64+0x800] ;  /* 0x000800040a0e9981 */ /* 0x000ea2000c1e1b00 */
[----:B------:R-:W-:-:S05]  /*0d30*/  VIADD R17, R9, 0x200 ;  /* 0x0000020009117836 */ /* 0x000fca0000000000 */
[----:B------:R-:W-:Y:S01]  /*0d40*/  ISETP.GE.AND P0, PT, R17, R6, PT ;  /* 0x000000061100720c */ /* 0x000fe20003f06270 */
[----:B------:R-:W-:Y:S01]  /*0d50*/  @!P1 IMAD.MOV.U32 R17, RZ, RZ, RZ ;  /* 0x000000ffff119224 */ /* 0x000fe200078e00ff */
        /* <DEDUP_REMOVED lines=14> */
[----:B------:R-:W-:-:S05]  /*0e40*/  @!P0 MOV R20, R15 ;  /* 0x0000000f00148202 */ /* 0x000fca0000000f00 */
        /* <DEDUP_REMOVED lines=21> */
[----:B------:R-:W-:Y:S01]  /*0fa0*/  @!P0 IMAD.MOV.U32 R17, RZ, RZ, RZ ;  /* 0x000000ffff118224 */ /* 0x000fe200078e00ff */
[----:B------:R-:W-:Y:S01]  /*0fb0*/  BSSY.RECONVERGENT B0, `(.L_x_1303) ;  /* 0x000001a000007945 */ /* 0x000fe20003800200 */
[----:B------:R-:W-:Y:S02]  /*0fc0*/  VIADD R9, R9, 0x380 ;  /* 0x0000038009097836 */ /* 0x000fe40000000000 */
[----:B------:R-:W-:Y:S01]  /*0fd0*/  VIADD R0, R0, 0x8 ;  /* 0x0000000800007836 */ /* 0x000fe20000000000 */
[----:B--2---:R-:W-:Y:S01]  /*0fe0*/  @!P0 DSETP.MAX.AND P1, P2, RZ, R14, PT ;  /* 0x0000000eff00822a */ /* 0x004fe20003a2f000 */
[----:B------:R-:W-:-:S05]  /*0ff0*/  @!P0 IMAD.MOV.U32 R20, RZ, RZ, R15 ;  /* 0x000000ffff148224 */ /* 0x000fca00078e000f */
[----:B------:R-:W-:Y:S01]  /*1000*/  @!P0 FSEL R21, R17, R20, P1 ;  /* 0x0000001411158208 */ /* 0x000fe20000800000 */
[----:B------:R-:W-:Y:S01]  /*1010*/  @!P0 IMAD.MOV.U32 R17, RZ, RZ, R14 ;  /* 0x000000ffff118224 */ /* 0x000fe200078e000e */
[----:B------:R-:W-:Y:S02]  /*1020*/  @!P0 LOP3.LUT R20, R20, 0x80000, RZ, 0xfc, !PT ;  /* 0x0008000014148812 */ /* 0x000fe400078efcff */
[----:B------:R-:W-:Y:S02]  /*1030*/  @!P0 MOV R14, RZ ;  /* 0x000000ff000e8202 */ /* 0x000fe40000000f00 */
[----:B------:R-:W-:Y:S02]  /*1040*/  @!P0 SEL R15, R20, R21, P2 ;  /* 0x00000015140f8207 */ /* 0x000fe40001000000 */
[----:B------:R-:W-:Y:S02]  /*1050*/  @!P0 SEL R14, R14, R17, P1 ;  /* 0x000000110e0e8207 */ /* 0x000fe40000800000 */
[----:B------:R-:W-:-:S03]  /*1060*/  ISETP.NE.AND P1, PT, R0, R8, PT ;  /* 0x000000080000720c */ /* 0x000fc60003f25270 */
[----:B------:R0:W-:Y:S01]  /*1070*/  @!P0 STG.E.64 desc[UR4][R12.64+0x1400], R14 ;  /* 0x0014000e0c008986 */ /* 0x0001e2000c101b04 */
[----:B------:R-:W-:-:S13]  /*1080*/  ISETP.GE.AND P0, PT, R9, R6, PT ;  /* 0x000000060900720c */ /* 0x000fda0003f06270 */
[----:B0-----:R-:W-:Y:S05]  /*1090*/  @P0 BRA `(.L_x_1304) ;  /* 0x00000000002c0947 */ /* 0x001fea0003800000 */
[----:B------:R-:W2:Y:S01]  /*10a0*/  LDG.E.64 R10, desc[UR4][R10.64+0x1800] ;  /* 0x001800040a0a7981 */ /* 0x000ea2000c1e1b00 */
[----:B------:R-:W-:Y:S02]  /*10b0*/  IMAD.MOV.U32 R9, RZ, RZ, RZ ;  /* 0x000000ffff097224 */ /* 0x000fe400078e00ff */
[----:B------:R-:W-:Y:S01]  /*10c0*/  IMAD.MOV.U32 R14, RZ, RZ, RZ ;  /* 0x000000ffff0e7224 */ /* 0x000fe200078e00ff */
[----:B--2---:R-:W-:Y:S01]  /*10d0*/  DSETP.MAX.AND P0, P2, RZ, R10, PT ;  /* 0x0000000aff00722a */ /* 0x004fe20003a0f000 */
[----:B------:R-:W-:Y:S02]  /*10e0*/  IMAD.MOV.U32 R18, RZ, RZ, R11 ;  /* 0x000000ffff127224 */ /* 0x000fe400078e000b */
[----:B------:R-:W-:-:S03]  /*10f0*/  IMAD.MOV.U32 R15, RZ, RZ, R10 ;  /* 0x000000ffff0f7224 */ /* 0x000fc600078e000a */
[----:B------:R-:W-:Y:S02]  /*1100*/  FSEL R9, R9, R18, P0 ;  /* 0x0000001209097208 */ /* 0x000fe40000000000 */
[----:B------:R-:W-:-:S06]  /*1110*/  SEL R14, R14, R15, P0 ;  /* 0x0000000f0e0e7207 */ /* 0x000fcc0000000000 */
[----:B------:R-:W-:-:S05]  /*1120*/  @P2 LOP3.LUT R9, R18, 0x80000, RZ, 0xfc, !PT ;  /* 0x0008000012092812 */ /* 0x000fca00078efcff */
[----:B------:R-:W-:-:S05]  /*1130*/  IMAD.MOV.U32 R15, RZ, RZ, R9 ;  /* 0x000000ffff0f7224 */ /* 0x000fca00078e0009 */
[----:B------:R0:W-:Y:S02]  /*1140*/  STG.E.64 desc[UR4][R12.64+0x1800], R14 ;  /* 0x0018000e0c007986 */ /* 0x0001e4000c101b04 */
.L_x_1304:
[----:B------:R-:W-:Y:S05]  /*1150*/  BSYNC.RECONVERGENT B0 ;  /* 0x0000000000007941 */ /* 0x000fea0003800200 */
.L_x_1303:
[----:B------:R-:W-:Y:S05]  /*1160*/  @P1 BRA `(.L_x_1305) ;  /* 0xfffffff800401947 */ /* 0x000fea000383ffff */
.L_x_1290:
[----:B------:R-:W-:-:S13]  /*1170*/  ISETP.NE.AND P0, PT, R16, RZ, PT ;  /* 0x000000ff1000720c */ /* 0x000fda0003f05270 */
[----:B------:R-:W-:Y:S05]  /*1180*/  @!P0 EXIT ;  /* 0x000000000000894d */ /* 0x000fea0003800000 */
[----:B------:R-:W5:Y:S01]  /*1190*/  LDC R0, c[0x0][0x388] ;  /* 0x0000e200ff007b82 */ /* 0x000f620000000800 */
[----:B------:R-:W-:Y:S02]  /*11a0*/  ISETP.GE.U32.AND P1, PT, R16, 0x4, PT ;  /* 0x000000041000780c */ /* 0x000fe40003f26070 */
[----:B-----5:R-:W-:-:S04]  /*11b0*/  LOP3.LUT R20, R0, 0x3, RZ, 0xc0, !PT ;  /* 0x0000000300147812 */ /* 0x020fc800078ec0ff */
[----:B------:R-:W-:-:S07]  /*11c0*/  ISETP.NE.AND P0, PT, R20, RZ, PT ;  /* 0x000000ff1400720c */ /* 0x000fce0003f05270 */
[----:B------:R-:W-:Y:S06]  /*11d0*/  @!P1 BRA `(.L_x_1306) ;  /* 0x0000000000ec9947 */ /* 0x000fec0003800000 */
[----:B------:R-:W-:-:S05]  /*11e0*/  IMAD R9, R8, 0x80, R7 ;  /* 0x0000008008097824 */ /* 0x000fca00078e0207 */
[----:B------:R-:W-:-:S13]  /*11f0*/  ISETP.GE.AND P2, PT, R9, R6, PT ;  /* 0x000000060900720c */ /* 0x000fda0003f46270 */
[----:B01234-:R-:W-:-:S06]  /*1200*/  @!P2 IMAD.WIDE R12, R9, 0x8, R4 ;  /* 0x00000008090ca825 */ /* 0x01ffcc00078e0204 */
[----:B------:R-:W2:Y:S01]  /*1210*/  @!P2 LDG.E.64 R12, desc[UR4][R12.64] ;  /* 0x000000040c0ca981 */ /* 0x000ea2000c1e1b00 */
[----:B------:R-:W-:Y:S02]  /*1220*/  VIADD R11, R9, 0x80 ;  /* 0x00000080090b7836 */ /* 0x000fe40000000000 */
[----:B------:R-:W-:Y:S02]  /*1230*/  @!P2 IMAD.MOV.U32 R10, RZ, RZ, RZ ;  /* 0x000000ffff0aa224 */ /* 0x000fe400078e00ff */
[----:B------:R-:W-:Y:S01]  /*1240*/  @!P2 IMAD.MOV.U32 R16, RZ, RZ, RZ ;  /* 0x000000ffff10a224 */ /* 0x000fe200078e00ff */
[----:B------:R-:W-:Y:S01]  /*1250*/  ISETP.GE.AND P1, PT, R11, R6, PT ;  /* 0x000000060b00720c */ /* 0x000fe20003f26270 */
[----:B------:R-:W-:-:S12]  /*1260*/  @!P2 IMAD.WIDE R18, R9, 0x8, R2 ;  /* 0x000000080912a825 */ /* 0x000fd800078e0202 */
[----:B------:R-:W-:Y:S01]  /*1270*/  @!P1 IMAD.WIDE R22, R11, 0x8, R4 ;  /* 0x000000080b169825 */ /* 0x000fe200078e0204 */
[----:B--2---:R-:W-:Y:S01]  /*1280*/  @!P2 DSETP.MAX.AND P3, P4, RZ, R12, PT ;  /* 0x0000000cff00a22a */ /* 0x004fe20003c6f000 */
[----:B------:R-:W-:Y:S02]  /*1290*/  @!P2 MOV R15, R13 ;  /* 0x0000000d000fa202 */ /* 0x000fe40000000f00 */
[----:B------:R-:W-:-:S03]  /*12a0*/  @!P2 IMAD.MOV.U32 R17, RZ, RZ, R12 ;  /* 0x000000ffff11a224 */ /* 0x000fc600078e000c */
        /* <DEDUP_REMOVED lines=9> */
[----:B0-----:R-:W-:Y:S01]  /*1340*/  @!P1 IMAD.WIDE R16, R11, 0x8, R2 ;  /* 0x000000080b109825 */ /* 0x001fe200078e0202 */
[----:B--2---:R-:W-:-:S03]  /*1350*/  @!P1 DSETP.MAX.AND P3, P4, RZ, R14, PT ;  /* 0x0000000eff00922a */ /* 0x004fc60003c6f000 */
[----:B------:R-:W-:-:S05]  /*1360*/  @!P1 IMAD.MOV.U32 R21, RZ, RZ, R15 ;  /* 0x000000ffff159224 */ /* 0x000fca00078e000f */
[----:B------:R-:W-:Y:S02]  /*1370*/  @!P1 FSEL R10, R10, R21, P3 ;  /* 0x000000150a0a9208 */ /* 0x000fe40001800000 */
[----:B------:R-:W-:Y:S01]  /*1380*/  @!P1 LOP3.LUT R25, R21, 0x80000, RZ, 0xfc, !PT ;  /* 0x0008000015199812 */ /* 0x000fe200078efcff */
[----:B------:R-:W-:Y:S02]  /*1390*/  @!P1 IMAD.MOV.U32 R21, RZ, RZ, R14 ;  /* 0x000000ffff159224 */ /* 0x000fe400078e000e */
[----:B------:R-:W-:Y:S01]  /*13a0*/  @!P1 IMAD.MOV.U32 R14, RZ, RZ, RZ ;  /* 0x000000ffff0e9224 */ /* 0x000fe200078e00ff */
[----:B------:R-:W-:Y:S01]  /*13b0*/  @!P1 SEL R15, R25, R10, P4 ;  /* 0x0000000a190f9207 */ /* 0x000fe20002000000 */
[----:B------:R-:W-:-:S03]  /*13c0*/  @!P2 IMAD.WIDE R10, R13, 0x8, R4 ;  /* 0x000000080d0aa825 */ /* 0x000fc600078e0204 */
        /* <DEDUP_REMOVED lines=10> */
[----:B------:R-:W-:Y:S01]  /*1470*/  @!P2 MOV R19, R10 ;  /* 0x0000000a0013a202 */ /* 0x000fe20000000f00 */
[----:B------:R-:W-:Y:S01]  /*1480*/  @!P2 IMAD.WIDE R10, R13, 0x8, R2 ;  /* 0x000000080d0aa825 */ /* 0x000fe200078e0202 */
[----:B0-----:R-:W-:Y:S02]  /*1490*/  @!P2 SEL R15, R21, R18, P4 ;  /* 0x00000012150fa207 */ /* 0x001fe40002000000 */
[----:B------:R-:W-:Y:S01]  /*14a0*/  @!P2 SEL R14, R12, R19, P3 ;  /* 0x000000130c0ea207 */ /* 0x000fe20001800000 */
[----:B------:R-:W-:-:S04]  /*14b0*/  @!P1 IMAD.WIDE R12, R9, 0x8, R4 ;  /* 0x00000008090c9825 */ /* 0x000fc800078e0204 */
[----:B------:R0:W-:Y:S04]  /*14c0*/  @!P2 STG.E.64 desc[UR4][R10.64], R14 ;  /* 0x0000000e0a00a986 */ /* 0x0001e8000c101b04 */
[----:B------:R-:W2:Y:S01]  /*14d0*/  @!P1 LDG.E.64 R12, desc[UR4][R12.64] ;  /* 0x000000040c0c9981 */ /* 0x000ea2000c1e1b00 */
[----:B------:R-:W-:Y:S02]  /*14e0*/  @!P1 IMAD.MOV.U32 R16, RZ, RZ, RZ ;  /* 0x000000ffff109224 */ /* 0x000fe400078e00ff */
[----:B------:R-:W-:Y:S02]  /*14f0*/  VIADD R8, R8, 0x4 ;  /* 0x0000000408087836 */ /* 0x000fe40000000000 */
[----:B0-----:R-:W-:Y:S01]  /*1500*/  @!P1 IMAD.WIDE R10, R9, 0x8, R2 ;  /* 0x00000008090a9825 */ /* 0x001fe200078e0202 */
[----:B--2---:R-:W-:-:S03]  /*1510*/  @!P1 DSETP.MAX.AND P2, P3, RZ, R12, PT ;  /* 0x0000000cff00922a */ /* 0x004fc60003b4f000 */
[----:B------:R-:W-:-:S05]  /*1520*/  @!P1 IMAD.MOV.U32 R17, RZ, RZ, R13 ;  /* 0x000000ffff119224 */ /* 0x000fca00078e000d */
[----:B------:R-:W-:Y:S02]  /*1530*/  @!P1 FSEL R18, R16, R17, P2 ;  /* 0x0000001110129208 */ /* 0x000fe40001000000 */
[----:B------:R-:W-:Y:S01]  /*1540*/  @!P1 LOP3.LUT R19, R17, 0x80000, RZ, 0xfc, !PT ;  /* 0x0008000011139812 */ /* 0x000fe200078efcff */
[----:B------:R-:W-:-:S05]  /*1550*/  @!P1 IMAD.MOV.U32 R17, RZ, RZ, R12 ;  /* 0x000000ffff119224 */ /* 0x000fca00078e000c */
[----:B------:R-:W-:Y:S02]  /*1560*/  @!P1 SEL R16, R16, R17, P2 ;  /* 0x0000001110109207 */ /* 0x000fe40001000000 */
[----:B------:R-:W-:-:S05]  /*1570*/  @!P1 SEL R17, R19, R18, P3 ;  /* 0x0000001213119207 */ /* 0x000fca0001800000 */
[----:B------:R0:W-:Y:S02]  /*1580*/  @!P1 STG.E.64 desc[UR4][R10.64], R16 ;  /* 0x000000100a009986 */ /* 0x0001e4000c101b04 */
.L_x_1306:
        /* <DEDUP_REMOVED lines=9> */
[----:B------:R-:W-:Y:S02]  /*1620*/  VIADD R9, R15, 0x80 ;  /* 0x000000800f097836 */ /* 0x000fe40000000000 */
[----:B------:R-:W-:Y:S02]  /*1630*/  @!P1 IMAD.MOV.U32 R0, RZ, RZ, RZ ;  /* 0x000000ffff009224 */ /* 0x000fe400078e00ff */
[----:B------:R-:W-:Y:S01]  /*1640*/  @!P1 IMAD.MOV.U32 R12, RZ, RZ, RZ ;  /* 0x000000ffff0c9224 */ /* 0x000fe200078e00ff */
[----:B------:R-:W-:Y:S01]  /*1650*/  ISETP.GE.AND P2, PT, R9, R6, PT ;  /* 0x000000060900720c */ /* 0x000fe20003f46270 */
[----:B--2---:R-:W-:Y:S01]  /*1660*/  @!P1 DSETP.MAX.AND P3, P4, RZ, R10, PT ;  /* 0x0000000aff00922a */ /* 0x004fe20003c6f000 */
[----:B------:R-:W-:-:S05]  /*1670*/  @!P1 IMAD.MOV.U32 R13, RZ, RZ, R11 ;  /* 0x000000ffff0d9224 */ /* 0x000fca00078e000b */
[----:B------:R-:W-:Y:S02]  /*1680*/  @!P1 FSEL R0, R0, R13, P3 ;  /* 0x0000000d00009208 */ /* 0x000fe40001800000 */
[----:B------:R-:W-:Y:S01]  /*1690*/  @!P1 LOP3.LUT R17, R13, 0x80000, RZ, 0xfc, !PT ;  /* 0x000800000d119812 */ /* 0x000fe200078efcff */
[----:B------:R-:W-:Y:S02]  /*16a0*/  @!P1 IMAD.MOV.U32 R13, RZ, RZ, R10 ;  /* 0x000000ffff0d9224 */ /* 0x000fe400078e000a */
[----:B------:R-:W-:-:S03]  /*16b0*/  @!P1 IMAD.WIDE R10, R15, 0x8, R2 ;  /* 0x000000080f0a9825 */ /* 0x000fc600078e0202 */
[----:B------:R-:W-:Y:S01]  /*16c0*/  @!P1 SEL R12, R12, R13, P3 ;  /* 0x0000000d0c0c9207 */ /* 0x000fe20001800000 */
[----:B------:R-:W-:Y:S01]  /*16d0*/  @!P2 IMAD.WIDE R14, R9, 0x8, R4 ;  /* 0x00000008090ea825 */ /* 0x000fe200078e0204 */
[----:B------:R-:W-:-:S05]  /*16e0*/  @!P1 SEL R13, R17, R0, P4 ;  /* 0x00000000110d9207 */ /* 0x000fca0002000000 */
[----:B------:R0:W-:Y:S04]  /*16f0*/  @!P1 STG.E.64 desc[UR4][R10.64], R12 ;  /* 0x0000000c0a009986 */ /* 0x0001e8000c101b04 */
[----:B------:R-:W2:Y:S01]  /*1700*/  @!P2 LDG.E.64 R14, desc[UR4][R14.64] ;  /* 0x000000040e0ea981 */ /* 0x000ea2000c1e1b00 */
[----:B------:R-:W-:Y:S01]  /*1710*/  @!P2 MOV R0, RZ ;  /* 0x000000ff0000a202 */ /* 0x000fe20000000f00 */
        /* <DEDUP_REMOVED lines=11> */
.L_x_1307:
[----:B------:R-:W-:Y:S05]  /*17d0*/  @P0 EXIT ;  /* 0x000000000000094d */ /* 0x000fea0003800000 */
[----:B------:R-:W-:-:S05]  /*17e0*/  IMAD R7, R8, 0x80, R7 ;  /* 0x0000008008077824 */ /* 0x000fca00078e0207 */
[----:B------:R-:W-:-:S13]  /*17f0*/  ISETP.GE.AND P0, PT, R7, R6, PT ;  /* 0x000000060700720c */ /* 0x000fda0003f06270 */
[----:B------:R-:W-:Y:S05]  /*1800*/  @P0 EXIT ;  /* 0x000000000000094d */ /* 0x000fea0003800000 */
[----:B------:R-:W-:-:S06]  /*1810*/  IMAD.WIDE R4, R7, 0x8, R4 ;  /* 0x0000000807047825 */ /* 0x000fcc00078e0204 */
[----:B------:R-:W5:Y:S01]  /*1820*/  LDG.E.64 R4, desc[UR4][R4.64] ;  /* 0x0000000404047981 */ /* 0x000f62000c1e1b00 */
[----:B------:R-:W-:Y:S02]  /*1830*/  IMAD.MOV.U32 R0, RZ, RZ, RZ ;  /* 0x000000ffff007224 */ /* 0x000fe400078e00ff */
[----:B------:R-:W-:Y:S02]  /*1840*/  IMAD.MOV.U32 R6, RZ, RZ, RZ ;  /* 0x000000ffff067224 */ /* 0x000fe400078e00ff */
[----:B------:R-:W-:Y:S01]  /*1850*/  IMAD.WIDE R2, R7, 0x8, R2 ;  /* 0x0000000807027825 */ /* 0x000fe200078e0202 */
[----:B-----5:R-:W-:-:S03]  /*1860*/  DSETP.MAX.AND P0, P1, RZ, R4, PT ;  /* 0x00000004ff00722a */ /* 0x020fc6000390f000 */
[----:B0-----:R-:W-:Y:S02]  /*1870*/  IMAD.MOV.U32 R11, RZ, RZ, R5 ;  /* 0x000000ffff0b7224 */ /* 0x001fe400078e0005 */
[----:B------:R-:W-:-:S03]  /*1880*/  IMAD.MOV.U32 R9, RZ, RZ, R4 ;  /* 0x000000ffff097224 */ /* 0x000fc600078e0004 */
[----:B-1234-:R-:W-:Y:S02]  /*1890*/  FSEL R13, R0, R11, P0 ;  /* 0x0000000b000d7208 */ /* 0x01efe40000000000 */
[----:B------:R-:W-:-:S04]  /*18a0*/  SEL R6, R6, R9, P0 ;  /* 0x0000000906067207 */ /* 0x000fc80000000000 */
[----:B------:R-:W-:-:S05]  /*18b0*/  @P1 LOP3.LUT R13, R11, 0x80000, RZ, 0xfc, !PT ;  /* 0x000800000b0d1812 */ /* 0x000fca00078efcff */
[----:B------:R-:W-:-:S05]  /*18c0*/  IMAD.MOV.U32 R7, RZ, RZ, R13 ;  /* 0x000000ffff077224 */ /* 0x000fca00078e000d */
[----:B------:R-:W-:Y:S01]  /*18d0*/  STG.E.64 desc[UR4][R2.64], R6 ;  /* 0x0000000602007986 */ /* 0x000fe2000c101b04 */
[----:B------:R-:W-:Y:S05]  /*18e0*/  EXIT ;  /* 0x000000000000794d */ /* 0x000fea0003800000 */
.L_x_1289:
[----:B------:R-:W-:-:S13]  /*18f0*/  ISETP.GE.AND P0, PT, R0, 0x1, PT ;  /* 0x000000010000780c */ /* 0x000fda0003f06270 */
[----:B------:R-:W-:Y:S05]  /*1900*/  @!P0 EXIT ;  /* 0x000000000000894d */ /* 0x000fea0003800000 */
[C---:B------:R-:W-:Y:S02]  /*1910*/  ISETP.GE.U32.AND P1, PT, R0.reuse, 0x10, PT ;  /* 0x000000100000780c */ /* 0x040fe40003f26070 */
[----:B------:R-:W-:Y:S02]  /*1920*/  LOP3.LUT R20, R0, 0xf, RZ, 0xc0, !PT ;  /* 0x0000000f00147812 */ /* 0x000fe400078ec0ff */
[----:B------:R-:W-:Y:S02]  /*1930*/  MOV R6, RZ ;  /* 0x000000ff00067202 */ /* 0x000fe40000000f00 */
[----:B------:R-:W-:-:S07]  /*1940*/  ISETP.NE.AND P0, PT, R20, RZ, PT ;  /* 0x000000ff1400720c */ /* 0x000fce0003f05270 */
[----:B------:R-:W-:Y:S06]  /*1950*/  @!P1 BRA `(.L_x_1308) ;  /* 0x0000000c00049947 */ /* 0x000fec0003800000 */
[----:B------:R-:W-:Y:S01]  /*1960*/  IMAD.WIDE.U32 R14, R7, 0x8, RZ ;  /* 0x00000008070e7825 */ /* 0x000fe200078e00ff */
[----:B------:R-:W-:-:S03]  /*1970*/  LOP3.LUT R6, R0, 0x7ffffff0, RZ, 0xc0, !PT ;  /* 0x7ffffff000067812 */ /* 0x000fc600078ec0ff */
[----:B------:R-:W-:Y:S01]  /*1980*/  VIADD R12, R7, 0x480 ;  /* 0x00000480070c7836 */ /* 0x000fe20000000000 */
[----:B------:R-:W-:Y:S01]  /*1990*/  LOP3.LUT R13, R14, 0x2000, RZ, 0xfc, !PT ;  /* 0x000020000e0d7812 */ /* 0x000fe200078efcff */
[----:B------:R-:W-:-:S07]  /*19a0*/  IMAD.MOV R14, RZ, RZ, -R6 ;  /* 0x000000ffff0e7224 */ /* 0x000fce00078e0a06 */
.L_x_1309:
[----:B0-----:R-:W-:-:S05]  /*19b0*/  IADD3 R10, P1, PT, R13, R4, RZ ;  /* 0x000000040d0a7210 */ /* 0x001fca0007f3e0ff */
[----:B------:R-:W-:-:S05]  /*19c0*/  IMAD.X R11, R15, 0x1, R5, P1 ;  /* 0x000000010f0b7824 */ /* 0x000fca00008e0605 */
[----:B------:R-:W2:Y:S01]  /*19d0*/  LDG.E.64 R8, desc[UR4][R10.64+-0x2000] ;  /* 0xffe000040a087981 */ /* 0x000ea2000c1e1b00 */
[----:B------:R-:W-:Y:S01]  /*19e0*/  IMAD.MOV.U32 R16, RZ, RZ, RZ ;  /* 0x000000ffff107224 */ /* 0x000fe200078e00ff */
[----:B--2---:R-:W-:Y:S01]  /*19f0*/  DSETP.MAX.AND P2, P3, RZ, R8, PT ;  /* 0x00000008ff00722a */ /* 0x004fe20003b4f000 */
[----:B------:R-:W-:Y:S02]  /*1a00*/  IMAD.MOV.U32 R18, RZ, RZ, R9 ;  /* 0x000000ffff127224 */ /* 0x000fe400078e0009 */
[----:B------:R-:W-:Y:S02]  /*1a10*/  IMAD.MOV.U32 R9, RZ, RZ, RZ ;  /* 0x000000ffff097224 */ /* 0x000fe400078e00ff */
[----:B------:R-:W-:Y:S01]  /*1a20*/  IMAD.MOV.U32 R17, RZ, RZ, R8 ;  /* 0x000000ffff117224 */ /* 0x000fe200078e0008 */
[----:B------:R-:W-:Y:S02]  /*1a30*/  IADD3 R8, P1, PT, R13, R2, RZ ;  /* 0x000000020d087210 */ /* 0x000fe40007f3e0ff */
[----:B------:R-:W-:-:S02]  /*1a40*/  FSEL R19, R9, R18, P2 ;  /* 0x0000001209137208 */ /* 0x000fc40001000000 */
[----:B------:R-:W-:Y:S01]  /*1a50*/  SEL R16, R16, R17, P2 ;  /* 0x0000001110107207 */ /* 0x000fe20001000000 */
[----:B------:R-:W-:-:S03]  /*1a60*/  IMAD.X R9, R15, 0x1, R3, P1 ;  /* 0x000000010f097824 */ /* 0x000fc600008e0603 */
[----:B------:R-:W-:-:S05]  /*1a70*/  @P3 LOP3.LUT R19, R18, 0x80000, RZ, 0xfc, !PT ;  /* 0x0008000012133812 */ /* 0x000fca00078efcff */
[----:B------:R-:W-:-:S05]  /*1a80*/  IMAD.MOV.U32 R17, RZ, RZ, R19 ;  /* 0x000000ffff117224 */ /* 0x000fca00078e0013 */
[----:B------:R0:W-:Y:S04]  /*1a90*/  STG.E.64 desc[UR4][R8.64+-0x2000], R16 ;  /* 0xffe0001008007986 */ /* 0x0001e8000c101b04 */
[----:B------:R-:W2:Y:S01]  /*1aa0*/  LDG.E.64 R18, desc[UR4][R10.64+-0x1c00] ;  /* 0xffe400040a127981 */ /* 0x000ea2000c1e1b00 */
[----:B------:R-:W-:Y:S01]  /*1ab0*/  IMAD.MOV.U32 R21, RZ, RZ, RZ ;  /* 0x000000ffff157224 */ /* 0x000fe200078e00ff */
[----:B--2---:R-:W-:Y:S01]  /*1ac0*/  DSETP.MAX.AND P1, P2, RZ, R18, PT ;  /* 0x00000012ff00722a */ /* 0x004fe20003a2f000 */
[----:B------:R-:W-:-:S05]  /*1ad0*/  MOV R22, R19 ;  /* 0x0000001300167202 */ /* 0x000fca0000000f00 */
[----:B------:R-:W-:Y:S01]  /*1ae0*/  FSEL R23, R21, R22, P1 ;  /* 0x0000001615177208 */ /* 0x000fe20000800000 */
[----:B------:R-:W-:Y:S02]  /*1af0*/  IMAD.MOV.U32 R21, RZ, RZ, R18 ;  /* 0x000000ffff157224 */ /* 0x000fe400078e0012 */
[----:B------:R-:W-:-:S05]  /*1b00*/  IMAD.MOV.U32 R18, RZ, RZ, RZ ;  /* 0x000000ffff127224 */ /* 0x000fca00078e00ff */
[----:B------:R-:W-:Y:S02]  /*1b10*/  @P2 LOP3.LUT R23, R22, 0x80000, RZ, 0xfc, !PT ;  /* 0x0008000016172812 */ /* 0x000fe400078efcff */
[----:B------:R-:W-:-:S03]  /*1b20*/  SEL R18, R18, R21, P1 ;  /* 0x0000001512127207 */ /* 0x000fc60000800000 */
[----:B------:R-:W-:-:S05]  /*1b30*/  IMAD.MOV.U32 R19, RZ, RZ, R23 ;  /* 0x000000ffff137224 */ /* 0x000fca00078e0017 */
[----:B------:R1:W-:Y:S04]  /*1b40*/  STG.E.64 desc[UR4][R8.64+-0x1c00], R18 ;  /* 0xffe4001208007986 */ /* 0x0003e8000c101b04 */
[----:B0-----:R-:W2:Y:S01]  /*1b50*/  LDG.E.64 R16, desc[UR4][R10.64+-0x1800] ;  /* 0xffe800040a107981 */ /* 0x001ea2000c1e1b00 */
[----:B------:R-:W-:Y:S01]  /*1b60*/  IMAD.MOV.U32 R21, RZ, RZ, RZ ;  /* 0x000000ffff157224 */ /* 0x000fe200078e00ff */
[----:B--2---:R-:W-:Y:S01]  /*1b70*/  DSETP.MAX.AND P1, P2, RZ, R16, PT ;  /* 0x00000010ff00722a */ /* 0x004fe20003a2f000 */
[----:B------:R-:W-:-:S05]  /*1b80*/  IMAD.MOV.U32 R22, RZ, RZ, R17 ;  /* 0x000000ffff167224 */ /* 0x000fca00078e0011 */
[----:B------:R-:W-:Y:S01]  /*1b90*/  FSEL R23, R21, R22, P1 ;  /* 0x0000001615177208 */ /* 0x000fe20000800000 */
[----:B------:R-:W-:Y:S02]  /*1ba0*/  IMAD.MOV.U32 R21, RZ, RZ, R16 ;  /* 0x000000ffff157224 */ /* 0x000fe400078e0010 */
[----:B------:R-:W-:-:S05]  /*1bb0*/  IMAD.MOV.U32 R16, RZ, RZ, RZ ;  /* 0x000000ffff107224 */ /* 0x000fca00078e00ff */
[----:B------:R-:W-:Y:S02]  /*1bc0*/  @P2 LOP3.LUT R23, R22, 0x80000, RZ, 0xfc, !PT ;  /* 0x0008000016172812 */ /* 0x000fe400078efcff */
[----:B------:R-:W-:-:S03]  /*1bd0*/  SEL R16, R16, R21, P1 ;  /* 0x0000001510107207 */ /* 0x000fc60000800000 */
[----:B------:R-:W-:-:S05]  /*1be0*/  IMAD.MOV.U32 R17, RZ, RZ, R23 ;  /* 0x000000ffff117224 */ /* 0x000fca00078e0017 */
[----:B------:R0:W-:Y:S04]  /*1bf0*/  STG.E.64 desc[UR4][R8.64+-0x1800], R16 ;  /* 0xffe8001008007986 */ /* 0x0001e8000c101b04 */
[----:B-1----:R-:W2:Y:S01]  /*1c00*/  LDG.E.64 R18, desc[UR4][R10.64+-0x1400] ;  /* 0xffec00040a127981 */ /* 0x002ea2000c1e1b00 */
[----:B------:R-:W-:Y:S01]  /*1c10*/  IMAD.MOV.U32 R21, RZ, RZ, RZ ;  /* 0x000000ffff157224 */ /* 0x000fe200078e00ff */
[----:B--2---:R-:W-:Y:S01]  /*1c20*/  DSETP.MAX.AND P1, P2, RZ, R18, PT ;  /* 0x00000012ff00722a */ /* 0x004fe20003a2f000 */
[----:B------:R-:W-:-:S05]  /*1c30*/  IMAD.MOV.U32 R22, RZ, RZ, R19 ;  /* 0x000000ffff167224 */ /* 0x000fca00078e0013 */
[----:B------:R-:W-:Y:S02]  /*1c40*/  FSEL R23, R21, R22, P1 ;  /* 0x0000001615177208 */ /* 0x000fe40000800000 */
[----:B------:R-:W-:Y:S01]  /*1c50*/  MOV R21, R18 ;  /* 0x0000001200157202 */ /* 0x000fe20000000f00 */
        /* <DEDUP_REMOVED lines=20> */
[----:B------:R-:W-:Y:S01]  /*1da0*/  FSEL R23, R21, R22, P1 ;  /* 0x0000001615177208 */ /* 0x000fe20000800000 */
[----:B------:R-:W-:Y:S01]  /*1db0*/  IMAD.MOV.U32 R21, RZ, RZ, R18 ;  /* 0x000000ffff157224 */ /* 0x000fe200078e0012 */
[----:B------:R-:W-:-:S04]  /*1dc0*/  MOV R18, RZ ;  /* 0x000000ff00127202 */ /* 0x000fc80000000f00 */
[----:B------:R-:W-:Y:S02]  /*1dd0*/  SEL R18, R18, R21, P1 ;  /* 0x0000001512127207 */ /* 0x000fe40000800000 */
[----:B------:R-:W-:-:S05]  /*1de0*/  @P2 LOP3.LUT R23, R22, 0x80000, RZ, 0xfc, !PT ;  /* 0x0008000016172812 */ /* 0x000fca00078efcff */
        /* <DEDUP_REMOVED lines=14> */
[----:B------:R-:W-:Y:S02]  /*1ed0*/  IMAD.MOV.U32 R21, RZ, RZ, RZ ;  /* 0x000000ffff157224 */ /* 0x000fe400078e00ff */
[----:B------:R-:W-:Y:S01]  /*1ee0*/  IMAD.MOV.U32 R22, RZ, RZ, RZ ;  /* 0x000000ffff167224 */ /* 0x000fe200078e00ff */
[----:B--2---:R-:W-:Y:S01]  /*1ef0*/  DSETP.MAX.AND P1, P2, RZ, R18, PT ;  /* 0x00000012ff00722a */ /* 0x004fe20003a2f000 */
[----:B------:R-:W-:-:S05]  /*1f00*/  IMAD.MOV.U32 R24, RZ, RZ, R19 ;  /* 0x000000ffff187224 */ /* 0x000fca00078e0013 */
[----:B------:R-:W-:Y:S02]  /*1f10*/  FSEL R23, R21, R24, P1 ;  /* 0x0000001815177208 */ /* 0x000fe40000800000 */
[----:B------:R-:W-:-:S06]  /*1f20*/  SEL R22, R22, R18, P1 ;  /* 0x0000001216167207 */ /* 0x000fcc0000800000 */
[----:B------:R-:W-:-:S05]  /*1f30*/  @P2 LOP3.LUT R23, R24, 0x80000, RZ, 0xfc, !PT ;  /* 0x0008000018172812 */ /* 0x000fca00078efcff */
[----:B------:R1:W-:Y:S04]  /*1f40*/  STG.E.64 desc[UR4][R8.64+-0x400], R22 ;  /* 0xfffc001608007986 */ /* 0x0003e8000c101b04 */
[----:B------:R-:W2:Y:S01]  /*1f50*/  LDG.E.64 R10, desc[UR4][R10.64] ;  /* 0x000000040a0a7981 */ /* 0x000ea2000c1e1b00 */
[----:B0-----:R-:W-:Y:S01]  /*1f60*/  MOV R16, 0xc00 ;  /* 0x00000c0000107802 */ /* 0x001fe20000000f00 */
[----:B------:R-:W-:Y:S02]  /*1f70*/  IMAD.MOV.U32 R17, RZ, RZ, 0x0 ;  /* 0x00000000ff117424 */ /* 0x000fe400078e00ff */
[----:B------:R-:W-:Y:S02]  /*1f80*/  IMAD.MOV.U32 R18, RZ, RZ, RZ ;  /* 0x000000ffff127224 */ /* 0x000fe400078e00ff */
[----:B------:R-:W-:-:S04]  /*1f90*/  IMAD.WIDE R16, R12, 0x8, R16 ;  /* 0x000000080c107825 */ /* 0x000fc800078e0210 */
[----:B-1----:R-:W-:Y:S01]  /*1fa0*/  IMAD.MOV.U32 R22, RZ, RZ, RZ ;  /* 0x000000ffff167224 */ /* 0x002fe200078e00ff */
[----:B--2---:R-:W-:Y:S01]  /*1fb0*/  DSETP.MAX.AND P2, P3, RZ, R10, PT ;  /* 0x0000000aff00722a */ /* 0x004fe20003b4f000 */
[----:B------:R-:W-:Y:S02]  /*1fc0*/  IMAD.MOV.U32 R19, RZ, RZ, R11 ;  /* 0x000000ffff137224 */ /* 0x000fe400078e000b */
[----:B------:R-:W-:-:S03]  /*1fd0*/  IMAD.MOV.U32 R21, RZ, RZ, R10 ;  /* 0x000000ffff157224 */ /* 0x000fc600078e000a */
[----:B------:R-:W-:Y:S02]  /*1fe0*/  FSEL R25, R18, R19, P2 ;  /* 0x0000001312197208 */ /* 0x000fe40001000000 */
[----:B------:R-:W-:Y:S02]  /*1ff0*/  IADD3 R18, P1, PT, R16, R4, RZ ;  /* 0x0000000410127210 */ /* 0x000fe40007f3e0ff */
[----:B------:R-:W-:-:S04]  /*2000*/  SEL R22, R22, R21, P2 ;  /* 0x0000001516167207 */ /* 0x000fc80001000000 */
[----:B------:R-:W-:Y:S01]  /*2010*/  @P3 LOP3.LUT R25, R19, 0x80000, RZ, 0xfc, !PT ;  /* 0x0008000013193812 */ /* 0x000fe200078efcff */
[----:B------:R-:W-:-:S04]  /*2020*/  IMAD.X R19, R17, 0x1, R5, P1 ;  /* 0x0000000111137824 */ /* 0x000fc800008e0605 */
[----:B------:R-:W-:-:S05]  /*2030*/  IMAD.MOV.U32 R23, RZ, RZ, R25 ;  /* 0x000000ffff177224 */ /* 0x000fca00078e0019 */
[----:B------:R0:W-:Y:S04]  /*2040*/  STG.E.64 desc[UR4][R8.64], R22 ;  /* 0x0000001608007986 */ /* 0x0001e8000c101b04 */
[----:B------:R-:W2:Y:S01]  /*2050*/  LDG.E.64 R24, desc[UR4][R18.64+-0xc00] ;  /* 0xfff4000412187981 */ /* 0x000ea2000c1e1b00 */
[----:B------:R-:W-:Y:S01]  /*2060*/  IADD3 R10, P1, PT, R16, R2, RZ ;  /* 0x00000002100a7210 */ /* 0x000fe20007f3e0ff */
[----:B------:R-:W-:-:S04]  /*2070*/  IMAD.MOV.U32 R16, RZ, RZ, RZ ;  /* 0x000000ffff107224 */ /* 0x000fc800078e00ff */
[----:B------:R-:W-:Y:S01]  /*2080*/  IMAD.X R11, R17, 0x1, R3, P1 ;  /* 0x00000001110b7824 */ /* 0x000fe200008e0603 */
[----:B--2---:R-:W-:Y:S01]  /*2090*/  DSETP.MAX.AND P2, P3, RZ, R24, PT ;  /* 0x00000018ff00722a */ /* 0x004fe20003b4f000 */
[----:B------:R-:W-:-:S05]  /*20a0*/  MOV R17, R25 ;  /* 0x0000001900117202 */ /* 0x000fca0000000f00 */
[C---:B------:R-:W-:Y:S02]  /*20b0*/  FSEL R21, R16.reuse, R17, P2 ;  /* 0x0000001110157208 */ /* 0x040fe40001000000 */
[----:B------:R-:W-:-:S06]  /*20c0*/  SEL R16, R16, R24, P2 ;  /* 0x0000001810107207 */ /* 0x000fcc0001000000 */
        /* <DEDUP_REMOVED lines=58> */
[----:B------:R-:W2:Y:S01]  /*2470*/  LDG.E.64 R18, desc[UR4][R18.64+0xc00] ;  /* 0x000c000412127981 */ /* 0x000ea2000c1e1b00 */
[----:B-1----:R-:W-:Y:S02]  /*2480*/  IMAD.MOV.U32 R16, RZ, RZ, RZ ;  /* 0x000000ffff107224 */ /* 0x002fe400078e00ff */
[----:B------:R-:W-:Y:S02]  /*2490*/  VIADD R14, R14, 0x10 ;  /* 0x000000100e0e7836 */ /* 0x000fe40000000000 */
[----:B------:R-:W-:Y:S01]  /*24a0*/  VIADD R12, R12, 0x800 ;  /* 0x000008000c0c7836 */ /* 0x000fe20000000000 */
[----:B--2---:R-:W-:Y:S01]  /*24b0*/  DSETP.MAX.AND P1, P2, RZ, R18, PT ;  /* 0x00000012ff00722a */ /* 0x004fe20003a2f000 */
[----:B------:R-:W-:-:S02]  /*24c0*/  IMAD.MOV.U32 R21, RZ, RZ, R19 ;  /* 0x000000ffff157224 */ /* 0x000fc400078e0013 */
[----:B------:R-:W-:-:S03]  /*24d0*/  IMAD.MOV.U32 R17, RZ, RZ, R18 ;  /* 0x000000ffff117224 */ /* 0x000fc600078e0012 */
[C---:B------:R-:W-:Y:S02]  /*24e0*/  FSEL R23, R16.reuse, R21, P1 ;  /* 0x0000001510177208 */ /* 0x040fe40000800000 */
[----:B------:R-:W-:Y:S02]  /*24f0*/  SEL R16, R16, R17, P1 ;  /* 0x0000001110107207 */ /* 0x000fe40000800000 */
[----:B------:R-:W-:-:S04]  /*2500*/  ISETP.NE.AND P1, PT, R14, RZ, PT ;  /* 0x000000ff0e00720c */ /* 0x000fc80003f25270 */
[----:B------:R-:W-:Y:S02]  /*2510*/  @P2 LOP3.LUT R23, R21, 0x80000, RZ, 0xfc, !PT ;  /* 0x0008000015172812 */ /* 0x000fe400078efcff */
[----:B------:R-:W-:Y:S02]  /*2520*/  IADD3 R13, P2, PT, R13, 0x4000, RZ ;  /* 0x000040000d0d7810 */ /* 0x000fe40007f5e0ff */
[----:B------:R-:W-:-:S03]  /*2530*/  MOV R17, R23 ;  /* 0x0000001700117202 */ /* 0x000fc60000000f00 */
[----:B------:R-:W-:Y:S02]  /*2540*/  IMAD.X R15, RZ, RZ, R15, P2 ;  /* 0x000000ffff0f7224 */ /* 0x000fe400010e060f */
[----:B------:R0:W-:Y:S01]  /*2550*/  STG.E.64 desc[UR4][R10.64+0xc00], R16 ;  /* 0x000c00100a007986 */ /* 0x0001e2000c101b04 */
[----:B------:R-:W-:Y:S05]  /*2560*/  @P1 BRA `(.L_x_1309) ;  /* 0xfffffff400101947 */ /* 0x000fea000383ffff */
.L_x_1308:
[----:B------:R-:W-:Y:S05]  /*2570*/  @!P0 EXIT ;  /* 0x000000000000894d */ /* 0x000fea0003800000 */
[----:B------:R-:W-:Y:S02]  /*2580*/  ISETP.GE.U32.AND P1, PT, R20, 0x8, PT ;  /* 0x000000081400780c */ /* 0x000fe40003f26070 */
[----:B0-----:R-:W-:-:S04]  /*2590*/  LOP3.LUT R16, R0, 0x7, RZ, 0xc0, !PT ;  /* 0x0000000700107812 */ /* 0x001fc800078ec0ff */
[----:B------:R-:W-:-:S07]  /*25a0*/  ISETP.NE.AND P0, PT, R16, RZ, PT ;  /* 0x000000ff1000720c */ /* 0x000fce0003f05270 */
[----:B------:R-:W-:Y:S06]  /*25b0*/  @!P1 BRA `(.L_x_1310) ;  /* 0x0000000400209947 */ /* 0x000fec0003800000 */
[----:B------:R-:W-:-:S04]  /*25c0*/  IMAD R13, R6, 0x80, R7 ;  /* 0x00000080060d7824 */ /* 0x000fc800078e0207 */
[----:B------:R-:W-:-:S05]  /*25d0*/  IMAD.WIDE R8, R13, 0x8, R4 ;  /* 0x000000080d087825 */ /* 0x000fca00078e0204 */
[----:B------:R-:W2:Y:S01]  /*25e0*/  LDG.E.64 R10, desc[UR4][R8.64] ;  /* 0x00000004080a7981 */ /* 0x000ea2000c1e1b00 */
[----:B------:R-:W-:Y:S01]  /*25f0*/  IMAD.MOV.U32 R12, RZ, RZ, RZ ;  /* 0x000000ffff0c7224 */ /* 0x000fe200078e00ff */
[----:B--2---:R-:W-:Y:S01]  /*2600*/  DSETP.MAX.AND P1, P2, RZ, R10, PT ;  /* 0x0000000aff00722a */ /* 0x004fe20003a2f000 */
[----:B------:R-:W-:-:S05]  /*2610*/  IMAD.MOV.U32 R15, RZ, RZ, R11 ;  /* 0x000000ffff0f7224 */ /* 0x000fca00078e000b */
[C---:B------:R-:W-:Y:S02]  /*2620*/  FSEL R17, R12.reuse, R15, P1 ;  /* 0x0000000f0c117208 */ /* 0x040fe40000800000 */
[----:B------:R-:W-:Y:S01]  /*2630*/  SEL R12, R12, R10, P1 ;  /* 0x0000000a0c0c7207 */ /* 0x000fe20000800000 */
[----:B------:R-:W-:-:S05]  /*2640*/  IMAD.WIDE R10, R13, 0x8, R2 ;  /* 0x000000080d0a7825 */ /* 0x000fca00078e0202 */
[----:B------:R-:W-:-:S05]  /*2650*/  @P2 LOP3.LUT R17, R15, 0x80000, RZ, 0xfc, !PT ;  /* 0x000800000f112812 */ /* 0x000fca00078efcff */
[----:B------:R-:W-:-:S05]  /*2660*/  IMAD.MOV.U32 R13, RZ, RZ, R17 ;  /* 0x000000ffff0d7224 */ /* 0x000fca00078e0011 */
[----:B------:R0:W-:Y:S04]  /*2670*/  STG.E.64 desc[UR4][R10.64], R12 ;  /* 0x0000000c0a007986 */ /* 0x0001e8000c101b04 */
[----:B------:R-:W2:Y:S01]  /*2680*/  LDG.E.64 R14, desc[UR4][R8.64+0x400] ;  /* 0x00040004080e7981 */ /* 0x000ea2000c1e1b00 */
[----:B------:R-:W-:Y:S01]  /*2690*/  IMAD.MOV.U32 R17, RZ, RZ, RZ ;  /* 0x000000ffff117224 */ /* 0x000fe200078e00ff */
[----:B--2---:R-:W-:Y:S01]  /*26a0*/  DSETP.MAX.AND P1, P2, RZ, R14, PT ;  /* 0x0000000eff00722a */ /* 0x004fe20003a2f000 */
[----:B------:R-:W-:-:S05]  /*26b0*/  IMAD.MOV.U32 R18, RZ, RZ, R15 ;  /* 0x000000ffff127224 */ /* 0x000fca00078e000f */
[C---:B------:R-:W-:Y:S02]  /*26c0*/  FSEL R19, R17.reuse, R18, P1 ;  /* 0x0000001211137208 */ /* 0x040fe40000800000 */
[----:B------:R-:W-:-:S06]  /*26d0*/  SEL R14, R17, R14, P1 ;  /* 0x0000000e110e7207 */ /* 0x000fcc0000800000 */
[----:B------:R-:W-:-:S04]  /*26e0*/  @P2 LOP3.LUT R19, R18, 0x80000, RZ, 0xfc, !PT ;  /* 0x0008000012132812 */ /* 0x000fc800078efcff */
[----:B------:R-:W-:-:S05]  /*26f0*/  MOV R15, R19 ;  /* 0x00000013000f7202 */ /* 0x000fca0000000f00 */
[----:B------:R1:W-:Y:S04]  /*2700*/  STG.E.64 desc[UR4][R10.64+0x400], R14 ;  /* 0x0004000e0a007986 */ /* 0x0003e8000c101b04 */
[----:B0-----:R-:W2:Y:S02]  /*2710*/  LDG.E.64 R12, desc[UR4][R8.64+0x800] ;  /* 0x00080004080c7981 */ /* 0x001ea4000c1e1b00 */
[----:B--2---:R-:W-:Y:S01]  /*2720*/  DSETP.MAX.AND P1, P2, RZ, R12, PT ;  /* 0x0000000cff00722a */ /* 0x004fe20003a2f000 */
[----:B------:R-:W-:-:S05]  /*2730*/  IMAD.MOV.U32 R18, RZ, RZ, R13 ;  /* 0x000000ffff127224 */ /* 0x000fca00078e000d */
[C---:B------:R-:W-:Y:S02]  /*2740*/  FSEL R19, R17.reuse, R18, P1 ;  /* 0x0000001211137208 */ /* 0x040fe40000800000 */
[----:B------:R-:W-:-:S06]  /*2750*/  SEL R12, R17, R12, P1 ;  /* 0x0000000c110c7207 */ /* 0x000fcc0000800000 */
[----:B------:R-:W-:-:S05]  /*2760*/  @P2 LOP3.LUT R19, R18, 0x80000, RZ, 0xfc, !PT ;  /* 0x0008000012132812 */ /* 0x000fca00078efcff */
[----:B------:R-:W-:-:S05]  /*2770*/  IMAD.MOV.U32 R13, RZ, RZ, R19 ;  /* 0x000000ffff0d7224 */ /* 0x000fca00078e0013 */
[----:B------:R0:W-:Y:S04]  /*2780*/  STG.E.64 desc[UR4][R10.64+0x800], R12 ;  /* 0x0008000c0a007986 */ /* 0x0001e8000c101b04 */
[----:B-1----:R-:W2:Y:S02]  /*2790*/  LDG.E.64 R14, desc[UR4][R8.64+0xc00] ;  /* 0x000c0004080e7981 */ /* 0x002ea4000c1e1b00 */
[----:B--2---:R-:W-:Y:S01]  /*27a0*/  DSETP.MAX.AND P1, P2, RZ, R14, PT ;  /* 0x0000000eff00722a */ /* 0x004fe20003a2f000 */
[----:B------:R-:W-:-:S05]  /*27b0*/  IMAD.MOV.U32 R18, RZ, RZ, R15 ;  /* 0x000000ffff127224 */ /* 0x000fca00078e000f */
[C---:B------:R-:W-:Y:S02]  /*27c0*/  FSEL R19, R17.reuse, R18, P1 ;  /* 0x0000001211137208 */ /* 0x040fe40000800000 */
[----:B------:R-:W-:-:S06]  /*27d0*/  SEL R14, R17, R14, P1 ;  /* 0x0000000e110e7207 */ /* 0x000fcc0000800000 */
[----:B------:R-:W-:-:S05]  /*27e0*/  @P2 LOP3.LUT R19, R18, 0x80000, RZ, 0xfc, !PT ;  /* 0x0008000012132812 */ /* 0x000fca00078efcff */
[----:B------:R-:W-:-:S05]  /*27f0*/  IMAD.MOV.U32 R15, RZ, RZ, R19 ;  /* 0x000000ffff0f7224 */ /* 0x000fca00078e0013 */
        /* <DEDUP_REMOVED lines=22> */
[----:B------:R-:W-:-:S04]  /*2960*/  @P2 LOP3.LUT R19, R18, 0x80000, RZ, 0xfc, !PT ;  /* 0x0008000012132812 */ /* 0x000fc800078efcff */
[----:B------:R-:W-:-:S05]  /*2970*/  MOV R13, R19 ;  /* 0x00000013000d7202 */ /* 0x000fca0000000f00 */
[----:B------:R0:W-:Y:S04]  /*2980*/  STG.E.64 desc[UR4][R10.64+0x1800], R12 ;  /* 0x0018000c0a007986 */ /* 0x0001e8000c101b04 */
[----:B------:R-:W2:Y:S01]  /*2990*/  LDG.E.64 R8, desc[UR4][R8.64+0x1c00] ;  /* 0x001c000408087981 */ /* 0x000ea2000c1e1b00 */
[----:B-1----:R-:W-:Y:S02]  /*29a0*/  IMAD.MOV.U32 R14, RZ, RZ, RZ ;  /* 0x000000ffff0e7224 */ /* 0x002fe400078e00ff */
[----:B------:R-:W-:Y:S01]  /*29b0*/  VIADD R6, R6, 0x8 ;  /* 0x0000000806067836 */ /* 0x000fe20000000000 */
[----:B--2---:R-:W-:Y:S01]  /*29c0*/  DSETP.MAX.AND P1, P2, RZ, R8, PT ;  /* 0x00000008ff00722a */ /* 0x004fe20003a2f000 */
[----:B------:R-:W-:Y:S02]  /*29d0*/  IMAD.MOV.U32 R17, RZ, RZ, R9 ;  /* 0x000000ffff117224 */ /* 0x000fe400078e0009 */
[----:B------:R-:W-:-:S03]  /*29e0*/  IMAD.MOV.U32 R15, RZ, RZ, R8 ;  /* 0x000000ffff0f7224 */ /* 0x000fc600078e0008 */
[C---:B------:R-:W-:Y:S02]  /*29f0*/  FSEL R19, R14.reuse, R17, P1 ;  /* 0x000000110e137208 */ /* 0x040fe40000800000 */
[----:B------:R-:W-:-:S06]  /*2a00*/  SEL R14, R14, R15, P1 ;  /* 0x0000000f0e0e7207 */ /* 0x000fcc0000800000 */
[----:B------:R-:W-:-:S05]  /*2a10*/  @P2 LOP3.LUT R19, R17, 0x80000, RZ, 0xfc, !PT ;  /* 0x0008000011132812 */ /* 0x000fca00078efcff */
[----:B------:R-:W-:-:S05]  /*2a20*/  IMAD.MOV.U32 R15, RZ, RZ, R19 ;  /* 0x000000ffff0f7224 */ /* 0x000fca00078e0013 */
[----:B------:R0:W-:Y:S02]  /*2a30*/  STG.E.64 desc[UR4][R10.64+0x1c00], R14 ;  /* 0x001c000e0a007986 */ /* 0x0001e4000c101b04 */
.L_x_1310:
[----:B------:R-:W-:Y:S05]  /*2a40*/  @!P0 EXIT ;  /* 0x000000000000894d */ /* 0x000fea0003800000 */
[----:B------:R-:W-:Y:S02]  /*2a50*/  ISETP.GE.U32.AND P1, PT, R16, 0x4, PT ;  /* 0x000000041000780c */ /* 0x000fe40003f26070 */
[----:B------:R-:W-:-:S04]  /*2a60*/  LOP3.LUT R0, R0, 0x3, RZ, 0xc0, !PT ;  /* 0x0000000300007812 */ /* 0x000fc800078ec0ff */
[----:B------:R-:W-:-:S07]  /*2a70*/  ISETP.NE.AND P0, PT, R0, RZ, PT ;  /* 0x000000ff0000720c */ /* 0x000fce0003f05270 */
[----:B------:R-:W-:Y:S06]  /*2a80*/  @!P1 BRA `(.L_x_1311) ;  /* 0x0000000000a09947 */ /* 0x000fec0003800000 */
[----:B0-----:R-:W-:-:S04]  /*2a90*/  IMAD R13, R6, 0x80, R7 ;  /* 0x00000080060d7824 */ /* 0x001fc800078e0207 */
        /* <DEDUP_REMOVED lines=12> */
[----:B------:R-:W-:Y:S01]  /*2b60*/  MOV R16, RZ ;  /* 0x000000ff00107202 */ /* 0x000fe20000000f00 */
        /* <DEDUP_REMOVED lines=15> */
[----:B------:R-:W3:Y:S01]  /*2c60*/  LDG.E.64 R8, desc[UR4][R8.64+0xc00] ;  /* 0x000c000408087981 */ /* 0x000ee2000c1e1b00 */
[----:B-1----:R-:W-:Y:S02]  /*2c70*/  IMAD.MOV.U32 R14, RZ, RZ, RZ ;  /* 0x000000ffff0e7224 */ /* 0x002fe400078e00ff */
[----:B------:R-:W-:Y:S01]  /*2c80*/  VIADD R6, R6, 0x4 ;  /* 0x0000000406067836 */ /* 0x000fe20000000000 */
[----:B---3--:R-:W-:Y:S01]  /*2c90*/  DSETP.MAX.AND P1, P2, RZ, R8, PT ;  /* 0x00000008ff00722a */ /* 0x008fe20003a2f000 */
[----:B------:R-:W-:Y:S02]  /*2ca0*/  IMAD.MOV.U32 R17, RZ, RZ, R9 ;  /* 0x000000ffff117224 */ /* 0x000fe400078e0009 */
[----:B------:R-:W-:-:S03]  /*2cb0*/  IMAD.MOV.U32 R15, RZ, RZ, R8 ;  /* 0x000000ffff0f7224 */ /* 0x000fc600078e0008 */
[C---:B------:R-:W-:Y:S02]  /*2cc0*/  FSEL R19, R14.reuse, R17, P1 ;  /* 0x000000110e137208 */ /* 0x040fe40000800000 */
[----:B------:R-:W-:-:S06]  /*2cd0*/  SEL R14, R14, R15, P1 ;  /* 0x0000000f0e0e7207 */ /* 0x000fcc0000800000 */
[----:B------:R-:W-:-:S05]  /*2ce0*/  @P2 LOP3.LUT R19, R17, 0x80000, RZ, 0xfc, !PT ;  /* 0x0008000011132812 */ /* 0x000fca00078efcff */
[----:B------:R-:W-:-:S05]  /*2cf0*/  IMAD.MOV.U32 R15, RZ, RZ, R19 ;  /* 0x000000ffff0f7224 */ /* 0x000fca00078e0013 */
[----:B------:R2:W-:Y:S02]  /*2d00*/  STG.E.64 desc[UR4][R10.64+0xc00], R14 ;  /* 0x000c000e0a007986 */ /* 0x0005e4000c101b04 */
.L_x_1311:
[----:B------:R-:W-:Y:S05]  /*2d10*/  @!P0 EXIT ;  /* 0x000000000000894d */ /* 0x000fea0003800000 */
[----:B0-2---:R-:W-:Y:S01]  /*2d20*/  LEA R13, R6, R7, 0x7 ;  /* 0x00000007060d7211 */ /* 0x005fe200078e38ff */
[----:B------:R-:W-:-:S07]  /*2d30*/  IMAD.MOV R0, RZ, RZ, -R0 ;  /* 0x000000ffff007224 */ /* 0x000fce00078e0a00 */
.L_x_1312:
[----:B------:R-:W-:-:S06]  /*2d40*/  IMAD.WIDE R8, R13, 0x8, R4 ;  /* 0x000000080d087825 */ /* 0x000fcc00078e0204 */
[----:B------:R-:W2:Y:S01]  /*2d50*/  LDG.E.64 R8, desc[UR4][R8.64] ;  /* 0x0000000408087981 */ /* 0x000ea2000c1e1b00 */
[----:B0-----:R-:W-:Y:S02]  /*2d60*/  IMAD.MOV.U32 R6, RZ, RZ, RZ ;  /* 0x000000ffff067224 */ /* 0x001fe400078e00ff */
[----:B------:R-:W-:Y:S02]  /*2d70*/  IMAD.MOV.U32 R10, RZ, RZ, RZ ;  /* 0x000000ffff0a7224 */ /* 0x000fe400078e00ff */
[----:B------:R-:W-:Y:S01]  /*2d80*/  VIADD R0, R0, 0x1 ;  /* 0x0000000100007836 */ /* 0x000fe20000000000 */
[----:B--2---:R-:W-:Y:S01]  /*2d90*/  DSETP.MAX.AND P0, P1, RZ, R8, PT ;  /* 0x00000008ff00722a */ /* 0x004fe2000390f000 */
[----:B------:R-:W-:Y:S02]  /*2da0*/  IMAD.MOV.U32 R7, RZ, RZ, R9 ;  /* 0x000000ffff077224 */ /* 0x000fe400078e0009 */
[----:B------:R-:W-:-:S03]  /*2db0*/  IMAD.MOV.U32 R11, RZ, RZ, R8 ;  /* 0x000000ffff0b7224 */ /* 0x000fc600078e0008 */
[----:B------:R-:W-:Y:S02]  /*2dc0*/  FSEL R15, R6, R7, P0 ;  /* 0x00000007060f7208 */ /* 0x000fe40000000000 */
[----:B------:R-:W-:Y:S02]  /*2dd0*/  SEL R10, R10, R11, P0 ;  /* 0x0000000b0a0a7207 */ /* 0x000fe40000000000 */
[----:B------:R-:W-:-:S04]  /*2de0*/  ISETP.NE.AND P0, PT, R0, RZ, PT ;  /* 0x000000ff0000720c */ /* 0x000fc80003f05270 */
[----:B------:R-:W-:Y:S01]  /*2df0*/  @P1 LOP3.LUT R15, R7, 0x80000, RZ, 0xfc, !PT ;  /* 0x00080000070f1812 */ /* 0x000fe200078efcff */
[----:B------:R-:W-:-:S04]  /*2e00*/  IMAD.WIDE R6, R13, 0x8, R2 ;  /* 0x000000080d067825 */ /* 0x000fc800078e0202 */
[----:B------:R-:W-:-:S05]  /*2e10*/  IMAD.MOV.U32 R11, RZ, RZ, R15 ;  /* 0x000000ffff0b7224 */ /* 0x000fca00078e000f */
[----:B------:R0:W-:Y:S01]  /*2e20*/  STG.E.64 desc[UR4][R6.64], R10 ;  /* 0x0000000a06007986 */ /* 0x0001e2000c101b04 */
[----:B------:R-:W-:Y:S05]  /*2e30*/  @!P0 EXIT ;  /* 0x000000000000894d */ /* 0x000fea0003800000 */
[----:B------:R-:W-:Y:S01]  /*2e40*/  VIADD R13, R13, 0x80 ;  /* 0x000000800d0d7836 */ /* 0x000fe20000000000 */
[----:B------:R-:W-:Y:S06]  /*2e50*/  BRA `(.L_x_1312) ;  /* 0xfffffffc00b87947 */ /* 0x000fec000383ffff */
.L_x_1313:
        /* <DEDUP_REMOVED lines=10> */
.L_x_2168:


//--------------------- .text._ZN3cub18CUB_300001_SM_10006detail9transform16transform_kernelINS2_10policy_hubILb1EN4cuda3std3__45tupleIJN6thrust24THRUST_300001_SM_1000_NS6detail15normal_iteratorINSA_10device_ptrIdEEEEEEEE10policy1000Ei4ReLUSF_JPdEEEvT0_iT1_T2_DpNS2_10kernel_argIT3_EE --------------------------
	.section	.text._ZN3cub18CUB_300001_SM_10006detail9transform16transform_kernelINS2_10policy_hubILb1EN4cuda3std3__45tupleIJN6thrust24THRUST_300001_SM_1000_NS6detail15normal_iteratorINSA_10device_ptrIdEEEEEEEE10policy1000Ei4ReLUSF_JPdEEEvT0_iT1_T2_DpNS2_10kernel_argIT3_EE,"ax",@progbits
	.align	128
        .global         _ZN3cub18CUB_300001_SM_10006detail9transform16transform_kernelINS2_10policy_hubILb1EN4cuda3std3__45tupleIJN6thrust24THRUST_300001_SM_1000_NS6detail15normal_iteratorINSA_10device_ptrIdEEEEEEEE10policy1000Ei4ReLUSF_JPdEEEvT0_iT1_T2_DpNS2_10kernel_argIT3_EE
        .type           _ZN3cub18CUB_300001_SM_10006detail9transform16transform_kernelINS2_10policy_hubILb1EN4cuda3std3__45tupleIJN6thrust24THRUST_300001_SM_1000_NS6detail15normal_iteratorINSA_10device_ptrIdEEEEEEEE10policy1000Ei4ReLUSF_JPdEEEvT0_iT1_T2_DpNS2_10kernel_argIT3_EE,@function
        .size           _ZN3cub18CUB_300001_SM_10006detail9transform16transform_kernelINS2_10policy_hubILb1EN4cuda3std3__45tupleIJN6thrust24THRUST_300001_SM_1000_NS6detail15normal_iteratorINSA_10device_ptrIdEEEEEEEE10policy1000Ei4ReLUSF_JPdEEEvT0_iT1_T2_DpNS2_10kernel_argIT3_EE,(.L_x_2169 - _ZN3cub18CUB_300001_SM_10006detail9transform16transform_kernelINS2_10policy_hubILb1EN4cuda3std3__45tupleIJN6thrust24THRUST_300001_SM_1000_NS6detail15normal_iteratorINSA_10device_ptrIdEEEEEEEE10policy1000Ei4ReLUSF_JPdEEEvT0_iT1_T2_DpNS2_10kernel_argIT3_EE)
        .other          _ZN3cub18CUB_300001_SM_10006detail9transform16transform_kernelINS2_10policy_hubILb1EN4cuda3std3__45tupleIJN6thrust24THRUST_300001_SM_1000_NS6detail15normal_iteratorINSA_10device_ptrIdEEEEEEEE10policy1000Ei4ReLUSF_JPdEEEvT0_iT1_T2_DpNS2_10kernel_argIT3_EE,@"STO_CUDA_ENTRY STV_DEFAULT"
_ZN3cub18CUB_300001_SM_10006detail9transform16transform_kernelINS2_10policy_hubILb1EN4cuda3std3__45tupleIJN6thrust24THRUST_300001_SM_1000_NS6detail15normal_iteratorINSA_10device_ptrIdEEEEEEEE10policy1000Ei4ReLUSF_JPdEEEvT0_iT1_T2_DpNS2_10kernel_argIT3_EE:
.text._ZN3cub18CUB_300001_SM_10006detail9transform16transform_kernelINS2_10policy_hubILb1EN4cuda3std3__45tupleIJN6thrust24THRUST_300001_SM_1000_NS6detail15normal_iteratorINSA_10device_ptrIdEEEEEEEE10policy1000Ei4ReLUSF_JPdEEEvT0_iT1_T2_DpNS2_10kernel_argIT3_EE:
        /* <DEDUP_REMOVED lines=20> */
.L_x_1316:
[----:B------:R-:W-:Y:S01]  /*0140*/  VIADD R15, R15, 0x4000 ;  /* 0x000040000f0f7836 */ /* 0x000fe20000000000 */
[----:B------:R1:W-:Y:S04]  /*0150*/  CCTL.E.PF2 [R10] ;  /* 0x000000000a00798f */ /* 0x0003e80000800100 */
[----:B------:R-:W-:Y:S02]  /*0160*/  ISETP.GE.AND P0, PT, R15, R12, PT ;  /* 0x0000000c0f00720c */ /* 0x000fe40003f06270 */
[----:B-1----:R-:W-:-:S05]  /*0170*/  IADD3 R10, P2, PT, R10, 0x4000, RZ ;  /* 0x000040000a0a7810 */ /* 0x002fca0007f5e0ff */
[----:B------:R-:W-:-:S06]  /*0180*/  IMAD.X R11, RZ, RZ, R11, P2 ;  /* 0x000000ffff0b7224 */ /* 0x000fcc00010e060b */
[----:B------:R-:W-:Y:S05]  /*0190*/  @!P0 BRA `(.L_x_1316) ;  /* 0xfffffffc00e88947 */ /* 0x000fea000383ffff */
.L_x_1315:
[----:B------:R-:W-:Y:S05]  /*01a0*/  BSYNC.RECONVERGENT B0 ;  /* 0x0000000000007941 */ /* 0x000fea0003800200 */
.L_x_1314:
        /* <DEDUP_REMOVED lines=13> */
[----:B------:R-:W-:Y:S01]  /*0280*/  LOP3.LUT R13, R10, 0x2000, RZ, 0xfc, !PT ;  /* 0x000020000a0d7812 */ /* 0x000fe200078efcff */
[----:B------:R-:W-:Y:S02]  /*0290*/  VIADD R6, R0, 0x480 ;  /* 0x0000048000067836 */ /* 0x000fe40000000000 */
[----:B------:R-:W-:-:S07]  /*02a0*/  IMAD.MOV R12, RZ, RZ, -R7 ;  /* 0x000000ffff0c7224 */ /* 0x000fce00078e0a07 */
.L_x_1319:
[----:B0-----:R-:W-:-:S05]  /*02b0*/  IADD3 R10, P1, PT, R4, R13, RZ ;  /* 0x0000000d040a7210 */ /* 0x001fca0007f3e0ff */
[----:B------:R-:W-:-:S05]  /*02c0*/  IMAD.X R11, R5, 0x1, R15, P1 ;  /* 0x00000001050b7824 */ /* 0x000fca00008e060f */
[----:B------:R-:W2:Y:S01]  /*02d0*/  LDG.E.64 R8, desc[UR6][R10.64+-0x2000] ;  /* 0xffe000060a087981 */ /* 0x000ea2000c1e1b00 */
[----:B------:R-:W-:Y:S01]  /*02e0*/  IMAD.MOV.U32 R18, RZ, RZ, RZ ;  /* 0x000000ffff127224 */ /* 0x000fe200078e00ff */
[----:B--2---:R-:W-:Y:S01]  /*02f0*/  DSETP.MAX.AND P2, P3, RZ, R8, PT ;  /* 0x00000008ff00722a */ /* 0x004fe20003b4f000 */
[----:B------:R-:W-:Y:S01]  /*0300*/  IMAD.MOV.U32 R16, RZ, RZ, R9 ;  /* 0x000000ffff107224 */ /* 0x000fe200078e0009 */
[----:B------:R-:W-:Y:S01]  /*0310*/  MOV R19, R8 ;  /* 0x0000000800137202 */ /* 0x000fe20000000f00 */
[----:B------:R-:W-:Y:S01]  /*0320*/  IMAD.MOV.U32 R9, RZ, RZ, RZ ;  /* 0x000000ffff097224 */ /* 0x000fe200078e00ff */
[----:B------:R-:W-:Y:S02]  /*0330*/  IADD3 R8, P1, PT, R2, R13, RZ ;  /* 0x0000000d02087210 */ /* 0x000fe40007f3e0ff */
[----:B------:R-:W-:Y:S02]  /*0340*/  SEL R18, R18, R19, P2 ;  /* 0x0000001312127207 */ /* 0x000fe40001000000 */
[----:B------:R-:W-:Y:S01]  /*0350*/  FSEL R17, R9, R16, P2 ;  /* 0x0000001009117208 */ /* 0x000fe20001000000 */
[----:B------:R-:W-:-:S05]  /*0360*/  IMAD.X R9, R3, 0x1, R15, P1 ;  /* 0x0000000103097824 */ /* 0x000fca00008e060f */
        /* <DEDUP_REMOVED lines=9> */
[----:B------:R-:W-:-:S05]  /*0400*/  @P2 LOP3.LUT R23, R21, 0x80000, RZ, 0xfc, !PT ;  /* 0x0008000015172812 */ /* 0x000fca00078efcff */
[----:B------:R-:W-:-:S05]  /*0410*/  IMAD.MOV.U32 R21, RZ, RZ, R23 ;  /* 0x000000ffff157224 */ /* 0x000fca00078e0017 */
[----:B------:R1:W-:Y:S04]  /*0420*/  STG.E.64 desc[UR6][R8.64+-0x1c00], R20 ;  /* 0xffe4001408007986 */ /* 0x0003e8000c101b06 */
[----:B------:R-:W2:Y:S01]  /*0430*/  LDG.E.64 R16, desc[UR6][R10.64+-0x1800] ;  /* 0xffe800060a107981 */ /* 0x000ea2000c1e1b00 */
[----:B0-----:R-:W-:Y:S01]  /*0440*/  IMAD.MOV.U32 R18, RZ, RZ, RZ ;  /* 0x000000ffff127224 */ /* 0x001fe200078e00ff */
        /* <DEDUP_REMOVED lines=8> */
[----:B-1----:R-:W-:Y:S01]  /*04d0*/  IMAD.MOV.U32 R20, RZ, RZ, RZ ;  /* 0x000000ffff147224 */ /* 0x002fe200078e00ff */
        /* <DEDUP_REMOVED lines=28> */
[----:B------:R-:W-:-:S05]  /*06a0*/  MOV R19, R17 ;  /* 0x0000001100137202 */ /* 0x000fca0000000f00 */
        /* <DEDUP_REMOVED lines=15> */
[----:B0-----:R-:W-:Y:S02]  /*07a0*/  IMAD.MOV.U32 R18, RZ, RZ, 0xc00 ;  /* 0x00000c00ff127424 */ /* 0x001fe400078e00ff */
[----:B------:R-:W-:Y:S02]  /*07b0*/  IMAD.MOV.U32 R19, RZ, RZ, 0x0 ;  /* 0x00000000ff137424 */ /* 0x000fe400078e00ff */
[----:B------:R-:W-:Y:S02]  /*07c0*/  IMAD.MOV.U32 R17, RZ, RZ, RZ ;  /* 0x000000ffff117224 */ /* 0x000fe400078e00ff */
[----:B------:R-:W-:-:S04]  /*07d0*/  IMAD.WIDE R18, R6, 0x8, R18 ;  /* 0x0000000806127825 */ /* 0x000fc800078e0212 */
[----:B------:R-:W-:Y:S01]  /*07e0*/  IMAD.MOV.U32 R22, RZ, RZ, RZ ;  /* 0x000000ffff167224 */ /* 0x000fe200078e00ff */
[----:B------:R-:W-:Y:S01]  /*07f0*/  IADD3 R16, P1, PT, R4, R18, RZ ;  /* 0x0000001204107210 */ /* 0x000fe20007f3e0ff */
[----:B--2---:R-:W-:Y:S01]  /*0800*/  DSETP.MAX.AND P2, P3, RZ, R10, PT ;  /* 0x0000000aff00722a */ /* 0x004fe20003b4f000 */
[----:B------:R-:W-:Y:S02]  /*0810*/  IMAD.MOV.U32 R24, RZ, RZ, R11 ;  /* 0x000000ffff187224 */ /* 0x000fe400078e000b */
[----:B------:R-:W-:-:S03]  /*0820*/  IMAD.MOV.U32 R23, RZ, RZ, R10 ;  /* 0x000000ffff177224 */ /* 0x000fc600078e000a */
[----:B------:R-:W-:Y:S02]  /*0830*/  FSEL R25, R17, R24, P2 ;  /* 0x0000001811197208 */ /* 0x000fe40001000000 */
[----:B-1----:R-:W-:Y:S02]  /*0840*/  SEL R20, R22, R23, P2 ;  /* 0x0000001716147207 */ /* 0x002fe40001000000 */
[----:B------:R-:W-:-:S04]  /*0850*/  IADD3.X R17, PT, PT, R5, R19, RZ, P1, !PT ;  /* 0x0000001305117210 */ /* 0x000fc80000ffe4ff */
[----:B------:R-:W-:-:S05]  /*0860*/  @P3 LOP3.LUT R25, R24, 0x80000, RZ, 0xfc, !PT ;  /* 0x0008000018193812 */ /* 0x000fca00078efcff */
[----:B------:R-:W-:-:S05]  /*0870*/  IMAD.MOV.U32 R21, RZ, RZ, R25 ;  /* 0x000000ffff157224 */ /* 0x000fca00078e0019 */
[----:B------:R0:W-:Y:S04]  /*0880*/  STG.E.64 desc[UR6][R8.64], R20 ;  /* 0x0000001408007986 */ /* 0x0001e8000c101b06 */
[----:B------:R-:W2:Y:S01]  /*0890*/  LDG.E.64 R22, desc[UR6][R16.64+-0xc00] ;  /* 0xfff4000610167981 */ /* 0x000ea2000c1e1b00 */
[----:B------:R-:W-:Y:S01]  /*08a0*/  IADD3 R10, P1, PT, R2, R18, RZ ;  /* 0x00000012020a7210 */ /* 0x000fe20007f3e0ff */
[----:B------:R-:W-:-:S04]  /*08b0*/  IMAD.MOV.U32 R18, RZ, RZ, RZ ;  /* 0x000000ffff127224 */ /* 0x000fc800078e00ff */
[----:B------:R-:W-:Y:S01]  /*08c0*/  IMAD.X R11, R3, 0x1, R19, P1 ;  /* 0x00000001030b7824 */ /* 0x000fe200008e0613 */
[----:B--2---:R-:W-:Y:S01]  /*08d0*/  DSETP.MAX.AND P2, P3, RZ, R22, PT ;  /* 0x00000016ff00722a */ /* 0x004fe20003b4f000 */
[----:B------:R-:W-:-:S05]  /*08e0*/  IMAD.MOV.U32 R19, RZ, RZ, R23 ;  /* 0x000000ffff137224 */ /* 0x000fca00078e0017 */
        /* <DEDUP_REMOVED lines=51> */
[----:B-1----:R-:W-:Y:S02]  /*0c20*/  IMAD.MOV.U32 R18, RZ, RZ, RZ ;  /* 0x000000ffff127224 */ /* 0x002fe400078e00ff */
[----:B------:R-:W-:Y:S02]  /*0c30*/  VIADD R12, R12, 0x10 ;  /* 0x000000100c0c7836 */ /* 0x000fe40000000000 */
[----:B------:R-:W-:Y:S01]  /*0c40*/  VIADD R6, R6, 0x800 ;  /* 0x0000080006067836 */ /* 0x000fe20000000000 */
[----:B--2---:R-:W-:Y:S01]  /*0c50*/  DSETP.MAX.AND P1, P2, RZ, R16, PT ;  /* 0x00000010ff00722a */ /* 0x004fe20003a2f000 */
[----:B------:R-:W-:Y:S01]  /*0c60*/  MOV R21, R17 ;  /* 0x0000001100157202 */ /* 0x000fe20000000f00 */
[----:B------:R-:W-:-:S04]  /*0c70*/  IMAD.MOV.U32 R19, RZ, RZ, R16 ;  /* 0x000000ffff137224 */ /* 0x000fc800078e0010 */
[C---:B------:R-:W-:Y:S02]  /*0c80*/  FSEL R23, R18.reuse, R21, P1 ;  /* 0x0000001512177208 */ /* 0x040fe40000800000 */
[----:B------:R-:W-:Y:S02]  /*0c90*/  SEL R18, R18, R19, P1 ;  /* 0x0000001312127207 */ /* 0x000fe40000800000 */
[----:B------:R-:W-:-:S04]  /*0ca0*/  ISETP.NE.AND P1, PT, R12, RZ, PT ;  /* 0x000000ff0c00720c */ /* 0x000fc80003f25270 */
[----:B------:R-:W-:Y:S02]  /*0cb0*/  @P2 LOP3.LUT R23, R21, 0x80000, RZ, 0xfc, !PT ;  /* 0x0008000015172812 */ /* 0x000fe400078efcff */
[----:B------:R-:W-:-:S03]  /*0cc0*/  IADD3 R13, P2, PT, R13, 0x4000, RZ ;  /* 0x000040000d0d7810 */ /* 0x000fc60007f5e0ff */
[----:B------:R-:W-:Y:S02]  /*0cd0*/  IMAD.MOV.U32 R19, RZ, RZ, R23 ;  /* 0x000000ffff137224 */ /* 0x000fe400078e0017 */
[----:B------:R-:W-:-:S03]  /*0ce0*/  IMAD.X R15, RZ, RZ, R15, P2 ;  /* 0x000000ffff0f7224 */ /* 0x000fc600010e060f */
[----:B------:R0:W-:Y:S01]  /*0cf0*/  STG.E.64 desc[UR6][R10.64+0xc00], R18 ;  /* 0x000c00120a007986 */ /* 0x0001e2000c101b06 */
[----:B------:R-:W-:Y:S05]  /*0d00*/  @P1 BRA `(.L_x_1319) ;  /* 0xfffffff400681947 */ /* 0x000fea000383ffff */
.L_x_1318:
[----:B------:R-:W-:Y:S05]  /*0d10*/  @!P0 EXIT ;  /* 0x000000000000894d */ /* 0x000fea0003800000 */
[----:B------:R-:W1:Y:S01]  /*0d20*/  LDCU UR4, c[0x0][0x384] ;  /* 0x00007080ff0477ac */ /* 0x000e620008000800 */
[----:B------:R-:W-:Y:S01]  /*0d30*/  ISETP.GE.U32.AND P1, PT, R14, 0x8, PT ;  /* 0x000000080e00780c */ /* 0x000fe20003f26070 */
[----:B-1----:R-:W-:-:S06]  /*0d40*/  ULOP3.LUT UR5, UR4, 0x7, URZ, 0xc0, !UPT ;  /* 0x0000000704057892 */ /* 0x002fcc000f8ec0ff */
[----:B------:R-:W-:-:S06]  /*0d50*/  ISETP.NE.AND P0, PT, RZ, UR5, PT ;  /* 0x00000005ff007c0c */ /* 0x000fcc000bf05270 */
[----:B------:R-:W-:Y:S07]  /*0d60*/  @!P1 BRA `(.L_x_1320) ;  /* 0x0000000400209947 */ /* 0x000fee0003800000 */
[----:B------:R-:W-:-:S04]  /*0d70*/  IMAD R13, R7, 0x80, R0 ;  /* 0x00000080070d7824 */ /* 0x000fc800078e0200 */
[----:B0-----:R-:W-:-:S05]  /*0d80*/  IMAD.WIDE R8, R13, 0x8, R4 ;  /* 0x000000080d087825 */ /* 0x001fca00078e0204 */
[----:B------:R-:W2:Y:S01]  /*0d90*/  LDG.E.64 R10, desc[UR6][R8.64] ;  /* 0x00000006080a7981 */ /* 0x000ea2000c1e1b00 */
[----:B------:R-:W-:Y:S02]  /*0da0*/  IMAD.MOV.U32 R6, RZ, RZ, RZ ;  /* 0x000000ffff067224 */ /* 0x000fe400078e00ff */
[----:B------:R-:W-:Y:S01]  /*0db0*/  IMAD.MOV.U32 R12, RZ, RZ, RZ ;  /* 0x000000ffff0c7224 */ /* 0x000fe200078e00ff */
[----:B--2---:R-:W-:Y:S01]  /*0dc0*/  DSETP.MAX.AND P1, P2, RZ, R10, PT ;  /* 0x0000000aff00722a */ /* 0x004fe20003a2f000 */
[----:B------:R-:W-:-:S05]  /*0dd0*/  IMAD.MOV.U32 R15, RZ, RZ, R11 ;  /* 0x000000ffff0f7224 */ /* 0x000fca00078e000b */
[----:B------:R-:W-:Y:S02]  /*0de0*/  FSEL R17, R6, R15, P1 ;  /* 0x0000000f06117208 */ /* 0x000fe40000800000 */
[----:B------:R-:W-:Y:S01]  /*0df0*/  SEL R12, R12, R10, P1 ;  /* 0x0000000a0c0c7207 */ /* 0x000fe20000800000 */
[----:B------:R-:W-:-:S05]  /*0e00*/  IMAD.WIDE R10, R13, 0x8, R2 ;  /* 0x000000080d0a7825 */ /* 0x000fca00078e0202 */
[----:B------:R-:W-:-:S05]  /*0e10*/  @P2 LOP3.LUT R17, R15, 0x80000, RZ, 0xfc, !PT ;  /* 0x000800000f112812 */ /* 0x000fca00078efcff */
[----:B------:R-:W-:-:S05]  /*0e20*/  IMAD.MOV.U32 R13, RZ, RZ, R17 ;  /* 0x000000ffff0d7224 */ /* 0x000fca00078e0011 */
[----:B------:R0:W-:Y:S04]  /*0e30*/  STG.E.64 desc[UR6][R10.64], R12 ;  /* 0x0000000c0a007986 */ /* 0x0001e8000c101b06 */
[----:B------:R-:W2:Y:S02]  /*0e40*/  LDG.E.64 R14, desc[UR6][R8.64+0x400] ;  /* 0x00040006080e7981 */ /* 0x000ea4000c1e1b00 */
[----:B--2---:R-:W-:Y:S01]  /*0e50*/  DSETP.MAX.AND P1, P2, RZ, R14, PT ;  /* 0x0000000eff00722a */ /* 0x004fe20003a2f000 */
[----:B------:R-:W-:-:S05]  /*0e60*/  MOV R17, R15 ;  /* 0x0000000f00117202 */ /* 0x000fca0000000f00 */
        /* <DEDUP_REMOVED lines=45> */
[----:B------:R-:W3:Y:S01]  /*1140*/  LDG.E.64 R8, desc[UR6][R8.64+0x1c00] ;  /* 0x001c000608087981 */ /* 0x000ee2000c1e1b00 */
[----:B-1----:R-:W-:Y:S02]  /*1150*/  IMAD.MOV.U32 R14, RZ, RZ, RZ ;  /* 0x000000ffff0e7224 */ /* 0x002fe400078e00ff */
[----:B------:R-:W-:Y:S01]  /*1160*/  VIADD R7, R7, 0x8 ;  /* 0x0000000807077836 */ /* 0x000fe20000000000 */
[----:B---3--:R-:W-:Y:S01]  /*1170*/  DSETP.MAX.AND P1, P2, RZ, R8, PT ;  /* 0x00000008ff00722a */ /* 0x008fe20003a2f000 */
[----:B------:R-:W-:Y:S02]  /*1180*/  IMAD.MOV.U32 R17, RZ, RZ, R9 ;  /* 0x000000ffff117224 */ /* 0x000fe400078e0009 */
[----:B------:R-:W-:-:S03]  /*1190*/  IMAD.MOV.U32 R15, RZ, RZ, R8 ;  /* 0x000000ffff0f7224 */ /* 0x000fc600078e0008 */
[----:B------:R-:W-:Y:S02]  /*11a0*/  FSEL R19, R6, R17, P1 ;  /* 0x0000001106137208 */ /* 0x000fe40000800000 */
[----:B------:R-:W-:-:S06]  /*11b0*/  SEL R14, R14, R15, P1 ;  /* 0x0000000f0e0e7207 */ /* 0x000fcc0000800000 */
[----:B------:R-:W-:-:S05]  /*11c0*/  @P2 LOP3.LUT R19, R17, 0x80000, RZ, 0xfc, !PT ;  /* 0x0008000011132812 */ /* 0x000fca00078efcff */
[----:B------:R-:W-:-:S05]  /*11d0*/  IMAD.MOV.U32 R15, RZ, RZ, R19 ;  /* 0x000000ffff0f7224 */ /* 0x000fca00078e0013 */
[----:B------:R2:W-:Y:S02]  /*11e0*/  STG.E.64 desc[UR6][R10.64+0x1c00], R14 ;  /* 0x001c000e0a007986 */ /* 0x0005e4000c101b06 */
.L_x_1320:
[----:B------:R-:W-:Y:S05]  /*11f0*/  @!P0 EXIT ;  /* 0x000000000000894d */ /* 0x000fea0003800000 */
[----:B------:R-:W-:Y:S02]  /*1200*/  UISETP.GE.U32.AND UP0, UPT, UR5, 0x4, UPT ;  /* 0x000000040500788c */ /* 0x000fe4000bf06070 */
[----:B------:R-:W-:-:S06]  /*1210*/  ULOP3.LUT UR4, UR4, 0x3, URZ, 0xc0, !UPT ;  /* 0x0000000304047892 */ /* 0x000fcc000f8ec0ff */
[----:B------:R-:W-:Y:S01]  /*1220*/  ISETP.NE.AND P0, PT, RZ, UR4, PT ;  /* 0x00000004ff007c0c */ /* 0x000fe2000bf05270 */
[----:B------:R-:W-:-:S12]  /*1230*/  BRA.U !UP0, `(.L_x_1321) ;  /* 0x0000000108a07547 */ /* 0x000fd8000b800000 */
[----:B--2---:R-:W-:-:S04]  /*1240*/  IMAD R13, R7, 0x80, R0 ;  /* 0x00000080070d7824 */ /* 0x004fc800078e0200 */
        /* <DEDUP_REMOVED lines=30> */
[----:B------:R-:W-:Y:S01]  /*1430*/  VIADD R7, R7, 0x4 ;  /* 0x0000000407077836 */ /* 0x000fe20000000000 */
        /* <DEDUP_REMOVED lines=8> */
.L_x_1321:
[----:B------:R-:W-:Y:S05]  /*14c0*/  @!P0 EXIT ;  /* 0x000000000000894d */ /* 0x000fea0003800000 */
[----:B--23--:R-:W-:Y:S01]  /*14d0*/  IMAD R13, R7, 0x80, R0 ;  /* 0x00000080070d7824 */ /* 0x00cfe200078e0200 */
[----:B------:R-:W-:-:S12]  /*14e0*/  UIADD3 UR4, UPT, UPT, -UR4, URZ, URZ ;  /* 0x000000ff04047290 */ /* 0x000fd8000fffe1ff */
.L_x_1322:
[----:B0-----:R-:W-:-:S06]  /*14f0*/  IMAD.WIDE R8, R13, 0x8, R4 ;  /* 0x000000080d087825 */ /* 0x001fcc00078e0204 */
[----:B------:R-:W2:Y:S01]  /*1500*/  LDG.E.64 R8, desc[UR6][R8.64] ;  /* 0x0000000608087981 */ /* 0x000ea2000c1e1b00 */
[----:B------:R-:W-:Y:S01]  /*1510*/  IMAD.MOV.U32 R0, RZ, RZ, RZ ;  /* 0x000000ffff007224 */ /* 0x000fe200078e00ff */
[----:B------:R-:W-:Y:S01]  /*1520*/  UIADD3 UR4, UPT, UPT, UR4, 0x1, URZ ;  /* 0x0000000104047890 */ /* 0x000fe2000fffe0ff */
[----:B-1----:R-:W-:-:S03]  /*1530*/  IMAD.MOV.U32 R10, RZ, RZ, RZ ;  /* 0x000000ffff0a7224 */ /* 0x002fc600078e00ff */
[----:B------:R-:W-:Y:S01]  /*1540*/  UISETP.NE.AND UP0, UPT, UR4, URZ, UPT ;  /* 0x000000ff0400728c */ /* 0x000fe2000bf05270 */
[----:B--2---:R-:W-:Y:S01]  /*1550*/  DSETP.MAX.AND P0, P1, RZ, R8, PT ;  /* 0x00000008ff00722a */ /* 0x004fe2000390f000 */
[----:B------:R-:W-:Y:S01]  /*1560*/  MOV R7, R9 ;  /* 0x0000000900077202 */ /* 0x000fe20000000f00 */
[----:B------:R-:W-:-:S04]  /*1570*/  IMAD.MOV.U32 R11, RZ, RZ, R8 ;  /* 0x000000ffff0b7224 */ /* 0x000fc800078e0008 */
[----:B------:R-:W-:Y:S02]  /*1580*/  FSEL R15, R0, R7, P0 ;  /* 0x00000007000f7208 */ /* 0x000fe40000000000 */
[----:B------:R-:W-:-:S06]  /*1590*/  SEL R10, R10, R11, P0 ;  /* 0x0000000b0a0a7207 */ /* 0x000fcc0000000000 */
[----:B------:R-:W-:Y:S01]  /*15a0*/  @P1 LOP3.LUT R15, R7, 0x80000, RZ, 0xfc, !PT ;  /* 0x00080000070f1812 */ /* 0x000fe200078efcff */
[----:B------:R-:W-:-:S04]  /*15b0*/  IMAD.WIDE R6, R13, 0x8, R2 ;  /* 0x000000080d067825 */ /* 0x000fc800078e0202 */
[----:B------:R-:W-:Y:S02]  /*15c0*/  IMAD.MOV.U32 R11, RZ, RZ, R15 ;  /* 0x000000ffff0b7224 */ /* 0x000fe400078e000f */
[----:B------:R-:W-:-:S03]  /*15d0*/  VIADD R13, R13, 0x80 ;  /* 0x000000800d0d7836 */ /* 0x000fc60000000000 */
[----:B------:R1:W-:Y:S01]  /*15e0*/  STG.E.64 desc[UR6][R6.64], R10 ;  /* 0x0000000a06007986 */ /* 0x0003e2000c101b06 */
[----:B------:R-:W-:Y:S05]  /*15f0*/  BRA.U UP0, `(.L_x_1322) ;  /* 0xfffffffd00bc7547 */ /* 0x000fea000b83ffff */
[----:B------:R-:W-:Y:S05]  /*1600*/  EXIT ;  /* 0x000000000000794d */ /* 0x000fea0003800000 */
.L_x_1317:
[----:B------:R-:W-:-:S13]  /*1610*/  ISETP.GE.AND P0, PT, R9, 0x1, PT ;  /* 0x000000010900780c */ /* 0x000fda0003f06270 */
[----:B------:R-:W-:Y:S05]  /*1620*/  @!P0 EXIT ;  /* 0x000000000000894d */ /* 0x000fea0003800000 */
[C---:B------:R-:W-:Y:S01]  /*1630*/  ISETP.GE.U32.AND P0, PT, R9.reuse, 0x8, PT ;  /* 0x000000080900780c */ /* 0x040fe20003f06070 */
[----:B------:R-:W-:Y:S01]  /*1640*/  IMAD.MOV.U32 R7, RZ, RZ, RZ ;  /* 0x000000ffff077224 */ /* 0x000fe200078e00ff */
[----:B------:R-:W-:-:S11]  /*1650*/  LOP3.LUT R16, R9, 0x7, RZ, 0xc0, !PT ;  /* 0x0000000709107812 */ /* 0x000fd600078ec0ff */
[----:B------:R-:W-:Y:S05]  /*1660*/  @!P0 BRA `(.L_x_1323) ;  /* 0x0000000400c88947 */ /* 0x000fea0003800000 */
[----:B------:R-:W-:Y:S01]  /*1670*/  LOP3.LUT R7, R9, 0x7ffffff8, RZ, 0xc0, !PT ;  /* 0x7ffffff809077812 */ /* 0x000fe200078ec0ff */
[----:B------:R-:W-:-:S07]  /*1680*/  IMAD.MOV.U32 R12, RZ, RZ, RZ ;  /* 0x000000ffff0c7224 */ /* 0x000fce00078e00ff */
.L_x_1326:
[----:B------:R-:W-:-:S05]  /*1690*/  IMAD R13, R12, 0x80, R0 ;  /* 0x000000800c0d7824 */ /* 0x000fca00078e0200 */
[----:B------:R-:W-:-:S13]  /*16a0*/  ISETP.GE.AND P1, PT, R13, R6, PT ;  /* 0x000000060d00720c */ /* 0x000fda0003f26270 */
[----:B------:R-:W-:-:S06]  /*16b0*/  @!P1 IMAD.WIDE.U32 R8, R13, 0x8, R4 ;  /* 0x000000080d089825 */ /* 0x000fcc00078e0004 */
[----:B------:R-:W2:Y:S01]  /*16c0*/  @!P1 LDG.E.64 R8, desc[UR6][R8.64] ;  /* 0x0000000608089981 */ /* 0x000ea2000c1e1b00 */
[----:B01----:R-:W-:Y:S02]  /*16d0*/  VIADD R11, R13, 0x80 ;  /* 0x000000800d0b7836 */ /* 0x003fe40000000000 */
[----:B------:R-:W-:Y:S02]  /*16e0*/  @!P1 IMAD.MOV.U32 R10, RZ, RZ, RZ ;  /* 0x000000ffff0a9224 */ /* 0x000fe400078e00ff */
[----:B------:R-:W-:Y:S01]  /*16f0*/  @!P1 IMAD.MOV.U32 R18, RZ, RZ, RZ ;  /* 0x000000ffff129224 */ /* 0x000fe200078e00ff */
[----:B------:R-:W-:Y:S01]  /*1700*/  ISETP.GE.AND P0, PT, R11, R6, PT ;  /* 0x000000060b00720c */ /* 0x000fe20003f06270 */
[----:B------:R-:W-:Y:S01]  /*1710*/  @!P1 IMAD.WIDE.U32 R20, R13, 0x8, R2 ;  /* 0x000000080d149825 */ /* 0x000fe200078e0002 */
[----:B--2---:R-:W-:-:S03]  /*1720*/  @!P1 DSETP.MAX.AND P2, P3, RZ, R8, PT ;  /* 0x00000008ff00922a */ /* 0x004fc60003b4f000 */
[----:B------:R-:W-:Y:S01]  /*1730*/  @!P1 IMAD.MOV.U32 R15, RZ, RZ, R9 ;  /* 0x000000ffff0f9224 */ /* 0x000fe200078e0009 */
[----:B------:R-:W-:Y:S01]  /*1740*/  @!P1 MOV R19, R8 ;  /* 0x0000000800139202 */ /* 0x000fe20000000f00 */
[----:B------:R-:W-:-:S03]  /*1750*/  IMAD.WIDE R8, R11, 0x8, R4 ;  /* 0x000000080b087825 */ /* 0x000fc600078e0204 */
        /* <DEDUP_REMOVED lines=78> */
[----:B------:R-:W-:Y:S01]  /*1c40*/  @!P1 LOP3.LUT R20, R20, 0x80000, RZ, 0xfc, !PT ;  /* 0x0008000014149812 */ /* 0x000fe200078efcff */
[----:B------:R-:W-:-:S03]  /*1c50*/  @!P1 IMAD.MOV.U32 R14, RZ, RZ, RZ ;  /* 0x000000ffff0e9224 */ /* 0x000fc600078e00ff */
[----:B------:R-:W-:Y:S02]  /*1c60*/  @!P1 SEL R15, R20, R21, P2 ;  /* 0x00000015140f9207 */ /* 0x000fe40001000000 */
[----:B------:R-:W-:Y:S02]  /*1c70*/  @!P1 SEL R14, R14, R17, P0 ;  /* 0x000000110e0e9207 */ /* 0x000fe40000000000 */
[----:B------:R-:W-:-:S03]  /*1c80*/  ISETP.GE.AND P0, PT, R13, R6, PT ;  /* 0x000000060d00720c */ /* 0x000fc60003f06270 */
[----:B------:R0:W-:Y:S01]  /*1c90*/  @!P1 STG.E.64 desc[UR6][R10.64+0x1400], R14 ;  /* 0x0014000e0a009986 */ /* 0x0001e2000c101b06 */
[----:B------:R-:W-:-:S09]  /*1ca0*/  ISETP.NE.AND P1, PT, R12, R7, PT ;  /* 0x000000070c00720c */ /* 0x000fd20003f25270 */
[----:B------:R-:W-:Y:S05]  /*1cb0*/  @P0 BRA `(.L_x_1325) ;  /* 0x00000000002c0947 */ /* 0x000fea0003800000 */
[----:B------:R-:W2:Y:S01]  /*1cc0*/  LDG.E.64 R8, desc[UR6][R8.64+0x1800] ;  /* 0x0018000608087981 */ /* 0x000ea2000c1e1b00 */
[----:B------:R-:W-:Y:S01]  /*1cd0*/  IMAD.MOV.U32 R13, RZ, RZ, RZ ;  /* 0x000000ffff0d7224 */ /* 0x000fe200078e00ff */
[----:B0-----:R-:W-:Y:S01]  /*1ce0*/  MOV R14, RZ ;  /* 0x000000ff000e7202 */ /* 0x001fe20000000f00 */
        /* <DEDUP_REMOVED lines=8> */
.L_x_1325:
[----:B------:R-:W-:Y:S05]  /*1d70*/  BSYNC.RECONVERGENT B0 ;  /* 0x0000000000007941 */ /* 0x000fea0003800200 */
.L_x_1324:
[----:B------:R-:W-:Y:S05]  /*1d80*/  @P1 BRA `(.L_x_1326) ;  /* 0xfffffff800401947 */ /* 0x000fea000383ffff */
.L_x_1323:
        /* <DEDUP_REMOVED lines=11> */
[----:B01----:R-:W-:Y:S02]  /*1e40*/  VIADD R11, R9, 0x80 ;  /* 0x00000080090b7836 */ /* 0x003fe40000000000 */
[----:B------:R-:W-:Y:S02]  /*1e50*/  @!P2 IMAD.MOV.U32 R10, RZ, RZ, RZ ;  /* 0x000000ffff0aa224 */ /* 0x000fe400078e00ff */
[----:B------:R-:W-:Y:S01]  /*1e60*/  @!P2 IMAD.MOV.U32 R16, RZ, RZ, RZ ;  /* 0x000000ffff10a224 */ /* 0x000fe200078e00ff */
[----:B------:R-:W-:Y:S01]  /*1e70*/  ISETP.GE.AND P1, PT, R11, R6, PT ;  /* 0x000000060b00720c */ /* 0x000fe20003f26270 */
[----:B------:R-:W-:-:S12]  /*1e80*/  @!P2 IMAD.WIDE R18, R9, 0x8, R2 ;  /* 0x000000080912a825 */ /* 0x000fd800078e0202 */
[----:B------:R-:W-:Y:S01]  /*1e90*/  @!P1 IMAD.WIDE R22, R11, 0x8, R4 ;  /* 0x000000080b169825 */ /* 0x000fe200078e0204 */
[----:B--2---:R-:W-:-:S03]  /*1ea0*/  @!P2 DSETP.MAX.AND P3, P4, RZ, R12, PT ;  /* 0x0000000cff00a22a */ /* 0x004fc60003c6f000 */
[----:B------:R-:W-:Y:S02]  /*1eb0*/  @!P2 IMAD.MOV.U32 R15, RZ, RZ, R13 ;  /* 0x000000ffff0fa224 */ /* 0x000fe400078e000d */
[----:B------:R-:W-:-:S03]  /*1ec0*/  @!P2 IMAD.MOV.U32 R17, RZ, RZ, R12 ;  /* 0x000000ffff11a224 */ /* 0x000fc600078e000c */
[----:B------:R-:W-:Y:S02]  /*1ed0*/  @!P2 FSEL R10, R10, R15, P3 ;  /* 0x0000000f0a0aa208 */ /* 0x000fe40001800000 */
[----:B------:R-:W-:Y:S02]  /*1ee0*/  @!P2 LOP3.LUT R15, R15, 0x80000, RZ, 0xfc, !PT ;  /* 0x000800000f0fa812 */ /* 0x000fe400078efcff */
[----:B------:R-:W-:Y:S02]  /*1ef0*/  @!P2 SEL R16, R16, R17, P3 ;  /* 0x000000111010a207 */ /* 0x000fe40001800000 */
[----:B------:R-:W-:-:S05]  /*1f00*/  @!P2 SEL R17, R15, R10, P4 ;  /* 0x0000000a0f11a207 */ /* 0x000fca0002000000 */
[----:B------:R0:W-:Y:S04]  /*1f10*/  @!P2 STG.E.64 desc[UR6][R18.64], R16 ;  /* 0x000000101200a986 */ /* 0x0001e8000c101b06 */
[----:B------:R-:W2:Y:S01]  /*1f20*/  @!P1 LDG.E.64 R14, desc[UR6][R22.64] ;  /* 0x00000006160e9981 */ /* 0x000ea2000c1e1b00 */
[----:B------:R-:W-:Y:S01]  /*1f30*/  VIADD R13, R9, 0x100 ;  /* 0x00000100090d7836 */ /* 0x000fe20000000000 */
[----:B------:R-:W-:-:S04]  /*1f40*/  @!P1 MOV R10, RZ ;  /* 0x000000ff000a9202 */ /* 0x000fc80000000f00 */
        /* <DEDUP_REMOVED lines=19> */
[----:B------:R-:W-:Y:S01]  /*2080*/  @!P2 LOP3.LUT R21, R19, 0x80000, RZ, 0xfc, !PT ;  /* 0x000800001315a812 */ /* 0x000fe200078efcff */
[----:B------:R-:W-:Y:S02]  /*2090*/  @!P2 IMAD.MOV.U32 R19, RZ, RZ, R10 ;  /* 0x000000ffff13a224 */ /* 0x000fe400078e000a */
        /* <DEDUP_REMOVED lines=12> */
[----:B------:R-:W-:Y:S02]  /*2160*/  @!P1 LOP3.LUT R19, R17, 0x80000, RZ, 0xfc, !PT ;  /* 0x0008000011139812 */ /* 0x000fe400078efcff */
[----:B------:R-:W-:-:S04]  /*2170*/  @!P1 MOV R17, R12 ;  /* 0x0000000c00119202 */ /* 0x000fc80000000f00 */
[----:B------:R-:W-:Y:S02]  /*2180*/  @!P1 SEL R16, R16, R17, P2 ;  /* 0x0000001110109207 */ /* 0x000fe40001000000 */
[----:B------:R-:W-:-:S05]  /*2190*/  @!P1 SEL R17, R19, R18, P3 ;  /* 0x0000001213119207 */ /* 0x000fca0001800000 */
[----:B------:R2:W-:Y:S02]  /*21a0*/  @!P1 STG.E.64 desc[UR6][R10.64], R16 ;  /* 0x000000100a009986 */ /* 0x0005e4000c101b06 */
.L_x_1327:
[----:B------:R-:W-:Y:S05]  /*21b0*/  @!P0 EXIT ;  /* 0x000000000000894d */ /* 0x000fea0003800000 */
[----:B------:R-:W-:Y:S02]  /*21c0*/  ISETP.NE.AND P1, PT, R20, 0x1, PT ;  /* 0x000000011400780c */ /* 0x000fe40003f25270 */
[----:B------:R-:W-:-:S04]  /*21d0*/  LOP3.LUT R8, R8, 0x1, RZ, 0xc0, !PT ;  /* 0x0000000108087812 */ /* 0x000fc800078ec0ff */
[----:B------:R-:W-:-:S07]  /*21e0*/  ISETP.NE.U32.AND P0, PT, R8, 0x1, PT ;  /* 0x000000010800780c */ /* 0x000fce0003f05070 */
[----:B------:R-:W-:Y:S06]  /*21f0*/  @!P1 BRA `(.L_x_1328) ;  /* 0x00000000007c9947 */ /* 0x000fec0003800000 */
[----:B01----:R-:W-:-:S05]  /*2200*/  IMAD R15, R7, 0x80, R0 ;  /* 0x00000080070f7824 */ /* 0x003fca00078e0200 */
[----:B------:R-:W-:-:S13]  /*2210*/  ISETP.GE.AND P2, PT, R15, R6, PT ;  /* 0x000000060f00720c */ /* 0x000fda0003f46270 */
[----:B--2---:R-:W-:-:S06]  /*2220*/  @!P2 IMAD.WIDE R10, R15, 0x8, R4 ;  /* 0x000000080f0aa825 */ /* 0x004fcc00078e0204 */
        /* <DEDUP_REMOVED lines=16> */
[----:B------:R-:W-:Y:S02]  /*2330*/  @!P1 IMAD.MOV.U32 R8, RZ, RZ, RZ ;  /* 0x000000ffff089224 */ /* 0x000fe400078e00ff */
[----:B------:R-:W-:Y:S02]  /*2340*/  @!P1 IMAD.MOV.U32 R16, RZ, RZ, RZ ;  /* 0x000000ffff109224 */ /* 0x000fe400078e00ff */
[----:B------:R-:W-:Y:S01]  /*2350*/  VIADD R7, R7, 0x2 ;  /* 0x0000000207077836 */ /* 0x000fe20000000000 */
[----:B--2---:R-:W-:Y:S01]  /*2360*/  @!P1 DSETP.MAX.AND P2, P3, RZ, R14, PT ;  /* 0x0000000eff00922a */ /* 0x004fe20003b4f000 */
[----:B------:R-:W-:-:S05]  /*2370*/  @!P1 IMAD.MOV.U32 R17, RZ, RZ, R15 ;  /* 0x000000ffff119224 */ /* 0x000fca00078e000f */
[----:B------:R-:W-:Y:S02]  /*2380*/  @!P1 FSEL R8, R8, R17, P2 ;  /* 0x0000001108089208 */ /* 0x000fe40001000000 */
[----:B------:R-:W-:Y:S02]  /*2390*/  @!P1 LOP3.LUT R19, R17, 0x80000, RZ, 0xfc, !PT ;  /* 0x0008000011139812 */ /* 0x000fe400078efcff */
[----:B------:R-:W-:-:S04]  /*23a0*/  @!P1 MOV R17, R14 ;  /* 0x0000000e00119202 */ /* 0x000fc80000000f00 */
[----:B------:R-:W-:Y:S02]  /*23b0*/  @!P1 SEL R16, R16, R17, P2 ;  /* 0x0000001110109207 */ /* 0x000fe40001000000 */
[----:B------:R-:W-:Y:S01]  /*23c0*/  @!P1 SEL R17, R19, R8, P3 ;  /* 0x0000000813119207 */ /* 0x000fe20001800000 */
[----:B------:R-:W-:-:S05]  /*23d0*/  @!P1 IMAD.WIDE R8, R9, 0x8, R2 ;  /* 0x0000000809089825 */ /* 0x000fca00078e0202 */
[----:B------:R3:W-:Y:S02]  /*23e0*/  @!P1 STG.E.64 desc[UR6][R8.64], R16 ;  /* 0x0000001008009986 */ /* 0x0007e4000c101b06 */
.L_x_1328:
[----:B------:R-:W-:Y:S05]  /*23f0*/  @P0 EXIT ;  /* 0x000000000000094d */ /* 0x000fea0003800000 */
[----:B------:R-:W-:-:S05]  /*2400*/  IMAD R7, R7, 0x80, R0 ;  /* 0x0000008007077824 */ /* 0x000fca00078e0200 */
[----:B------:R-:W-:-:S13]  /*2410*/  ISETP.GE.AND P0, PT, R7, R6, PT ;  /* 0x000000060700720c */ /* 0x000fda0003f06270 */
[----:B------:R-:W-:Y:S05]  /*2420*/  @P0 EXIT ;  /* 0x000000000000094d */ /* 0x000fea0003800000 */
[----:B------:R-:W-:-:S06]  /*2430*/  IMAD.WIDE R4, R7, 0x8, R4 ;  /* 0x0000000807047825 */ /* 0x000fcc00078e0204 */
[----:B------:R-:W4:Y:S01]  /*2440*/  LDG.E.64 R4, desc[UR6][R4.64] ;  /* 0x0000000604047981 */ /* 0x000f22000c1e1b00 */
[----:B------:R-:W-:Y:S02]  /*2450*/  IMAD.MOV.U32 R0, RZ, RZ, RZ ;  /* 0x000000ffff007224 */ /* 0x000fe400078e00ff */
[----:B------:R-:W-:Y:S02]  /*2460*/  IMAD.MOV.U32 R6, RZ, RZ, RZ ;  /* 0x000000ffff067224 */ /* 0x000fe400078e00ff */
[----:B------:R-:W-:Y:S01]  /*2470*/  IMAD.WIDE R2, R7, 0x8, R2 ;  /* 0x0000000807027825 */ /* 0x000fe200078e0202 */
[----:B----4-:R-:W-:-:S03]  /*2480*/  DSETP.MAX.AND P0, P1, RZ, R4, PT ;  /* 0x00000004ff00722a */ /* 0x010fc6000390f000 */
[----:B0123--:R-:W-:Y:S02]  /*2490*/  IMAD.MOV.U32 R11, RZ, RZ, R5 ;  /* 0x000000ffff0b7224 */ /* 0x00ffe400078e0005 */
[----:B------:R-:W-:-:S03]  /*24a0*/  IMAD.MOV.U32 R9, RZ, RZ, R4 ;  /* 0x000000ffff097224 */ /* 0x000fc600078e0004 */
[----:B------:R-:W-:Y:S02]  /*24b0*/  FSEL R13, R0, R11, P0 ;  /* 0x0000000b000d7208 */ /* 0x000fe40000000000 */
[----:B------:R-:W-:-:S04]  /*24c0*/  SEL R6, R6, R9, P0 ;  /* 0x0000000906067207 */ /* 0x000fc80000000000 */
[----:B------:R-:W-:-:S05]  /*24d0*/  @P1 LOP3.LUT R13, R11, 0x80000, RZ, 0xfc, !PT ;  /* 0x000800000b0d1812 */ /* 0x000fca00078efcff */
[----:B------:R-:W-:-:S05]  /*24e0*/  IMAD.MOV.U32 R7, RZ, RZ, R13 ;  /* 0x000000ffff077224 */ /* 0x000fca00078e000d */
[----:B------:R-:W-:Y:S01]  /*24f0*/  STG.E.64 desc[UR6][R2.64], R6 ;  /* 0x0000000602007986 */ /* 0x000fe2000c101b06 */
[----:B------:R-:W-:Y:S05]  /*2500*/  EXIT ;  /* 0x000000000000794d */ /* 0x000fea0003800000 */
.L_x_1329:
        /* <DEDUP_REMOVED lines=15> */
.L_x_2169:


//--------------------- .text._ZN3cub18CUB_300001_SM_10006detail9transform16transform_kernelINS2_10policy_hubILb1EN4cuda3std3__45tupleIJN6thrust24THRUST_300001_SM_1000_NS6detail15normal_iteratorINSA_10device_ptrIdEEEEEEEE10policy1000El7SoftmaxSF_JPdEEEvT0_iT1_T2_DpNS2_10kernel_argIT3_EE --------------------------
	.section	.text._ZN3cub18CUB_300001_SM_10006detail9transform16transform_kernelINS2_10policy_hubILb1EN4cuda3std3__45tupleIJN6thrust24THRUST_300001_SM_1000_NS6detail15normal_iteratorINSA_10device_ptrIdEEEEEEEE10policy1000El7SoftmaxSF_JPdEEEvT0_iT1_T2_DpNS2_10kernel_argIT3_EE,"ax",@progbits
	.align	128
        .global         _ZN3cub18CUB_300001_SM_10006detail9transform16transform_kernelINS2_10policy_hubILb1EN4cuda3std3__45tupleIJN6thrust24THRUST_300001_SM_1000_NS6detail15normal_iteratorINSA_10device_ptrIdEEEEEEEE10policy1000El7SoftmaxSF_JPdEEEvT0_iT1_T2_DpNS2_10kernel_argIT3_EE
        .type           _ZN3cub18CUB_300001_SM_10006detail9transform16transform_kernelINS2_10policy_hubILb1EN4cuda3std3__45tupleIJN6thrust24THRUST_300001_SM_1000_NS6detail15normal_iteratorINSA_10device_ptrIdEEEEEEEE10policy1000El7SoftmaxSF_JPdEEEvT0_iT1_T2_DpNS2_10kernel_argIT3_EE,@function
        .size           _ZN3cub18CUB_300001_SM_10006detail9transform16transform_kernelINS2_10policy_hubILb1EN4cuda3std3__45tupleIJN6thrust24THRUST_300001_SM_1000_NS6detail15normal_iteratorINSA_10device_ptrIdEEEEEEEE10policy1000El7SoftmaxSF_JPdEEEvT0_iT1_T2_DpNS2_10kernel_argIT3_EE,(.L_x_2138 - _ZN3cub18CUB_300001_SM_10006detail9transform16transform_kernelINS2_10policy_hubILb1EN4cuda3std3__45tupleIJN6thrust24THRUST_300001_SM_1000_NS6detail15normal_iteratorINSA_10device_ptrIdEEEEEEEE10policy1000El7SoftmaxSF_JPdEEEvT0_iT1_T2_DpNS2_10kernel_argIT3_EE)
        .other          _ZN3cub18CUB_300001_SM_10006detail9transform16transform_kernelINS2_10policy_hubILb1EN4cuda3std3__45tupleIJN6thrust24THRUST_300001_SM_1000_NS6detail15normal_iteratorINSA_10device_ptrIdEEEEEEEE10policy1000El7SoftmaxSF_JPdEEEvT0_iT1_T2_DpNS2_10kernel_argIT3_EE,@"STO_CUDA_ENTRY STV_DEFAULT"
_ZN3cub18CUB_300001_SM_10006detail9transform16transform_kernelINS2_10policy_hubILb1EN4cuda3std3__45tupleIJN6thrust24THRUST_300001_SM_1000_NS6detail15normal_iteratorINSA_10device_ptrIdEEEEEEEE10policy1000El7SoftmaxSF_JPdEEEvT0_iT1_T2_DpNS2_10kernel_argIT3_EE:
.text._ZN3cub18CUB_300001_SM_10006detail9transform16transform_kernelINS2_10policy_hubILb1EN4cuda3std3__45tupleIJN6thrust24THRUST_300001_SM_1000_NS6detail15normal_iteratorINSA_10device_ptrIdEEEEEEEE10policy1000El7SoftmaxSF_JPdEEEvT0_iT1_T2_DpNS2_10kernel_argIT3_EE:
[----:B------:R-:W-:Y:S01]  /*0000*/  LDC R1, c[0x0][0x37c] ;  /* 0x0000df00ff017b82 */ /* 0x000fe20000000800 */
[----:B------:R-:W0:Y:S07]  /*0010*/  LDCU UR16, c[0x0][0x388] ;  /* 0x00007100ff1077ac */ /* 0x000e2e0008000800 */
[----:B------:R-:W1:Y:S01]  /*0020*/  S2UR UR6, SR_CTAID.X ;  /* 0x00000000000679c3 */ /* 0x000e620000002500 */
[----:B------:R-:W2:Y:S01]  /*0030*/  S2R R4, SR_TID.X ;  /* 0x0000000000047919 */ /* 0x000ea20000002100 */
[----:B------:R-:W-:Y:S01]  /*0040*/  BSSY.RECONVERGENT B0, `(.L_x_1330) ;  /* 0x000001c000007945 */ /* 0x000fe20003800200 */
[----:B------:R-:W3:Y:S01]  /*0050*/  LDCU.64 UR10, c[0x0][0x380] ;  /* 0x00007000ff0a77ac */ /* 0x000ee20008000a00 */
[----:B0-----:R-:W-:-:S04]  /*0060*/  USHF.L.U32 UR17, UR16, 0x7, URZ ;  /* 0x0000000710117899 */ /* 0x001fc800080006ff */
[----:B------:R-:W-:Y:S02]  /*0070*/  USHF.R.S32.HI UR7, URZ, 0x1f, UR17 ;  /* 0x0000001fff077899 */ /* 0x000fe40008011411 */
[----:B-1----:R-:W-:Y:S02]  /*0080*/  UIMAD.WIDE.U32 UR4, UR17, UR6, URZ ;  /* 0x00000006110472a5 */ /* 0x002fe4000f8e00ff */
[----:B------:R-:W-:Y:S02]  /*0090*/  UIMAD UR9, UR7, UR6, URZ ;  /* 0x00000006070972a4 */ /* 0x000fe4000f8e02ff */
[----:B---3--:R-:W-:Y:S02]  /*00a0*/  UIADD3 UR8, UP1, UPT, -UR4, UR10, URZ ;  /* 0x0000000a04087290 */ /* 0x008fe4000ff3e1ff */
[----:B------:R-:W-:Y:S02]  /*00b0*/  UIADD3 UR9, UPT, UPT, UR5, UR9, URZ ;  /* 0x0000000905097290 */ /* 0x000fe4000fffe0ff */
[----:B------:R-:W-:Y:S01]  /*00c0*/  UISETP.LT.U32.AND UP0, UPT, UR8, UR17, UPT ;  /* 0x000000110800728c */ /* 0x000fe2000bf01070 */
[----:B--2---:R-:W-:Y:S01]  /*00d0*/  IMAD.SHL.U32 R0, R4, 0x80, RZ ;  /* 0x0000008004007824 */ /* 0x004fe200078e00ff */
[----:B------:R-:W-:-:S04]  /*00e0*/  UIADD3.X UR6, UPT, UPT, ~UR9, UR11, URZ, UP1, !UPT ;  /* 0x0000000b09067290 */ /* 0x000fc80008ffe5ff */
[----:B------:R-:W-:-:S04]  /*00f0*/  UISETP.LT.AND.EX UP0, UPT, UR6, UR7, UPT, UP0 ;  /* 0x000000070600728c */ /* 0x000fc8000bf01300 */
[----:B------:R-:W-:-:S04]  /*0100*/  USEL UR8, UR8, UR17, UP0 ;  /* 0x0000001108087287 */ /* 0x000fc80008000000 */
[----:B------:R-:W-:-:S06]  /*0110*/  USHF.L.U32 UR10, UR8, 0x3, URZ ;  /* 0x00000003080a7899 */ /* 0x000fcc00080006ff */
[----:B------:R-:W-:-:S13]  /*0120*/  ISETP.GE.AND P0, PT, R0, UR10, PT ;  /* 0x0000000a00007c0c */ /* 0x000fda000bf06270 */
[----:B------:R-:W-:Y:S05]  /*0130*/  @P0 BRA `(.L_x_1331) ;  /* 0x0000000000300947 */ /* 0x000fea0003800000 */
[----:B------:R-:W0:Y:S02]  /*0140*/  LDCU.64 UR6, c[0x0][0x3a0] ;  /* 0x00007400ff0677ac */ /* 0x000e240008000a00 */
[----:B0-----:R-:W-:-:S04]  /*0150*/  ULEA UR6, UP0, UR4, UR6, 0x3 ;  /* 0x0000000604067291 */ /* 0x001fc8000f8018ff */
[----:B------:R-:W-:Y:S02]  /*0160*/  ULEA.HI.X UR7, UR4, UR7, UR9, 0x3, UP0 ;  /* 0x0000000704077291 */ /* 0x000fe400080f1c09 */
[----:B------:R-:W-:-:S04]  /*0170*/  IMAD.U32 R2, RZ, RZ, UR6 ;  /* 0x00000006ff027e24 */ /* 0x000fc8000f8e00ff */
[----:B------:R-:W-:Y:S02]  /*0180*/  IMAD.U32 R3, RZ, RZ, UR7 ;  /* 0x00000007ff037e24 */ /* 0x000fe4000f8e00ff */
[----:B------:R-:W-:-:S07]  /*0190*/  IMAD.WIDE.U32 R2, R4, 0x80, R2 ;  /* 0x0000008004027825 */ /* 0x000fce00078e0002 */
.L_x_1332:
[----:B------:R-:W-:Y:S01]  /*01a0*/  VIADD R0, R0, 0x4000 ;  /* 0x0000400000007836 */ /* 0x000fe20000000000 */
[----:B------:R0:W-:Y:S04]  /*01b0*/  CCTL.E.PF2 [R2] ;  /* 0x000000000200798f */ /* 0x0001e80000800100 */
[----:B------:R-:W-:Y:S02]  /*01c0*/  ISETP.GE.AND P0, PT, R0, UR10, PT ;  /* 0x0000000a00007c0c */ /* 0x000fe4000bf06270 */
[----:B0-----:R-:W-:-:S05]  /*01d0*/  IADD3 R2, P1, PT, R2, 0x4000, RZ ;  /* 0x0000400002027810 */ /* 0x001fca0007f3e0ff */
[----:B------:R-:W-:-:S06]  /*01e0*/  IMAD.X R3, RZ, RZ, R3, P1 ;  /* 0x000000ffff037224 */ /* 0x000fcc00008e0603 */
[----:B------:R-:W-:Y:S05]  /*01f0*/  @!P0 BRA `(.L_x_1332) ;  /* 0xfffffffc00e88947 */ /* 0x000fea000383ffff */
.L_x_1331:
[----:B------:R-:W-:Y:S05]  /*0200*/  BSYNC.RECONVERGENT B0 ;  /* 0x0000000000007941 */ /* 0x000fea0003800200 */
.L_x_1330:
[----:B------:R-:W0:Y:S01]  /*0210*/  LDCU.64 UR12, c[0x0][0x3a0] ;  /* 0x00007400ff0c77ac */ /* 0x000e220008000a00 */
[----:B------:R-:W1:Y:S01]  /*0220*/  LDC R3, c[0x0][0x394] ;  /* 0x0000e500ff037b82 */ /* 0x000e620000000800 */
[----:B------:R-:W-:Y:S01]  /*0230*/  USHF.L.U32 UR6, UR4, 0x3, URZ ;  /* 0x0000000304067899 */ /* 0x000fe200080006ff */
[----:B------:R-:W2:Y:S01]  /*0240*/  LDCU.64 UR10, c[0x0][0x398] ;  /* 0x00007300ff0a77ac */ /* 0x000ea20008000a00 */
[----:B------:R-:W-:Y:S01]  /*0250*/  USHF.L.U64.HI UR4, UR4, 0x3, UR9 ;  /* 0x0000000304047899 */ /* 0x000fe20008010209 */
[----:B------:R-:W3:Y:S01]  /*0260*/  LDCU.64 UR14, c[0x0][0x358] ;  /* 0x00006b00ff0e77ac */ /* 0x000ee20008000a00 */
[----:B0-----:R-:W-:Y:S01]  /*0270*/  UIADD3 UR5, UP0, UPT, UR6, UR12, URZ ;  /* 0x0000000c06057290 */ /* 0x001fe2000ff1e0ff */
[----:B------:R-:W0:Y:S03]  /*0280*/  LDCU UR12, c[0x0][0x390] ;  /* 0x00007200ff0c77ac */ /* 0x000e260008000800 */
[----:B------:R-:W-:-:S02]  /*0290*/  UIADD3.X UR9, UPT, UPT, UR4, UR13, URZ, UP0, !UPT ;  /* 0x0000000d04097290 */ /* 0x000fc400087fe4ff */
[----:B------:R-:W-:Y:S01]  /*02a0*/  IMAD.U32 R10, RZ, RZ, UR5 ;  /* 0x00000005ff0a7e24 */ /* 0x000fe2000f8e00ff */
[----:B------:R-:W-:Y:S02]  /*02b0*/  UISETP.NE.AND UP0, UPT, UR17, UR8, UPT ;  /* 0x000000081100728c */ /* 0x000fe4000bf05270 */
[----:B--2---:R-:W-:Y:S01]  /*02c0*/  UIADD3 UR6, UP1, UPT, UR6, UR10, URZ ;  /* 0x0000000a06067290 */ /* 0x004fe2000ff3e0ff */
[----:B------:R-:W-:-:S03]  /*02d0*/  MOV R11, UR9 ;  /* 0x00000009000b7c02 */ /* 0x000fc60008000f00 */
[----:B------:R-:W-:-:S03]  /*02e0*/  UIADD3.X UR7, UPT, UPT, UR4, UR11, URZ, UP1, !UPT ;  /* 0x0000000b04077290 */ /* 0x000fc60008ffe4ff */
[----:B---3--:R-:W-:Y:S09]  /*02f0*/  BRA.U !UP0, `(.L_x_1333) ;  /* 0x0000001108987547 */ /* 0x008ff2000b800000 */
[----:B------:R-:W-:-:S06]  /*0300*/  UISETP.GE.AND UP0, UPT, UR16, 0x1, UPT ;  /* 0x000000011000788c */ /* 0x000fcc000bf06270 */
[----:B------:R-:W-:-:S13]  /*0310*/  PLOP3.LUT P0, PT, PT, PT, UP0, 0x80, 0x8 ;  /* 0x000000000008781c */ /* 0x000fda0003f0f008 */
[----:B0-----:R-:W-:Y:S05]  /*0320*/  @!P0 EXIT ;  /* 0x000000000000894d */ /* 0x001fea0003800000 */
[----:B------:R-:W-:Y:S01]  /*0330*/  UISETP.NE.AND UP0, UPT, UR16, 0x1, UPT ;  /* 0x000000011000788c */ /* 0x000fe2000bf05270 */
[----:B------:R-:W-:-:S08]  /*0340*/  UMOV UR4, URZ ;  /* 0x000000ff00047c82 */ /* 0x000fd00008000000 */
[----:B------:R-:W-:Y:S05]  /*0350*/  BRA.U !UP0, `(.L_x_1334) ;  /* 0x0000000908fc7547 */ /* 0x000fea000b800000 */
[----:B------:R-:W0:Y:S01]  /*0360*/  LDC.64 R12, c[0x0][0x390] ;  /* 0x0000e400ff0c7b82 */ /* 0x000e220000000a00 */
[----:B------:R-:W-:Y:S01]  /*0370*/  ULOP3.LUT UR4, UR16, 0x7ffffffe, URZ, 0xc0, !UPT ;  /* 0x7ffffffe10047892 */ /* 0x000fe2000f8ec0ff */
[----:B------:R-:W-:Y:S01]  /*0380*/  IMAD.MOV.U32 R7, RZ, RZ, R4 ;  /* 0x000000ffff077224 */ /* 0x000fe200078e0004 */
[----:B------:R-:W2:Y:S02]  /*0390*/  LDCU UR5, c[0x0][0x394] ;  /* 0x00007280ff0577ac */ /* 0x000ea40008000800 */
[----:B------:R-:W-:-:S12]  /*03a0*/  UIADD3 UR4, UPT, UPT, -UR4, URZ, URZ ;  /* 0x000000ff04047290 */ /* 0x000fd8000fffe1ff */
.L_x_1347:
[C---:B------:R-:W-:Y:S01]  /*03b0*/  ISETP.GE.AND P0, PT, R7.reuse, UR8, PT ;  /* 0x0000000807007c0c */ /* 0x040fe2000bf06270 */
[----:B------:R-:W-:Y:S01]  /*03c0*/  UIADD3 UR4, UPT, UPT, UR4, 0x2, URZ ;  /* 0x0000000204047890 */ /* 0x000fe2000fffe0ff */
[----:B------:R-:W-:Y:S01]  /*03d0*/  BSSY.RECONVERGENT B0, `(.L_x_1335) ;  /* 0x000005a000007945 */ /* 0x000fe20003800200 */
[----:B--2---:R-:W-:Y:S02]  /*03e0*/  VIADD R15, R7, 0x80 ;  /* 0x00000080070f7836 */ /* 0x004fe40000000000 */
[----:B------:R-:W-:-:S08]  /*03f0*/  UISETP.NE.AND UP0, UPT, UR4, URZ, UPT ;  /* 0x000000ff0400728c */ /* 0x000fd0000bf05270 */
[----:B---3--:R-:W-:Y:S05]  /*0400*/  @P0 BRA `(.L_x_1336) ;  /* 0x0000000400580947 */ /* 0x008fea0003800000 */
[----:B------:R-:W-:-:S06]  /*0410*/  IMAD.WIDE R8, R7, 0x8, R10 ;  /* 0x0000000807087825 */ /* 0x000fcc00078e020a */
        /* <DEDUP_REMOVED lines=34> */
[----:B--2---:R-:W0:Y:S01]  /*0640*/  MUFU.RCP64H R21, UR5 ;  /* 0x0000000500157d08 */ /* 0x004e220008001800 */
[----:B------:R-:W-:Y:S01]  /*0650*/  UMOV UR11, 0x3fa55555 ;  /* 0x3fa55555000b7882 */ /* 0x000fe20000000000 */
[----:B------:R-:W-:-:S04]  /*0660*/  MOV R20, 0x1 ;  /* 0x0000000100147802 */ /* 0x000fc80000000f00 */
[----:B------:R-:W-:Y:S01]  /*0670*/  DFMA R22, R18, R22, UR10 ;  /* 0x0000000a12167e2b */ /* 0x000fe20008000016 */
[----:B------:R-:W-:Y:S01]  /*0680*/  UMOV UR10, 0x55555511 ;  /* 0x55555511000a7882 */ /* 0x000fe20000000000 */
[----:B------:R-:W-:-:S06]  /*0690*/  UMOV UR11, 0x3fc55555 ;  /* 0x3fc55555000b7882 */ /* 0x000fcc0000000000 */
[----:B------:R-:W-:Y:S01]  /*06a0*/  DFMA R22, R18, R22, UR10 ;  /* 0x0000000a12167e2b */ /* 0x000fe20008000016 */
[----:B------:R-:W-:Y:S01]  /*06b0*/  UMOV UR10, 0xb ;  /* 0x0000000b000a7882 */ /* 0x000fe20000000000 */
[----:B------:R-:W-:Y:S01]  /*06c0*/  UMOV UR11, 0x3fe00000 ;  /* 0x3fe00000000b7882 */ /* 0x000fe20000000000 */
[----:B0-----:R-:W-:-:S05]  /*06d0*/  DFMA R24, R20, -R12, 1 ;  /* 0x3ff000001418742b */ /* 0x001fca000000080c */
[----:B------:R-:W-:-:S03]  /*06e0*/  DFMA R22, R18, R22, UR10 ;  /* 0x0000000a12167e2b */ /* 0x000fc60008000016 */
[----:B------:R-:W-:-:S05]  /*06f0*/  DFMA R24, R24, R24, R24 ;  /* 0x000000181818722b */ /* 0x000fca0000000018 */
[----:B------:R-:W-:-:S03]  /*0700*/  DFMA R22, R18, R22, 1 ;  /* 0x3ff000001216742b */ /* 0x000fc60000000016 */
[----:B------:R-:W-:-:S05]  /*0710*/  DFMA R24, R20, R24, R20 ;  /* 0x000000181418722b */ /* 0x000fca0000000014 */
[----:B------:R-:W-:-:S03]  /*0720*/  DFMA R20, R18, R22, 1 ;  /* 0x3ff000001214742b */ /* 0x000fc60000000016 */
[----:B------:R-:W-:-:S07]  /*0730*/  DFMA R18, R24, -R12, 1 ;  /* 0x3ff000001812742b */ /* 0x000fce000000080c */
[----:B------:R-:W-:Y:S01]  /*0740*/  IMAD R23, R16, 0x100000, R21 ;  /* 0x0010000010177824 */ /* 0x000fe200078e0215 */
[----:B------:R-:W-:Y:S01]  /*0750*/  DFMA R18, R24, R18, R24 ;  /* 0x000000121812722b */ /* 0x000fe20000000018 */
[----:B------:R-:W-:Y:S01]  /*0760*/  IMAD.MOV.U32 R22, RZ, RZ, R20 ;  /* 0x000000ffff167224 */ /* 0x000fe200078e0014 */
[----:B------:R-:W-:Y:S09]  /*0770*/  @!P0 BRA `(.L_x_1338) ;  /* 0x0000000000308947 */ /* 0x000ff20003800000 */
        /* <DEDUP_REMOVED lines=12> */
.L_x_1338:
[----:B------:R-:W-:Y:S05]  /*0840*/  BSYNC.RECONVERGENT B1 ;  /* 0x0000000000017941 */ /* 0x000fea0003800200 */
.L_x_1337:
[----:B------:R-:W-:Y:S01]  /*0850*/  IMAD.MOV.U32 R16, RZ, RZ, R22 ;  /* 0x000000ffff107224 */ /* 0x000fe200078e0016 */
[----:B------:R-:W-:Y:S01]  /*0860*/  MOV R17, R23 ;  /* 0x0000001700117202 */ /* 0x000fe20000000f00 */
[----:B------:R-:W-:Y:S01]  /*0870*/  BSSY.RECONVERGENT B1, `(.L_x_1339) ;  /* 0x000000c000017945 */ /* 0x000fe20003800200 */
[----:B------:R-:W-:-:S04]  /*0880*/  FSETP.GEU.AND P1, PT, |R23|, 6.5827683646048100446e-37, PT ;  /* 0x036000001700780b */ /* 0x000fc80003f2e200 */
[----:B------:R-:W-:-:S08]  /*0890*/  DMUL R8, R18, R16 ;  /* 0x0000001012087228 */ /* 0x000fd00000000000 */
[----:B------:R-:W-:-:S08]  /*08a0*/  DFMA R16, R8, -R12, R16 ;  /* 0x8000000c0810722b */ /* 0x000fd00000000010 */
[----:B------:R-:W-:-:S10]  /*08b0*/  DFMA R8, R18, R16, R8 ;  /* 0x000000101208722b */ /* 0x000fd40000000008 */
[----:B------:R-:W-:-:S05]  /*08c0*/  FFMA R0, RZ, UR5, R9 ;  /* 0x00000005ff007c23 */ /* 0x000fca0008000009 */
[----:B------:R-:W-:-:S13]  /*08d0*/  FSETP.GT.AND P0, PT, |R0|, 1.469367938527859385e-39, PT ;  /* 0x001000000000780b */ /* 0x000fda0003f04200 */
[----:B------:R-:W-:Y:S05]  /*08e0*/  @P0 BRA P1, `(.L_x_1340) ;  /* 0x0000000000100947 */ /* 0x000fea0000800000 */
[----:B------:R-:W-:-:S07]  /*08f0*/  MOV R6, 0x910 ;  /* 0x0000091000067802 */ /* 0x000fce0000000f00 */
[----:B-1----:R-:W-:Y:S05]  /*0900*/  CALL.REL.NOINC `($__internal_12_$__cuda_sm20_div_rn_f64_full) ;  /* 0x0000001c00747944 */ /* 0x002fea0003c00000 */
[----:B------:R-:W-:Y:S02]  /*0910*/  IMAD.MOV.U32 R8, RZ, RZ, R28 ;  /* 0x000000ffff087224 */ /* 0x000fe400078e001c */
[----:B------:R-:W-:-:S07]  /*0920*/  IMAD.MOV.U32 R9, RZ, RZ, R29 ;  /* 0x000000ffff097224 */ /* 0x000fce00078e001d */
.L_x_1340:
[----:B------:R-:W-:Y:S05]  /*0930*/  BSYNC.RECONVERGENT B1 ;  /* 0x0000000000017941 */ /* 0x000fea0003800200 */
.L_x_1339:
[----:B------:R-:W-:-:S04]  /*0940*/  IMAD.MOV.U32 R16, RZ, RZ, 0x8 ;  /* 0x00000008ff107424 */ /* 0x000fc800078e00ff */
[----:B------:R-:W-:-:S05]  /*0950*/  IMAD.WIDE R16, R7, R16, UR6 ;  /* 0x0000000607107e25 */ /* 0x000fca000f8e0210 */
[----:B------:R3:W-:Y:S02]  /*0960*/  STG.E.64 desc[UR14][R16.64], R8 ;  /* 0x0000000810007986 */ /* 0x0007e4000c101b0e */
.L_x_1336:
[----:B--2---:R-:W-:Y:S05]  /*0970*/  BSYNC.RECONVERGENT B0 ;  /* 0x0000000000007941 */ /* 0x004fea0003800200 */
.L_x_1335:
[----:B------:R-:W-:Y:S01]  /*0980*/  ISETP.GE.AND P0, PT, R15, UR8, PT ;  /* 0x000000080f007c0c */ /* 0x000fe2000bf06270 */
[----:B------:R-:W-:-:S12]  /*0990*/  BSSY.RECONVERGENT B0, `(.L_x_1341) ;  /* 0x0000058000007945 */ /* 0x000fd80003800200 */
[----:B------:R-:W-:Y:S05]  /*09a0*/  @P0 BRA `(.L_x_1342) ;  /* 0x0000000400580947 */ /* 0x000fea0003800000 */
[----:B---3--:R-:W-:-:S06]  /*09b0*/  IMAD.WIDE R8, R15, 0x8, R10 ;  /* 0x000000080f087825 */ /* 0x008fcc00078e020a */
        /* <DEDUP_REMOVED lines=34> */
[----:B------:R-:W0:Y:S01]  /*0be0*/  MUFU.RCP64H R21, UR5 ;  /* 0x0000000500157d08 */ /* 0x000e220008001800 */
[----:B------:R-:W-:Y:S01]  /*0bf0*/  UMOV UR11, 0x3fa55555 ;  /* 0x3fa55555000b7882 */ /* 0x000fe20000000000 */
[----:B------:R-:W-:-:S04]  /*0c00*/  IMAD.MOV.U32 R20, RZ, RZ, 0x1 ;  /* 0x00000001ff147424 */ /* 0x000fc800078e00ff */
        /* <DEDUP_REMOVED lines=29> */
.L_x_1344:
[----:B------:R-:W-:Y:S05]  /*0de0*/  BSYNC.RECONVERGENT B1 ;  /* 0x0000000000017941 */ /* 0x000fea0003800200 */
.L_x_1343:
[----:B------:R-:W-:Y:S01]  /*0df0*/  MOV R16, R22 ;  /* 0x0000001600107202 */ /* 0x000fe20000000f00 */
[----:B------:R-:W-:Y:S01]  /*0e00*/  IMAD.MOV.U32 R17, RZ, RZ, R23 ;  /* 0x000000ffff117224 */ /* 0x000fe200078e0017 */
[----:B------:R-:W-:Y:S01]  /*0e10*/  FSETP.GEU.AND P1, PT, |R23|, 6.5827683646048100446e-37, PT ;  /* 0x036000001700780b */ /* 0x000fe20003f2e200 */
[----:B------:R-:W-:Y:S04]  /*0e20*/  BSSY.RECONVERGENT B1, `(.L_x_1345) ;  /* 0x000000b000017945 */ /* 0x000fe80003800200 */
        /* <DEDUP_REMOVED lines=10> */
.L_x_1346:
[----:B------:R-:W-:Y:S05]  /*0ed0*/  BSYNC.RECONVERGENT B1 ;  /* 0x0000000000017941 */ /* 0x000fea0003800200 */
.L_x_1345:
[----:B------:R-:W-:-:S04]  /*0ee0*/  IMAD.MOV.U32 R14, RZ, RZ, 0x8 ;  /* 0x00000008ff0e7424 */ /* 0x000fc800078e00ff */
[----:B------:R-:W-:-:S05]  /*0ef0*/  IMAD.WIDE R14, R15, R14, UR6 ;  /* 0x000000060f0e7e25 */ /* 0x000fca000f8e020e */
[----:B------:R2:W-:Y:S02]  /*0f00*/  STG.E.64 desc[UR14][R14.64], R8 ;  /* 0x000000080e007986 */ /* 0x0005e4000c101b0e */
.L_x_1342:
[----:B------:R-:W-:Y:S05]  /*0f10*/  BSYNC.RECONVERGENT B0 ;  /* 0x0000000000007941 */ /* 0x000fea0003800200 */
.L_x_1341:
[----:B------:R-:W-:Y:S01]  /*0f20*/  VIADD R7, R7, 0x100 ;  /* 0x0000010007077836 */ /* 0x000fe20000000000 */
[----:B------:R-:W-:Y:S06]  /*0f30*/  BRA.U UP0, `(.L_x_1347) ;  /* 0xfffffff5001c7547 */ /* 0x000fec000b83ffff */
[----:B------:R-:W-:-:S12]  /*0f40*/  ULOP3.LUT UR4, UR17, 0xffffff00, URZ, 0xc0, !UPT ;  /* 0xffffff0011047892 */ /* 0x000fd8000f8ec0ff */
.L_x_1334:
[----:B------:R-:W4:Y:S02]  /*0f50*/  LDC R0, c[0x0][0x388] ;  /* 0x0000e200ff007b82 */ /* 0x000f240000000800 */
[----:B----4-:R-:W-:-:S04]  /*0f60*/  LOP3.LUT R0, R0, 0x1, RZ, 0xc0, !PT ;  /* 0x0000000100007812 */ /* 0x010fc800078ec0ff */
[----:B------:R-:W-:-:S13]  /*0f70*/  ISETP.NE.U32.AND P0, PT, R0, 0x1, PT ;  /* 0x000000010000780c */ /* 0x000fda0003f05070 */
[----:B------:R-:W-:Y:S05]  /*0f80*/  @P0 EXIT ;  /* 0x000000000000094d */ /* 0x000fea0003800000 */
[----:B------:R-:W-:-:S05]  /*0f90*/  VIADD R7, R4, UR4 ;  /* 0x0000000404077c36 */ /* 0x000fca0008000000 */
[----:B------:R-:W-:-:S13]  /*0fa0*/  ISETP.GE.AND P0, PT, R7, UR8, PT ;  /* 0x0000000807007c0c */ /* 0x000fda000bf06270 */
[----:B------:R-:W-:Y:S05]  /*0fb0*/  @P0 EXIT ;  /* 0x000000000000094d */ /* 0x000fea0003800000 */
[----:B------:R-:W-:-:S06]  /*0fc0*/  IMAD.WIDE R4, R7, 0x8, R10 ;  /* 0x0000000807047825 */ /* 0x000fcc00078e020a */
[----:B------:R-:W4:Y:S01]  /*0fd0*/  LDG.E.64 R4, desc[UR14][R4.64] ;  /* 0x0000000e04047981 */ /* 0x000f22000c1e1b00 */
[----:B--23--:R-:W-:Y:S01]  /*0fe0*/  MOV R8, 0x652b82fe ;  /* 0x652b82fe00087802 */ /* 0x00cfe20000000f00 */
[----:B------:R-:W-:Y:S01]  /*0ff0*/  IMAD.MOV.U32 R9, RZ, RZ, 0x3ff71547 ;  /* 0x3ff71547ff097424 */ /* 0x000fe200078e00ff */
[----:B------:R-:W-:Y:S01]  /*1000*/  UMOV UR4, 0xfefa39ef ;  /* 0xfefa39ef00047882 */ /* 0x000fe20000000000 */
[----:B------:R-:W-:Y:S01]  /*1010*/  UMOV UR5, 0x3fe62e42 ;  /* 0x3fe62e4200057882 */ /* 0x000fe20000000000 */
[----:B------:R-:W-:Y:S03]  /*1020*/  BSSY.RECONVERGENT B0, `(.L_x_1348) ;  /* 0x0000037000007945 */ /* 0x000fe60003800200 */
[----:B----4-:R-:W-:Y:S01]  /*1030*/  DFMA R8, R4, R8, 6.75539944105574400000e+15 ;  /* 0x433800000408742b */ /* 0x010fe20000000008 */
        /* <DEDUP_REMOVED lines=48> */
[----:B------:R-:W-:Y:S01]  /*1340*/  @!P1 IMAD.IADD R8, R8, 0x1, -R5 ;  /* 0x0000000108089824 */ /* 0x000fe200078e0a05 */
[----:B------:R-:W-:-:S04]  /*1350*/  @!P1 LEA R5, R5, R13, 0x14 ;  /* 0x0000000d05059211 */ /* 0x000fc800078ea0ff */
[----:B------:R-:W-:Y:S01]  /*1360*/  @!P1 LEA R9, R8, 0x3ff00000, 0x14 ;  /* 0x3ff0000008099811 */ /* 0x000fe200078ea0ff */
[----:B------:R-:W-:-:S06]  /*1370*/  @!P1 IMAD.MOV.U32 R8, RZ, RZ, RZ ;  /* 0x000000ffff089224 */ /* 0x000fcc00078e00ff */
[----:B------:R-:W-:-:S11]  /*1380*/  @!P1 DMUL R22, R4, R8 ;  /* 0x0000000804169228 */ /* 0x000fd60000000000 */
.L_x_1349:
[----:B------:R-:W-:Y:S05]  /*1390*/  BSYNC.RECONVERGENT B0 ;  /* 0x0000000000007941 */ /* 0x000fea0003800200 */
.L_x_1348:
[----:B------:R-:W0:Y:S01]  /*13a0*/  LDCU UR4, c[0x0][0x394] ;  /* 0x00007280ff0477ac */ /* 0x000e220008000800 */
[----:B------:R-:W2:Y:S01]  /*13b0*/  LDC.64 R10, c[0x0][0x390] ;  /* 0x0000e400ff0a7b82 */ /* 0x000ea20000000a00 */
[----:B------:R-:W-:Y:S01]  /*13c0*/  IMAD.MOV.U32 R4, RZ, RZ, 0x1 ;  /* 0x00000001ff047424 */ /* 0x000fe200078e00ff */
[----:B------:R-:W-:Y:S01]  /*13d0*/  FSETP.GEU.AND P1, PT, |R23|, 6.5827683646048100446e-37, PT ;  /* 0x036000001700780b */ /* 0x000fe20003f2e200 */
[----:B------:R-:W-:Y:S01]  /*13e0*/  BSSY.RECONVERGENT B0, `(.L_x_1350) ;  /* 0x0000013000007945 */ /* 0x000fe20003800200 */
[----:B0-----:R-:W2:Y:S03]  /*13f0*/  MUFU.RCP64H R5, UR4 ;  /* 0x0000000400057d08 */ /* 0x001ea60008001800 */
[----:B--2---:R-:W-:-:S08]  /*1400*/  DFMA R8, R4, -R10, 1 ;  /* 0x3ff000000408742b */ /* 0x004fd0000000080a */
[----:B------:R-:W-:-:S08]  /*1410*/  DFMA R8, R8, R8, R8 ;  /* 0x000000080808722b */ /* 0x000fd00000000008 */
[----:B------:R-:W-:-:S08]  /*1420*/  DFMA R8, R4, R8, R4 ;  /* 0x000000080408722b */ /* 0x000fd00000000004 */
[----:B------:R-:W-:-:S08]  /*1430*/  DFMA R4, R8, -R10, 1 ;  /* 0x3ff000000804742b */ /* 0x000fd0000000080a */
[----:B------:R-:W-:Y:S01]  /*1440*/  DFMA R12, R8, R4, R8 ;  /* 0x00000004080c722b */ /* 0x000fe20000000008 */
[----:B------:R-:W-:Y:S02]  /*1450*/  IMAD.MOV.U32 R8, RZ, RZ, R22 ;  /* 0x000000ffff087224 */ /* 0x000fe400078e0016 */
[----:B------:R-:W-:-:S06]  /*1460*/  IMAD.MOV.U32 R9, RZ, RZ, R23 ;  /* 0x000000ffff097224 */ /* 0x000fcc00078e0017 */
        /* <DEDUP_REMOVED lines=8> */
[----:B------:R-:W-:Y:S01]  /*14f0*/  IMAD.MOV.U32 R4, RZ, RZ, R28 ;  /* 0x000000ffff047224 */ /* 0x000fe200078e001c */
[----:B------:R-:W-:-:S07]  /*1500*/  MOV R5, R29 ;  /* 0x0000001d00057202 */ /* 0x000fce0000000f00 */
.L_x_1351:
[----:B------:R-:W-:Y:S05]  /*1510*/  BSYNC.RECONVERGENT B0 ;  /* 0x0000000000007941 */ /* 0x000fea0003800200 */
.L_x_1350:
[----:B------:R-:W-:-:S04]  /*1520*/  IMAD.MOV.U32 R2, RZ, RZ, 0x8 ;  /* 0x00000008ff027424 */ /* 0x000fc800078e00ff */
[----:B-1----:R-:W-:-:S05]  /*1530*/  IMAD.WIDE R2, R7, R2, UR6 ;  /* 0x0000000607027e25 */ /* 0x002fca000f8e0202 */
[----:B------:R-:W-:Y:S01]  /*1540*/  STG.E.64 desc[UR14][R2.64], R4 ;  /* 0x0000000402007986 */ /* 0x000fe2000c101b0e */
[----:B------:R-:W-:Y:S05]  /*1550*/  EXIT ;  /* 0x000000000000794d */ /* 0x000fea0003800000 */
.L_x_1333:
        /* <DEDUP_REMOVED lines=11> */
.L_x_1361:
[----:B------:R-:W-:-:S05]  /*1610*/  IMAD.WIDE R14, R7, 0x8, R10 ;  /* 0x00000008070e7825 */ /* 0x000fca00078e020a */
[----:B---3--:R-:W3:Y:S01]  /*1620*/  LDG.E.64 R8, desc[UR14][R14.64] ;  /* 0x0000000e0e087981 */ /* 0x008ee2000c1e1b00 */
[----:B------:R-:W-:Y:S01]  /*1630*/  IMAD.MOV.U32 R16, RZ, RZ, 0x652b82fe ;  /* 0x652b82feff107424 */ /* 0x000fe200078e00ff */
[----:B------:R-:W-:Y:S01]  /*1640*/  UMOV UR8, 0xfefa39ef ;  /* 0xfefa39ef00087882 */ /* 0x000fe20000000000 */
[----:B------:R-:W-:Y:S01]  /*1650*/  IMAD.MOV.U32 R17, RZ, RZ, 0x3ff71547 ;  /* 0x3ff71547ff117424 */ /* 0x000fe200078e00ff */
[----:B------:R-:W-:Y:S01]  /*1660*/  UMOV UR9, 0x3fe62e42 ;  /* 0x3fe62e4200097882 */ /* 0x000fe20000000000 */
[----:B------:R-:W-:Y:S01]  /*1670*/  UIADD3 UR4, UPT, UPT, UR4, 0x2, URZ ;  /* 0x0000000204047890 */ /* 0x000fe2000fffe0ff */
[----:B------:R-:W-:Y:S03]  /*1680*/  BSSY.RECONVERGENT B0, `(.L_x_1353) ;  /* 0x000003e000007945 */ /* 0x000fe60003800200 */
[----:B------:R-:W-:Y:S01]  /*1690*/  UISETP.NE.AND UP0, UPT, UR4, URZ, UPT ;  /* 0x000000ff0400728c */ /* 0x000fe2000bf05270 */
        /* <DEDUP_REMOVED lines=25> */
[----:B------:R-:W-:Y:S01]  /*1830*/  UMOV UR9, 0x3f811111 ;  /* 0x3f81111100097882 */ /* 0x000fe20000000000 */
[----:B--2---:R-:W0:Y:S01]  /*1840*/  MUFU.RCP64H R21, UR5 ;  /* 0x0000000500157d08 */ /* 0x004e220008001800 */
[----:B------:R-:W-:-:S04]  /*1850*/  HFMA2 R20, -RZ, RZ, 0, 5.9604644775390625e-08 ;  /* 0x00000001ff147431 */ /* 0x000fc800000001ff */
[----:B------:R-:W-:Y:S01]  /*1860*/  DFMA R22, R18, R22, UR8 ;  /* 0x0000000812167e2b */ /* 0x000fe20008000016 */
[----:B------:R-:W-:Y:S01]  /*1870*/  UMOV UR8, 0x555502a1 ;  /* 0x555502a100087882 */ /* 0x000fe20000000000 */
[----:B------:R-:W-:-:S06]  /*1880*/  UMOV UR9, 0x3fa55555 ;  /* 0x3fa5555500097882 */ /* 0x000fcc0000000000 */
[----:B------:R-:W-:Y:S01]  /*1890*/  DFMA R22, R18, R22, UR8 ;  /* 0x0000000812167e2b */ /* 0x000fe20008000016 */
[----:B------:R-:W-:Y:S01]  /*18a0*/  UMOV UR8, 0x55555511 ;  /* 0x5555551100087882 */ /* 0x000fe20000000000 */
[----:B------:R-:W-:Y:S01]  /*18b0*/  UMOV UR9, 0x3fc55555 ;  /* 0x3fc5555500097882 */ /* 0x000fe20000000000 */
[----:B0-----:R-:W-:-:S05]  /*18c0*/  DFMA R24, R20, -R12, 1 ;  /* 0x3ff000001418742b */ /* 0x001fca000000080c */
[----:B------:R-:W-:Y:S01]  /*18d0*/  DFMA R22, R18, R22, UR8 ;  /* 0x0000000812167e2b */ /* 0x000fe20008000016 */
[----:B------:R-:W-:Y:S01]  /*18e0*/  UMOV UR8, 0xb ;  /* 0x0000000b00087882 */ /* 0x000fe20000000000 */
[----:B------:R-:W-:Y:S01]  /*18f0*/  UMOV UR9, 0x3fe00000 ;  /* 0x3fe0000000097882 */ /* 0x000fe20000000000 */
[----:B------:R-:W-:-:S05]  /*1900*/  DFMA R24, R24, R24, R24 ;  /* 0x000000181818722b */ /* 0x000fca0000000018 */
[----:B------:R-:W-:-:S03]  /*1910*/  DFMA R22, R18, R22, UR8 ;  /* 0x0000000812167e2b */ /* 0x000fc60008000016 */
[----:B------:R-:W-:-:S05]  /*1920*/  DFMA R24, R20, R24, R20 ;  /* 0x000000181418722b */ /* 0x000fca0000000014 */
[----:B------:R-:W-:-:S03]  /*1930*/  DFMA R20, R18, R22, 1 ;  /* 0x3ff000001214742b */ /* 0x000fc60000000016 */
[----:B------:R-:W-:-:S05]  /*1940*/  DFMA R22, R24, -R12, 1 ;  /* 0x3ff000001816742b */ /* 0x000fca000000080c */
[----:B------:R-:W-:-:S03]  /*1950*/  DFMA R20, R18, R20, 1 ;  /* 0x3ff000001214742b */ /* 0x000fc60000000014 */
[----:B------:R-:W-:-:S07]  /*1960*/  DFMA R18, R24, R22, R24 ;  /* 0x000000161812722b */ /* 0x000fce0000000018 */
        /* <DEDUP_REMOVED lines=15> */
.L_x_1354:
[----:B------:R-:W-:Y:S05]  /*1a60*/  BSYNC.RECONVERGENT B0 ;  /* 0x0000000000007941 */ /* 0x000fea0003800200 */
.L_x_1353:
        /* <DEDUP_REMOVED lines=14> */
.L_x_1356:
[----:B------:R-:W-:Y:S05]  /*1b50*/  BSYNC.RECONVERGENT B0 ;  /* 0x0000000000007941 */ /* 0x000fea0003800200 */
.L_x_1355:
[----:B------:R-:W-:-:S04]  /*1b60*/  IMAD.MOV.U32 R16, RZ, RZ, 0x8 ;  /* 0x00000008ff107424 */ /* 0x000fc800078e00ff */
[----:B------:R-:W-:-:S05]  /*1b70*/  IMAD.WIDE R16, R7, R16, UR6 ;  /* 0x0000000607107e25 */ /* 0x000fca000f8e0210 */
[----:B------:R0:W-:Y:S04]  /*1b80*/  STG.E.64 desc[UR14][R16.64], R8 ;  /* 0x0000000810007986 */ /* 0x0001e8000c101b0e */
        /* <DEDUP_REMOVED lines=17> */
[----:B0-----:R-:W-:Y:S01]  /*1ca0*/  DFMA R8, R20, UR8, R22 ;  /* 0x0000000814087c2b */ /* 0x001fe20008000016 */
        /* <DEDUP_REMOVED lines=31> */
[----:B------:R-:W-:-:S08]  /*1ea0*/  DFMA R22, R8, -R12, 1 ;  /* 0x3ff000000816742b */ /* 0x000fd0000000080c */
[----:B------:R-:W-:Y:S01]  /*1eb0*/  DFMA R8, R8, R22, R8 ;  /* 0x000000160808722b */ /* 0x000fe20000000008 */
        /* <DEDUP_REMOVED lines=15> */
.L_x_1358:
[----:B------:R-:W-:Y:S05]  /*1fb0*/  BSYNC.RECONVERGENT B0 ;  /* 0x0000000000007941 */ /* 0x000fea0003800200 */
.L_x_1357:
        /* <DEDUP_REMOVED lines=14> */
.L_x_1360:
[----:B------:R-:W-:Y:S05]  /*20a0*/  BSYNC.RECONVERGENT B0 ;  /* 0x0000000000007941 */ /* 0x000fea0003800200 */
.L_x_1359:
[----:B------:R3:W-:Y:S01]  /*20b0*/  STG.E.64 desc[UR14][R16.64+0x400], R8 ;  /* 0x0004000810007986 */ /* 0x0007e2000c101b0e */
[----:B------:R-:W-:Y:S01]  /*20c0*/  VIADD R7, R7, 0x100 ;  /* 0x0000010007077836 */ /* 0x000fe20000000000 */
[----:B------:R-:W-:Y:S06]  /*20d0*/  BRA.U UP0, `(.L_x_1361) ;  /* 0xfffffff5004c7547 */ /* 0x000fec000b83ffff */
[----:B------:R-:W-:-:S12]  /*20e0*/  ULOP3.LUT UR4, UR17, 0xffffff00, URZ, 0xc0, !UPT ;  /* 0xffffff0011047892 */ /* 0x000fd8000f8ec0ff */
.L_x_1352:
[----:B------:R-:W0:Y:S02]  /*20f0*/  LDC R0, c[0x0][0x388] ;  /* 0x0000e200ff007b82 */ /* 0x000e240000000800 */
[----:B0-----:R-:W-:-:S04]  /*2100*/  LOP3.LUT R0, R0, 0x1, RZ, 0xc0, !PT ;  /* 0x0000000100007812 */ /* 0x001fc800078ec0ff */
[----:B------:R-:W-:-:S13]  /*2110*/  ISETP.NE.U32.AND P0, PT, R0, 0x1, PT ;  /* 0x000000010000780c */ /* 0x000fda0003f05070 */
[----:B------:R-:W-:Y:S05]  /*2120*/  @P0 EXIT ;  /* 0x000000000000094d */ /* 0x000fea0003800000 */
[----:B------:R-:W-:-:S04]  /*2130*/  VIADD R7, R4, UR4 ;  /* 0x0000000404077c36 */ /* 0x000fc80008000000 */
[----:B------:R-:W-:-:S06]  /*2140*/  IMAD.WIDE R4, R7, 0x8, R10 ;  /* 0x0000000807047825 */ /* 0x000fcc00078e020a */
[----:B------:R-:W2:Y:S01]  /*2150*/  LDG.E.64 R4, desc[UR14][R4.64] ;  /* 0x0000000e04047981 */ /* 0x000ea2000c1e1b00 */
[----:B---3--:R-:W-:Y:S01]  /*2160*/  MOV R8, 0x652b82fe ;  /* 0x652b82fe00087802 */ /* 0x008fe20000000f00 */
[----:B------:R-:W-:Y:S01]  /*2170*/  IMAD.MOV.U32 R9, RZ, RZ, 0x3ff71547 ;  /* 0x3ff71547ff097424 */ /* 0x000fe200078e00ff */
[----:B------:R-:W-:Y:S01]  /*2180*/  UMOV UR8, 0xfefa39ef ;  /* 0xfefa39ef00087882 */ /* 0x000fe20000000000 */
[----:B------:R-:W-:Y:S01]  /*2190*/  UMOV UR9, 0x3fe62e42 ;  /* 0x3fe62e4200097882 */ /* 0x000fe20000000000 */
[----:B------:R-:W-:Y:S03]  /*21a0*/  BSSY.RECONVERGENT B0, `(.L_x_1362) ;  /* 0x0000037000007945 */ /* 0x000fe60003800200 */
        /* <DEDUP_REMOVED lines=54> */
.L_x_1363:
[----:B------:R-:W-:Y:S05]  /*2510*/  BSYNC.RECONVERGENT B0 ;  /* 0x0000000000007941 */ /* 0x000fea0003800200 */
.L_x_1362:
        /* <DEDUP_REMOVED lines=11> */
[----:B------:R-:W-:Y:S01]  /*25d0*/  IMAD.MOV.U32 R8, RZ, RZ, R22 ;  /* 0x000000ffff087224 */ /* 0x000fe200078e0016 */
[----:B------:R-:W-:-:S06]  /*25e0*/  MOV R9, R23 ;  /* 0x0000001700097202 */ /* 0x000fcc0000000f00 */
        /* <DEDUP_REMOVED lines=10> */
.L_x_1365:
[----:B------:R-:W-:Y:S05]  /*2690*/  BSYNC.RECONVERGENT B0 ;  /* 0x0000000000007941 */ /* 0x000fea0003800200 */
.L_x_1364:
[----:B------:R-:W-:-:S04]  /*26a0*/  IMAD.MOV.U32 R2, RZ, RZ, 0x8 ;  /* 0x00000008ff027424 */ /* 0x000fc800078e00ff */
[----:B-1----:R-:W-:-:S05]  /*26b0*/  IMAD.WIDE R2, R7, R2, UR6 ;  /* 0x0000000607027e25 */ /* 0x002fca000f8e0202 */
[----:B------:R-:W-:Y:S01]  /*26c0*/  STG.E.64 desc[UR14][R2.64], R4 ;  /* 0x0000000402007986 */ /* 0x000fe2000c101b0e */
[----:B------:R-:W-:Y:S05]  /*26d0*/  EXIT ;  /* 0x000000000000794d */ /* 0x000fea0003800000 */
        .weak           $__internal_12_$__cuda_sm20_div_rn_f64_full
        .type           $__internal_12_$__cuda_sm20_div_rn_f64_full,@function
        .size           $__internal_12_$__cuda_sm20_div_rn_f64_full,(.L_x_2138 - $__internal_12_$__cuda_sm20_div_rn_f64_full)
$__internal_12_$__cuda_sm20_div_rn_f64_full:
        /* <DEDUP_REMOVED lines=12> */
[----:B------:R-:W-:-:S03]  /*27a0*/  @!P0 DMUL R18, R20, 8.98846567431157953865e+307 ;  /* 0x7fe0000014128828 */ /* 0x000fc60000000000 */
[----:B------:R-:W-:-:S03]  /*27b0*/  ISETP.GE.U32.AND P1, PT, R2, R5, PT ;  /* 0x000000050200720c */ /* 0x000fc60003f26070 */
[----:B------:R-:W0:Y:S01]  /*27c0*/  MUFU.RCP64H R27, R19 ;  /* 0x00000013001b7308 */ /* 0x000e220000001800 */
[----:B------:R-:W-:-:S03]  /*27d0*/  @!P2 LOP3.LUT R9, R21, 0x7ff00000, RZ, 0xc0, !PT ;  /* 0x7ff000001509a812 */ /* 0x000fc600078ec0ff */
[----:B------:R-:W-:Y:S02]  /*27e0*/  @!P0 LOP3.LUT R5, R19, 0x7ff00000, RZ, 0xc0, !PT ;  /* 0x7ff0000013058812 */ /* 0x000fe400078ec0ff */
[----:B------:R-:W-:Y:S02]  /*27f0*/  @!P2 ISETP.GE.U32.AND P3, PT, R2, R9, PT ;  /* 0x000000090200a20c */ /* 0x000fe40003f66070 */
[----:B------:R-:W-:-:S04]  /*2800*/  SEL R9, R0, 0x63400000, !P1 ;  /* 0x6340000000097807 */ /* 0x000fc80004800000 */
[----:B------:R-:W-:Y:S01]  /*2810*/  LOP3.LUT R9, R9, 0x800fffff, R23, 0xf8, !PT ;  /* 0x800fffff09097812 */ /* 0x000fe200078ef817 */
[----:B0-----:R-:W-:-:S08]  /*2820*/  DFMA R24, R26, -R18, 1 ;  /* 0x3ff000001a18742b */ /* 0x001fd00000000812 */
[----:B------:R-:W-:-:S08]  /*2830*/  DFMA R24, R24, R24, R24 ;  /* 0x000000181818722b */ /* 0x000fd00000000018 */
[----:B------:R-:W-:Y:S01]  /*2840*/  DFMA R24, R26, R24, R26 ;  /* 0x000000181a18722b */ /* 0x000fe2000000001a */
[----:B------:R-:W-:Y:S01]  /*2850*/  @!P2 SEL R27, R0, 0x63400000, !P3 ;  /* 0x63400000001ba807 */ /* 0x000fe20005800000 */
[----:B------:R-:W-:-:S03]  /*2860*/  @!P2 IMAD.MOV.U32 R26, RZ, RZ, RZ ;  /* 0x000000ffff1aa224 */ /* 0x000fc600078e00ff */
[----:B------:R-:W-:-:S03]  /*2870*/  @!P2 LOP3.LUT R8, R27, 0x80000000, R23, 0xf8, !PT ;  /* 0x800000001b08a812 */ /* 0x000fc600078ef817 */
[----:B------:R-:W-:Y:S01]  /*2880*/  DFMA R28, R24, -R18, 1 ;  /* 0x3ff00000181c742b */ /* 0x000fe20000000812 */
[----:B------:R-:W-:Y:S01]  /*2890*/  @!P2 LOP3.LUT R27, R8, 0x100000, RZ, 0xfc, !PT ;  /* 0x00100000081ba812 */ /* 0x000fe200078efcff */
[----:B------:R-:W-:-:S06]  /*28a0*/  IMAD.MOV.U32 R8, RZ, RZ, R22 ;  /* 0x000000ffff087224 */ /* 0x000fcc00078e0016 */
[----:B------:R-:W-:Y:S02]  /*28b0*/  DFMA R28, R24, R28, R24 ;  /* 0x0000001c181c722b */ /* 0x000fe40000000018 */
[----:B------:R-:W-:-:S08]  /*28c0*/  @!P2 DFMA R8, R8, 2, -R26 ;  /* 0x400000000808a82b */ /* 0x000fd0000000081a */
[----:B------:R-:W-:-:S08]  /*28d0*/  DMUL R26, R28, R8 ;  /* 0x000000081c1a7228 */ /* 0x000fd00000000000 */
[----:B------:R-:W-:-:S08]  /*28e0*/  DFMA R24, R26, -R18, R8 ;  /* 0x800000121a18722b */ /* 0x000fd00000000008 */
[----:B------:R-:W-:Y:S01]  /*28f0*/  DFMA R24, R28, R24, R26 ;  /* 0x000000181c18722b */ /* 0x000fe2000000001a */
[----:B------:R-:W-:Y:S01]  /*2900*/  IMAD.MOV.U32 R26, RZ, RZ, R2 ;  /* 0x000000ffff1a7224 */ /* 0x000fe200078e0002 */
[----:B------:R-:W-:-:S04]  /*2910*/  @!P2 LOP3.LUT R26, R9, 0x7ff00000, RZ, 0xc0, !PT ;  /* 0x7ff00000091aa812 */ /* 0x000fc800078ec0ff */
[----:B------:R-:W-:-:S04]  /*2920*/  IADD3 R27, PT, PT, R26, -0x1, RZ ;  /* 0xffffffff1a1b7810 */ /* 0x000fc80007ffe0ff */
[----:B------:R-:W-:Y:S01]  /*2930*/  ISETP.GT.U32.AND P0, PT, R27, 0x7feffffe, PT ;  /* 0x7feffffe1b00780c */ /* 0x000fe20003f04070 */
[----:B------:R-:W-:-:S05]  /*2940*/  VIADD R27, R5, 0xffffffff ;  /* 0xffffffff051b7836 */ /* 0x000fca0000000000 */
[----:B------:R-:W-:-:S13]  /*2950*/  ISETP.GT.U32.OR P0, PT, R27, 0x7feffffe, P0 ;  /* 0x7feffffe1b00780c */ /* 0x000fda0000704470 */
[----:B------:R-:W-:Y:S05]  /*2960*/  @P0 BRA `(.L_x_1367) ;  /* 0x00000000006c0947 */ /* 0x000fea0003800000 */
[----:B------:R-:W-:-:S04]  /*2970*/  LOP3.LUT R5, R21, 0x7ff00000, RZ, 0xc0, !PT ;  /* 0x7ff0000015057812 */ /* 0x000fc800078ec0ff */
[CC--:B------:R-:W-:Y:S02]  /*2980*/  VIADDMNMX R22, R2.reuse, -R5.reuse, 0xb9600000, !PT ;  /* 0xb960000002167446 */ /* 0x0c0fe40007800905 */
[----:B------:R-:W-:Y:S02]  /*2990*/  ISETP.GE.U32.AND P0, PT, R2, R5, PT ;  /* 0x000000050200720c */ /* 0x000fe40003f06070 */
[----:B------:R-:W-:Y:S02]  /*29a0*/  VIMNMX R22, PT, PT, R22, 0x46a00000, PT ;  /* 0x46a0000016167848 */ /* 0x000fe40003fe0100 */
[----:B------:R-:W-:-:S05]  /*29b0*/  SEL R5, R0, 0x63400000, !P0 ;  /* 0x6340000000057807 */ /* 0x000fca0004000000 */
[----:B------:R-:W-:Y:S02]  /*29c0*/  IMAD.IADD R0, R22, 0x1, -R5 ;  /* 0x0000000116007824 */ /* 0x000fe400078e0a05 */
[----:B------:R-:W-:Y:S02]  /*29d0*/  IMAD.MOV.U32 R22, RZ, RZ, RZ ;  /* 0x000000ffff167224 */ /* 0x000fe400078e00ff */
[----:B------:R-:W-:-:S06]  /*29e0*/  VIADD R23, R0, 0x7fe00000 ;  /* 0x7fe0000000177836 */ /* 0x000fcc0000000000 */
        /* <DEDUP_REMOVED lines=19> */
.L_x_1367:
[----:B------:R-:W-:-:S14]  /*2b20*/  DSETP.NAN.AND P0, PT, R22, R22, PT ;  /* 0x000000161600722a */ /* 0x000fdc0003f08000 */
[----:B------:R-:W-:Y:S05]  /*2b30*/  @P0 BRA `(.L_x_1369) ;  /* 0x0000000000440947 */ /* 0x000fea0003800000 */
[----:B------:R-:W-:-:S14]  /*2b40*/  DSETP.NAN.AND P0, PT, R20, R20, PT ;  /* 0x000000141400722a */ /* 0x000fdc0003f08000 */
[----:B------:R-:W-:Y:S05]  /*2b50*/  @P0 BRA `(.L_x_1370) ;  /* 0x0000000000300947 */ /* 0x000fea0003800000 */
[----:B------:R-:W-:Y:S01]  /*2b60*/  ISETP.NE.AND P0, PT, R26, R5, PT ;  /* 0x000000051a00720c */ /* 0x000fe20003f05270 */
[----:B------:R-:W-:Y:S02]  /*2b70*/  IMAD.MOV.U32 R28, RZ, RZ, 0x0 ;  /* 0x00000000ff1c7424 */ /* 0x000fe400078e00ff */
[----:B------:R-:W-:-:S10]  /*2b80*/  IMAD.MOV.U32 R29, RZ, RZ, -0x80000 ;  /* 0xfff80000ff1d7424 */ /* 0x000fd400078e00ff */
        /* <DEDUP_REMOVED lines=9> */
.L_x_1370:
[----:B------:R-:W-:Y:S01]  /*2c20*/  LOP3.LUT R29, R21, 0x80000, RZ, 0xfc, !PT ;  /* 0x00080000151d7812 */ /* 0x000fe200078efcff */
[----:B------:R-:W-:Y:S01]  /*2c30*/  IMAD.MOV.U32 R28, RZ, RZ, R20 ;  /* 0x000000ffff1c7224 */ /* 0x000fe200078e0014 */
[----:B------:R-:W-:Y:S06]  /*2c40*/  BRA `(.L_x_1368) ;  /* 0x0000000000087947 */ /* 0x000fec0003800000 */
.L_x_1369:
[----:B------:R-:W-:Y:S01]  /*2c50*/  LOP3.LUT R29, R23, 0x80000, RZ, 0xfc, !PT ;  /* 0x00080000171d7812 */ /* 0x000fe200078efcff */
[----:B------:R-:W-:-:S07]  /*2c60*/  IMAD.MOV.U32 R28, RZ, RZ, R22 ;  /* 0x000000ffff1c7224 */ /* 0x000fce00078e0016 */
.L_x_1368:
[----:B------:R-:W-:Y:S05]  /*2c70*/  BSYNC.RECONVERGENT B2 ;  /* 0x0000000000027941 */ /* 0x000fea0003800200 */
.L_x_1366:
[----:B------:R-:W-:Y:S02]  /*2c80*/  IMAD.MOV.U32 R8, RZ, RZ, R6 ;  /* 0x000000ffff087224 */ /* 0x000fe400078e0006 */
[----:B------:R-:W-:-:S04]  /*2c90*/  IMAD.MOV.U32 R9, RZ, RZ, 0x0 ;  /* 0x00000000ff097424 */ /* 0x000fc800078e00ff */
[----:B------:R-:W-:Y:S05]  /*2ca0*/  RET.REL.NODEC R8 `(_ZN3cub18CUB_300001_SM_10006detail9transform16transform_kernelINS2_10policy_hubILb1EN4cuda3std3__45tupleIJN6thrust24THRUST_300001_SM_1000_NS6detail15normal_iteratorINSA_10device_ptrIdEEEEEEEE10policy1000El7SoftmaxSF_JPdEEEvT0_iT1_T2_DpNS2_10kernel_argIT3_EE) ;  /* 0xffffffd008d47950 */ /* 0x000fea0003c3ffff */
.L_x_1371:
        /* <DEDUP_REMOVED lines=13> */
.L_x_2138:


//--------------------- .text._ZN3cub18CUB_300001_SM_10006detail9transform16transform_kernelINS2_10policy_hubILb1EN4cuda3std3__45tupleIJN6thrust24THRUST_300001_SM_1000_NS6detail15normal_iteratorINSA_10device_ptrIdEEEEEEEE10policy1000Ei7SoftmaxSF_JPdEEEvT0_iT1_T2_DpNS2_10kernel_argIT3_EE --------------------------
	.section	.text._ZN3cub18CUB_300001_SM_10006detail9transform16transform_kernelINS2_10policy_hubILb1EN4cuda3std3__45tupleIJN6thrust24THRUST_300001_SM_1000_NS6detail15normal_iteratorINSA_10device_ptrIdEEEEEEEE10policy1000Ei7SoftmaxSF_JPdEEEvT0_iT1_T2_DpNS2_10kernel_argIT3_EE,"ax",@progbits
	.align	128
        .global         _ZN3cub18CUB_300001_SM_10006detail9transform16transform_kernelINS2_10policy_hubILb1EN4cuda3std3__45tupleIJN6thrust24THRUST_300001_SM_1000_NS6detail15normal_iteratorINSA_10device_ptrIdEEEEEEEE10policy1000Ei7SoftmaxSF_JPdEEEvT0_iT1_T2_DpNS2_10kernel_argIT3_EE
        .type           _ZN3cub18CUB_300001_SM_10006detail9transform16transform_kernelINS2_10policy_hubILb1EN4cuda3std3__45tupleIJN6thrust24THRUST_300001_SM_1000_NS6detail15normal_iteratorINSA_10device_ptrIdEEEEEEEE10policy1000Ei7SoftmaxSF_JPdEEEvT0_iT1_T2_DpNS2_10kernel_argIT3_EE,@function
        .size           _ZN3cub18CUB_300001_SM_10006detail9transform16transform_kernelINS2_10policy_hubILb1EN4cuda3std3__45tupleIJN6thrust24THRUST_300001_SM_1000_NS6detail15normal_iteratorINSA_10device_ptrIdEEEEEEEE10policy1000Ei7SoftmaxSF_JPdEEEvT0_iT1_T2_DpNS2_10kernel_argIT3_EE,(.L_x_2139 - _ZN3cub18CUB_300001_SM_10006detail9transform16transform_kernelINS2_10policy_hubILb1EN4cuda3std3__45tupleIJN6thrust24THRUST_300001_SM_1000_NS6detail15normal_iteratorINSA_10device_ptrIdEEEEEEEE10policy1000Ei7SoftmaxSF_JPdEEEvT0_iT1_T2_DpNS2_10kernel_argIT3_EE)
        .other          _ZN3cub18CUB_300001_SM_10006detail9transform16transform_kernelINS2_10policy_hubILb1EN4cuda3std3__45tupleIJN6thrust24THRUST_300001_SM_1000_NS6detail15normal_iteratorINSA_10device_ptrIdEEEEEEEE10policy1000Ei7SoftmaxSF_JPdEEEvT0_iT1_T2_DpNS2_10kernel_argIT3_EE,@"STO_CUDA_ENTRY STV_DEFAULT"
_ZN3cub18CUB_300001_SM_10006detail9transform16transform_kernelINS2_10policy_hubILb1EN4cuda3std3__45tupleIJN6thrust24THRUST_300001_SM_1000_NS6detail15normal_iteratorINSA_10device_ptrIdEEEEEEEE10policy1000Ei7SoftmaxSF_JPdEEEvT0_iT1_T2_DpNS2_10kernel_argIT3_EE:
.text._ZN3cub18CUB_300001_SM_10006detail9transform16transform_kernelINS2_10policy_hubILb1EN4cuda3std3__45tupleIJN6thrust24THRUST_300001_SM_1000_NS6detail15normal_iteratorINSA_10device_ptrIdEEEEEEEE10policy1000Ei7SoftmaxSF_JPdEEEvT0_iT1_T2_DpNS2_10kernel_argIT3_EE:
[----:B------:R-:W-:Y:S08]  /*0000*/  LDC R1, c[0x0][0x37c] ;  /* 0x0000df00ff017b82 */ /* 0x000ff00000000800 */
[----:B------:R-:W0:Y:S01]  /*0010*/  S2UR UR12, SR_CTAID.X ;  /* 0x00000000000c79c3 */ /* 0x000e220000002500 */
[----:B------:R-:W1:Y:S01]  /*0020*/  LDCU.64 UR4, c[0x0][0x380] ;  /* 0x00007000ff0477ac */ /* 0x000e620008000a00 */
[----:B------:R-:W2:Y:S01]  /*0030*/  S2R R0, SR_TID.X ;  /* 0x0000000000007919 */ /* 0x000ea20000002100 */
[----:B------:R-:W-:Y:S01]  /*0040*/  BSSY.RECONVERGENT B0, `(.L_x_1372) ;  /* 0x0000014000007945 */ /* 0x000fe20003800200 */
[----:B-1----:R-:W-:-:S04]  /*0050*/  USHF.L.U32 UR16, UR5, 0x7, URZ ;  /* 0x0000000705107899 */ /* 0x002fc800080006ff */
[----:B0-----:R-:W-:-:S04]  /*0060*/  UIMAD UR12, UR16, UR12, URZ ;  /* 0x0000000c100c72a4 */ /* 0x001fc8000f8e02ff */
[----:B------:R-:W-:-:S04]  /*0070*/  UIADD3 UR4, UPT, UPT, -UR12, UR4, URZ ;  /* 0x000000040c047290 */ /* 0x000fc8000fffe1ff */
[----:B------:R-:W-:Y:S01]  /*0080*/  UISETP.LT.AND UP0, UPT, UR16, UR4, UPT ;  /* 0x000000041000728c */ /* 0x000fe2000bf01270 */
[----:B--2---:R-:W-:-:S03]  /*0090*/  IMAD.SHL.U32 R4, R0, 0x80, RZ ;  /* 0x0000008000047824 */ /* 0x004fc600078e00ff */
[----:B------:R-:W-:-:S04]  /*00a0*/  USEL UR17, UR16, UR4, UP0 ;  /* 0x0000000410117287 */ /* 0x000fc80008000000 */
[----:B------:R-:W-:-:S06]  /*00b0*/  USHF.L.U32 UR6, UR17, 0x3, URZ ;  /* 0x0000000311067899 */ /* 0x000fcc00080006ff */
[----:B------:R-:W-:-:S13]  /*00c0*/  ISETP.GE.AND P0, PT, R4, UR6, PT ;  /* 0x0000000604007c0c */ /* 0x000fda000bf06270 */
[----:B------:R-:W-:Y:S05]  /*00d0*/  @P0 BRA `(.L_x_1373) ;  /* 0x0000000000280947 */ /* 0x000fea0003800000 */
[----:B------:R-:W0:Y:S01]  /*00e0*/  LDC.64 R2, c[0x0][0x398] ;  /* 0x0000e600ff027b82 */ /* 0x000e220000000a00 */
[----:B------:R-:W-:Y:S02]  /*00f0*/  IMAD.U32 R5, RZ, RZ, UR12 ;  /* 0x0000000cff057e24 */ /* 0x000fe4000f8e00ff */
[----:B0-----:R-:W-:-:S04]  /*0100*/  IMAD.WIDE.U32 R2, R0, 0x80, R2 ;  /* 0x0000008000027825 */ /* 0x001fc800078e0002 */
[----:B------:R-:W-:-:S07]  /*0110*/  IMAD.WIDE R2, R5, 0x8, R2 ;  /* 0x0000000805027825 */ /* 0x000fce00078e0202 */
.L_x_1374:
[----:B------:R-:W-:Y:S01]  /*0120*/  VIADD R4, R4, 0x4000 ;  /* 0x0000400004047836 */ /* 0x000fe20000000000 */
[----:B------:R0:W-:Y:S04]  /*0130*/  CCTL.E.PF2 [R2] ;  /* 0x000000000200798f */ /* 0x0001e80000800100 */
[----:B------:R-:W-:Y:S02]  /*0140*/  ISETP.GE.AND P0, PT, R4, UR6, PT ;  /* 0x0000000604007c0c */ /* 0x000fe4000bf06270 */
[----:B0-----:R-:W-:-:S05]  /*0150*/  IADD3 R2, P1, PT, R2, 0x4000, RZ ;  /* 0x0000400002027810 */ /* 0x001fca0007f3e0ff */
[----:B------:R-:W-:-:S06]  /*0160*/  IMAD.X R3, RZ, RZ, R3, P1 ;  /* 0x000000ffff037224 */ /* 0x000fcc00008e0603 */
[----:B------:R-:W-:Y:S05]  /*0170*/  @!P0 BRA `(.L_x_1374) ;  /* 0xfffffffc00e88947 */ /* 0x000fea000383ffff */
.L_x_1373:
[----:B------:R-:W-:Y:S05]  /*0180*/  BSYNC.RECONVERGENT B0 ;  /* 0x0000000000007941 */ /* 0x000fea0003800200 */
.L_x_1372:
[----:B------:R-:W0:Y:S01]  /*0190*/  LDC R3, c[0x0][0x38c] ;  /* 0x0000e300ff037b82 */ /* 0x000e220000000800 */
[----:B------:R-:W1:Y:S01]  /*01a0*/  LDCU.128 UR8, c[0x0][0x390] ;  /* 0x00007200ff0877ac */ /* 0x000e620008000c00 */
[----:B------:R-:W-:Y:S01]  /*01b0*/  UISETP.GT.AND UP0, UPT, UR16, UR4, UPT ;  /* 0x000000041000728c */ /* 0x000fe2000bf04270 */
[----:B------:R-:W2:Y:S01]  /*01c0*/  LDCU.64 UR14, c[0x0][0x358] ;  /* 0x00006b00ff0e77ac */ /* 0x000ea20008000a00 */
[----:B------:R-:W3:Y:S01]  /*01d0*/  LDCU UR13, c[0x0][0x388] ;  /* 0x00007100ff0d77ac */ /* 0x000ee20008000800 */
[----:B-1----:R-:W-:Y:S02]  /*01e0*/  UIMAD.WIDE UR6, UR12, 0x8, UR10 ;  /* 0x000000080c0678a5 */ /* 0x002fe4000f8e020a */
[----:B------:R-:W-:-:S04]  /*01f0*/  UIMAD.WIDE UR8, UR12, 0x8, UR8 ;  /* 0x000000080c0878a5 */ /* 0x000fc8000f8e0208 */
[----:B--23--:R-:W-:Y:S08]  /*0200*/  BRA.U UP0, `(.L_x_1375) ;  /* 0x0000001100807547 */ /* 0x00cff0000b800000 */
[----:B------:R-:W-:-:S06]  /*0210*/  UISETP.GE.AND UP0, UPT, UR5, 0x1, UPT ;  /* 0x000000010500788c */ /* 0x000fcc000bf06270 */
[----:B------:R-:W-:-:S13]  /*0220*/  PLOP3.LUT P0, PT, PT, PT, UP0, 0x80, 0x8 ;  /* 0x000000000008781c */ /* 0x000fda0003f0f008 */
[----:B------:R-:W-:Y:S05]  /*0230*/  @!P0 EXIT ;  /* 0x000000000000894d */ /* 0x000fea0003800000 */
[----:B------:R-:W-:Y:S01]  /*0240*/  UISETP.NE.AND UP0, UPT, UR5, 0x1, UPT ;  /* 0x000000010500788c */ /* 0x000fe2000bf05270 */
[----:B------:R-:W-:-:S08]  /*0250*/  UMOV UR4, URZ ;  /* 0x000000ff00047c82 */ /* 0x000fd00008000000 */
[----:B------:R-:W-:Y:S05]  /*0260*/  BRA.U !UP0, `(.L_x_1376) ;  /* 0x0000000908e07547 */ /* 0x000fea000b800000 */
[----:B------:R-:W1:Y:S01]  /*0270*/  LDC.64 R16, c[0x0][0x388] ;  /* 0x0000e200ff107b82 */ /* 0x000e620000000a00 */
[----:B------:R-:W-:Y:S01]  /*0280*/  ULOP3.LUT UR4, UR5, 0x7ffffffe, URZ, 0xc0, !UPT ;  /* 0x7ffffffe05047892 */ /* 0x000fe2000f8ec0ff */
[----:B------:R-:W-:Y:S01]  /*0290*/  IMAD.MOV.U32 R29, RZ, RZ, R0 ;  /* 0x000000ffff1d7224 */ /* 0x000fe200078e0000 */
[----:B------:R-:W2:Y:S02]  /*02a0*/  LDCU UR12, c[0x0][0x38c] ;  /* 0x00007180ff0c77ac */ /* 0x000ea40008000800 */
[----:B------:R-:W-:-:S12]  /*02b0*/  UIADD3 UR4, UPT, UPT, -UR4, URZ, URZ ;  /* 0x000000ff04047290 */ /* 0x000fd8000fffe1ff */
.L_x_1385:
[----:B------:R-:W-:-:S05]  /*02c0*/  HFMA2 R14, -RZ, RZ, 0, 4.76837158203125e-07 ;  /* 0x00000008ff0e7431 */ /* 0x000fca00000001ff */
[----:B------:R-:W-:-:S05]  /*02d0*/  IMAD.WIDE R14, R29, R14, UR6 ;  /* 0x000000061d0e7e25 */ /* 0x000fca000f8e020e */
        /* <DEDUP_REMOVED lines=34> */
[----:B--2---:R-:W1:Y:S01]  /*0500*/  MUFU.RCP64H R11, UR12 ;  /* 0x0000000c000b7d08 */ /* 0x004e620008001800 */
[----:B------:R-:W-:-:S04]  /*0510*/  IMAD.MOV.U32 R10, RZ, RZ, 0x1 ;  /* 0x00000001ff0a7424 */ /* 0x000fc800078e00ff */
[----:B------:R-:W-:Y:S01]  /*0520*/  DFMA R12, R8, R12, UR10 ;  /* 0x0000000a080c7e2b */ /* 0x000fe2000800000c */
[----:B------:R-:W-:Y:S01]  /*0530*/  UMOV UR10, 0x555502a1 ;  /* 0x555502a1000a7882 */ /* 0x000fe20000000000 */
[----:B------:R-:W-:-:S06]  /*0540*/  UMOV UR11, 0x3fa55555 ;  /* 0x3fa55555000b7882 */ /* 0x000fcc0000000000 */
[----:B------:R-:W-:Y:S01]  /*0550*/  DFMA R12, R8, R12, UR10 ;  /* 0x0000000a080c7e2b */ /* 0x000fe2000800000c */
[----:B------:R-:W-:Y:S01]  /*0560*/  UMOV UR10, 0x55555511 ;  /* 0x55555511000a7882 */ /* 0x000fe20000000000 */
[----:B------:R-:W-:Y:S01]  /*0570*/  UMOV UR11, 0x3fc55555 ;  /* 0x3fc55555000b7882 */ /* 0x000fe20000000000 */
[----:B-1----:R-:W-:-:S05]  /*0580*/  DFMA R18, R10, -R16, 1 ;  /* 0x3ff000000a12742b */ /* 0x002fca0000000810 */
        /* <DEDUP_REMOVED lines=25> */
.L_x_1378:
[----:B------:R-:W-:Y:S05]  /*0720*/  BSYNC.RECONVERGENT B0 ;  /* 0x0000000000007941 */ /* 0x000fea0003800200 */
.L_x_1377:
        /* <DEDUP_REMOVED lines=10> */
[----:B------:R-:W-:Y:S01]  /*07d0*/  IMAD.MOV.U32 R6, RZ, RZ, R8 ;  /* 0x000000ffff067224 */ /* 0x000fe200078e0008 */
[----:B------:R-:W-:Y:S01]  /*07e0*/  MOV R2, 0x810 ;  /* 0x0000081000027802 */ /* 0x000fe20000000f00 */
[----:B------:R-:W-:-:S07]  /*07f0*/  IMAD.MOV.U32 R7, RZ, RZ, R9 ;  /* 0x000000ffff077224 */ /* 0x000fce00078e0009 */
[----:B0-----:R-:W-:Y:S05]  /*0800*/  CALL.REL.NOINC `($__internal_13_$__cuda_sm20_div_rn_f64_full) ;  /* 0x0000001c00bc7944 */ /* 0x001fea0003c00000 */
[----:B------:R-:W-:Y:S02]  /*0810*/  IMAD.MOV.U32 R4, RZ, RZ, R6 ;  /* 0x000000ffff047224 */ /* 0x000fe400078e0006 */
[----:B------:R-:W-:-:S07]  /*0820*/  IMAD.MOV.U32 R5, RZ, RZ, R7 ;  /* 0x000000ffff057224 */ /* 0x000fce00078e0007 */
.L_x_1380:
[----:B------:R-:W-:Y:S05]  /*0830*/  BSYNC.RECONVERGENT B0 ;  /* 0x0000000000007941 */ /* 0x000fea0003800200 */
.L_x_1379:
[----:B------:R-:W-:-:S05]  /*0840*/  MOV R12, 0x8 ;  /* 0x00000008000c7802 */ /* 0x000fca0000000f00 */
        /* <DEDUP_REMOVED lines=19> */
[----:B-1----:R-:W-:Y:S01]  /*0980*/  DFMA R4, R8, UR10, R10 ;  /* 0x0000000a08047c2b */ /* 0x002fe2000800000a */
        /* <DEDUP_REMOVED lines=16> */
[----:B------:R-:W1:Y:S01]  /*0a90*/  MUFU.RCP64H R5, UR12 ;  /* 0x0000000c00057d08 */ /* 0x000e620008001800 */
        /* <DEDUP_REMOVED lines=8> */
[----:B-1----:R-:W-:-:S05]  /*0b20*/  DFMA R18, R4, -R16, 1 ;  /* 0x3ff000000412742b */ /* 0x002fca0000000810 */
        /* <DEDUP_REMOVED lines=22> */
.L_x_1382:
[----:B------:R-:W-:Y:S05]  /*0c90*/  BSYNC.RECONVERGENT B0 ;  /* 0x0000000000007941 */ /* 0x000fea0003800200 */
.L_x_1381:
[----:B------:R-:W-:Y:S01]  /*0ca0*/  IMAD.MOV.U32 R10, RZ, RZ, R8 ;  /* 0x000000ffff0a7224 */ /* 0x000fe200078e0008 */
[----:B------:R-:W-:Y:S01]  /*0cb0*/  FSETP.GEU.AND P1, PT, |R9|, 6.5827683646048100446e-37, PT ;  /* 0x036000000900780b */ /* 0x000fe20003f2e200 */
[----:B------:R-:W-:Y:S01]  /*0cc0*/  IMAD.MOV.U32 R11, RZ, RZ, R9 ;  /* 0x000000ffff0b7224 */ /* 0x000fe200078e0009 */
[----:B------:R-:W-:Y:S05]  /*0cd0*/  BSSY.RECONVERGENT B0, `(.L_x_1383) ;  /* 0x000000d000007945 */ /* 0x000fea0003800200 */
        /* <DEDUP_REMOVED lines=10> */
[----:B------:R-:W-:Y:S01]  /*0d80*/  MOV R4, R6 ;  /* 0x0000000600047202 */ /* 0x000fe20000000f00 */
[----:B------:R-:W-:-:S07]  /*0d90*/  IMAD.MOV.U32 R5, RZ, RZ, R7 ;  /* 0x000000ffff057224 */ /* 0x000fce00078e0007 */
.L_x_1384:
[----:B------:R-:W-:Y:S05]  /*0da0*/  BSYNC.RECONVERGENT B0 ;  /* 0x0000000000007941 */ /* 0x000fea0003800200 */
.L_x_1383:
[----:B------:R3:W-:Y:S01]  /*0db0*/  STG.E.64 desc[UR14][R12.64+0x400], R4 ;  /* 0x000400040c007986 */ /* 0x0007e2000c101b0e */
[----:B------:R-:W-:Y:S01]  /*0dc0*/  VIADD R29, R29, 0x100 ;  /* 0x000001001d1d7836 */ /* 0x000fe20000000000 */
[----:B------:R-:W-:Y:S06]  /*0dd0*/  BRA.U UP0, `(.L_x_1385) ;  /* 0xfffffff500387547 */ /* 0x000fec000b83ffff */
[----:B------:R-:W-:-:S12]  /*0de0*/  ULOP3.LUT UR4, UR16, 0xffffff00, URZ, 0xc0, !UPT ;  /* 0xffffff0010047892 */ /* 0x000fd8000f8ec0ff */
.L_x_1376:
[----:B------:R-:W1:Y:S02]  /*0df0*/  LDC R2, c[0x0][0x384] ;  /* 0x0000e100ff027b82 */ /* 0x000e640000000800 */
[----:B-1----:R-:W-:-:S04]  /*0e00*/  LOP3.LUT R2, R2, 0x1, RZ, 0xc0, !PT ;  /* 0x0000000102027812 */ /* 0x002fc800078ec0ff */
[----:B------:R-:W-:-:S13]  /*0e10*/  ISETP.NE.U32.AND P0, PT, R2, 0x1, PT ;  /* 0x000000010200780c */ /* 0x000fda0003f05070 */
[----:B------:R-:W-:Y:S05]  /*0e20*/  @P0 EXIT ;  /* 0x000000000000094d */ /* 0x000fea0003800000 */
[----:B------:R-:W-:Y:S02]  /*0e30*/  VIADD R0, R0, UR4 ;  /* 0x0000000400007c36 */ /* 0x000fe40008000000 */
[----:B---3--:R-:W-:-:S04]  /*0e40*/  IMAD.MOV.U32 R5, RZ, RZ, 0x8 ;  /* 0x00000008ff057424 */ /* 0x008fc800078e00ff */
[----:B------:R-:W-:-:S06]  /*0e50*/  IMAD.WIDE R4, R0, R5, UR6 ;  /* 0x0000000600047e25 */ /* 0x000fcc000f8e0205 */
[----:B------:R-:W2:Y:S01]  /*0e60*/  LDG.E.64 R4, desc[UR14][R4.64] ;  /* 0x0000000e04047981 */ /* 0x000ea2000c1e1b00 */
[----:B------:R-:W-:Y:S02]  /*0e70*/  HFMA2 R6, -RZ, RZ, 1323, -4.565715789794921875e-05 ;  /* 0x652b82feff067431 */ /* 0x000fe400000001ff */
        /* <DEDUP_REMOVED lines=58> */
.L_x_1387:
[----:B------:R-:W-:Y:S05]  /*1220*/  BSYNC.RECONVERGENT B0 ;  /* 0x0000000000007941 */ /* 0x000fea0003800200 */
.L_x_1386:
[----:B------:R-:W1:Y:S01]  /*1230*/  LDCU UR4, c[0x0][0x38c] ;  /* 0x00007180ff0477ac */ /* 0x000e620008000800 */
[----:B------:R-:W2:Y:S01]  /*1240*/  LDC.64 R10, c[0x0][0x388] ;  /* 0x0000e200ff0a7b82 */ /* 0x000ea20000000a00 */
[----:B------:R-:W-:Y:S01]  /*1250*/  MOV R4, 0x1 ;  /* 0x0000000100047802 */ /* 0x000fe20000000f00 */
[----:B------:R-:W-:Y:S01]  /*1260*/  BSSY.RECONVERGENT B0, `(.L_x_1388) ;  /* 0x0000016000007945 */ /* 0x000fe20003800200 */
[----:B------:R-:W-:Y:S01]  /*1270*/  FSETP.GEU.AND P1, PT, |R9|, 6.5827683646048100446e-37, PT ;  /* 0x036000000900780b */ /* 0x000fe20003f2e200 */
[----:B-1----:R-:W2:Y:S03]  /*1280*/  MUFU.RCP64H R5, UR4 ;  /* 0x0000000400057d08 */ /* 0x002ea60008001800 */
        /* <DEDUP_REMOVED lines=19> */
.L_x_1389:
[----:B------:R-:W-:Y:S05]  /*13c0*/  BSYNC.RECONVERGENT B0 ;  /* 0x0000000000007941 */ /* 0x000fea0003800200 */
.L_x_1388:
[----:B0-----:R-:W-:-:S04]  /*13d0*/  IMAD.MOV.U32 R3, RZ, RZ, 0x8 ;  /* 0x00000008ff037424 */ /* 0x001fc800078e00ff */
[----:B------:R-:W-:-:S05]  /*13e0*/  IMAD.WIDE R2, R0, R3, UR8 ;  /* 0x0000000800027e25 */ /* 0x000fca000f8e0203 */
[----:B------:R-:W-:Y:S01]  /*13f0*/  STG.E.64 desc[UR14][R2.64], R4 ;  /* 0x0000000402007986 */ /* 0x000fe2000c101b0e */
[----:B------:R-:W-:Y:S05]  /*1400*/  EXIT ;  /* 0x000000000000794d */ /* 0x000fea0003800000 */
.L_x_1375:
        /* <DEDUP_REMOVED lines=11> */
.L_x_1403:
[C---:B------:R-:W-:Y:S01]  /*14c0*/  ISETP.GE.AND P0, PT, R14.reuse, UR17, PT ;  /* 0x000000110e007c0c */ /* 0x040fe2000bf06270 */
[----:B------:R-:W-:Y:S01]  /*14d0*/  UIADD3 UR4, UPT, UPT, UR4, 0x2, URZ ;  /* 0x0000000204047890 */ /* 0x000fe2000fffe0ff */
[----:B------:R-:W-:Y:S01]  /*14e0*/  BSSY.RECONVERGENT B0, `(.L_x_1391) ;  /* 0x000005d000007945 */ /* 0x000fe20003800200 */
[----:B------:R-:W-:Y:S02]  /*14f0*/  VIADD R15, R14, 0x80 ;  /* 0x000000800e0f7836 */ /* 0x000fe40000000000 */
[----:B------:R-:W-:-:S08]  /*1500*/  UISETP.NE.AND UP0, UPT, UR4, URZ, UPT ;  /* 0x000000ff0400728c */ /* 0x000fd0000bf05270 */
[----:B--23--:R-:W-:Y:S05]  /*1510*/  @P0 BRA `(.L_x_1392) ;  /* 0x0000000400640947 */ /* 0x00cfea0003800000 */
[----:B------:R-:W-:-:S05]  /*1520*/  HFMA2 R5, -RZ, RZ, 0, 4.76837158203125e-07 ;  /* 0x00000008ff057431 */ /* 0x000fca00000001ff */
[----:B------:R-:W-:-:S06]  /*1530*/  IMAD.WIDE R4, R14, R5, UR6 ;  /* 0x000000060e047e25 */ /* 0x000fcc000f8e0205 */
        /* <DEDUP_REMOVED lines=34> */
[----:B--2---:R-:W1:Y:S01]  /*1760*/  MUFU.RCP64H R11, UR12 ;  /* 0x0000000c000b7d08 */ /* 0x004e620008001800 */
        /* <DEDUP_REMOVED lines=31> */
.L_x_1394:
[----:B------:R-:W-:Y:S05]  /*1960*/  BSYNC.RECONVERGENT B1 ;  /* 0x0000000000017941 */ /* 0x000fea0003800200 */
.L_x_1393:
        /* <DEDUP_REMOVED lines=16> */
.L_x_1396:
[----:B------:R-:W-:Y:S05]  /*1a70*/  BSYNC.RECONVERGENT B1 ;  /* 0x0000000000017941 */ /* 0x000fea0003800200 */
.L_x_1395:
[----:B------:R-:W-:-:S04]  /*1a80*/  IMAD.MOV.U32 R7, RZ, RZ, 0x8 ;  /* 0x00000008ff077424 */ /* 0x000fc800078e00ff */
[----:B------:R-:W-:-:S05]  /*1a90*/  IMAD.WIDE R6, R14, R7, UR8 ;  /* 0x000000080e067e25 */ /* 0x000fca000f8e0207 */
[----:B------:R3:W-:Y:S02]  /*1aa0*/  STG.E.64 desc[UR14][R6.64], R4 ;  /* 0x0000000406007986 */ /* 0x0007e4000c101b0e */
.L_x_1392:
[----:B--2---:R-:W-:Y:S05]  /*1ab0*/  BSYNC.RECONVERGENT B0 ;  /* 0x0000000000007941 */ /* 0x004fea0003800200 */
.L_x_1391:
[----:B------:R-:W-:Y:S01]  /*1ac0*/  ISETP.GE.AND P0, PT, R15, UR17, PT ;  /* 0x000000110f007c0c */ /* 0x000fe2000bf06270 */
[----:B------:R-:W-:-:S12]  /*1ad0*/  BSSY.RECONVERGENT B0, `(.L_x_1397) ;  /* 0x000005b000007945 */ /* 0x000fd80003800200 */
[----:B------:R-:W-:Y:S05]  /*1ae0*/  @P0 BRA `(.L_x_1398) ;  /* 0x0000000400640947 */ /* 0x000fea0003800000 */
[----:B---3--:R-:W-:-:S04]  /*1af0*/  IMAD.MOV.U32 R4, RZ, RZ, 0x8 ;  /* 0x00000008ff047424 */ /* 0x008fc800078e00ff */
[----:B------:R-:W-:-:S06]  /*1b00*/  IMAD.WIDE R4, R15, R4, UR6 ;  /* 0x000000060f047e25 */ /* 0x000fcc000f8e0204 */
[----:B------:R-:W2:Y:S01]  /*1b10*/  LDG.E.64 R4, desc[UR14][R4.64] ;  /* 0x0000000e04047981 */ /* 0x000ea2000c1e1b00 */
[----:B------:R-:W-:Y:S02]  /*1b20*/  HFMA2 R7, -RZ, RZ, 1.9912109375, 0.00128841400146484375 ;  /* 0x3ff71547ff077431 */ /* 0x000fe400000001ff */
        /* <DEDUP_REMOVED lines=64> */
.L_x_1400:
[----:B------:R-:W-:Y:S05]  /*1f30*/  BSYNC.RECONVERGENT B1 ;  /* 0x0000000000017941 */ /* 0x000fea0003800200 */
.L_x_1399:
        /* <DEDUP_REMOVED lines=16> */
.L_x_1402:
[----:B------:R-:W-:Y:S05]  /*2040*/  BSYNC.RECONVERGENT B1 ;  /* 0x0000000000017941 */ /* 0x000fea0003800200 */
.L_x_1401:
[----:B------:R-:W-:-:S05]  /*2050*/  MOV R6, 0x8 ;  /* 0x0000000800067802 */ /* 0x000fca0000000f00 */
[----:B------:R-:W-:-:S05]  /*2060*/  IMAD.WIDE R6, R15, R6, UR8 ;  /* 0x000000080f067e25 */ /* 0x000fca000f8e0206 */
[----:B------:R2:W-:Y:S02]  /*2070*/  STG.E.64 desc[UR14][R6.64], R4 ;  /* 0x0000000406007986 */ /* 0x0005e4000c101b0e */
.L_x_1398:
[----:B------:R-:W-:Y:S05]  /*2080*/  BSYNC.RECONVERGENT B0 ;  /* 0x0000000000007941 */ /* 0x000fea0003800200 */
.L_x_1397:
[----:B------:R-:W-:Y:S01]  /*2090*/  VIADD R14, R14, 0x100 ;  /* 0x000001000e0e7836 */ /* 0x000fe20000000000 */
[----:B------:R-:W-:Y:S06]  /*20a0*/  BRA.U UP0, `(.L_x_1403) ;  /* 0xfffffff500047547 */ /* 0x000fec000b83ffff */
[----:B------:R-:W-:-:S12]  /*20b0*/  ULOP3.LUT UR4, UR16, 0xffffff00, URZ, 0xc0, !UPT ;  /* 0xffffff0010047892 */ /* 0x000fd8000f8ec0ff */
.L_x_1390:
[----:B------:R-:W4:Y:S02]  /*20c0*/  LDC R2, c[0x0][0x384] ;  /* 0x0000e100ff027b82 */ /* 0x000f240000000800 */
[----:B----4-:R-:W-:-:S04]  /*20d0*/  LOP3.LUT R2, R2, 0x1, RZ, 0xc0, !PT ;  /* 0x0000000102027812 */ /* 0x010fc800078ec0ff */
[----:B------:R-:W-:-:S13]  /*20e0*/  ISETP.NE.U32.AND P0, PT, R2, 0x1, PT ;  /* 0x000000010200780c */ /* 0x000fda0003f05070 */
[----:B------:R-:W-:Y:S05]  /*20f0*/  @P0 EXIT ;  /* 0x000000000000094d */ /* 0x000fea0003800000 */
[----:B------:R-:W-:-:S05]  /*2100*/  VIADD R0, R0, UR4 ;  /* 0x0000000400007c36 */ /* 0x000fca0008000000 */
[----:B------:R-:W-:-:S13]  /*2110*/  ISETP.GE.AND P0, PT, R0, UR17, PT ;  /* 0x0000001100007c0c */ /* 0x000fda000bf06270 */
[----:B------:R-:W-:Y:S05]  /*2120*/  @P0 EXIT ;  /* 0x000000000000094d */ /* 0x000fea0003800000 */
[----:B--23--:R-:W-:-:S04]  /*2130*/  IMAD.MOV.U32 R5, RZ, RZ, 0x8 ;  /* 0x00000008ff057424 */ /* 0x00cfc800078e00ff */
        /* <DEDUP_REMOVED lines=61> */
.L_x_1405:
[----:B------:R-:W-:Y:S05]  /*2510*/  BSYNC.RECONVERGENT B0 ;  /* 0x0000000000007941 */ /* 0x000fea0003800200 */
.L_x_1404:
[----:B------:R-:W2:Y:S01]  /*2520*/  LDCU UR4, c[0x0][0x38c] ;  /* 0x00007180ff0477ac */ /* 0x000ea20008000800 */
[----:B------:R-:W3:Y:S01]  /*2530*/  LDC.64 R10, c[0x0][0x388] ;  /* 0x0000e200ff0a7b82 */ /* 0x000ee20000000a00 */
[----:B------:R-:W-:Y:S01]  /*2540*/  IMAD.MOV.U32 R4, RZ, RZ, 0x1 ;  /* 0x00000001ff047424 */ /* 0x000fe200078e00ff */
[----:B------:R-:W-:Y:S01]  /*2550*/  FSETP.GEU.AND P1, PT, |R9|, 6.5827683646048100446e-37, PT ;  /* 0x036000000900780b */ /* 0x000fe20003f2e200 */
[----:B------:R-:W-:Y:S01]  /*2560*/  BSSY.RECONVERGENT B0, `(.L_x_1406) ;  /* 0x0000015000007945 */ /* 0x000fe20003800200 */
[----:B--2---:R-:W3:Y:S03]  /*2570*/  MUFU.RCP64H R5, UR4 ;  /* 0x0000000400057d08 */ /* 0x004ee60008001800 */
[----:B---3--:R-:W-:-:S08]  /*2580*/  DFMA R6, R4, -R10, 1 ;  /* 0x3ff000000406742b */ /* 0x008fd0000000080a */
[----:B------:R-:W-:-:S08]  /*2590*/  DFMA R6, R6, R6, R6 ;  /* 0x000000060606722b */ /* 0x000fd00000000006 */
[----:B------:R-:W-:-:S08]  /*25a0*/  DFMA R6, R4, R6, R4 ;  /* 0x000000060406722b */ /* 0x000fd00000000004 */
[----:B------:R-:W-:-:S08]  /*25b0*/  DFMA R4, R6, -R10, 1 ;  /* 0x3ff000000604742b */ /* 0x000fd0000000080a */
[----:B-1----:R-:W-:Y:S01]  /*25c0*/  DFMA R12, R6, R4, R6 ;  /* 0x00000004060c722b */ /* 0x002fe20000000006 */
[----:B------:R-:W-:Y:S01]  /*25d0*/  MOV R6, R8 ;  /* 0x0000000800067202 */ /* 0x000fe20000000f00 */
        /* <DEDUP_REMOVED lines=11> */
[----:B------:R-:W-:Y:S01]  /*2690*/  IMAD.MOV.U32 R4, RZ, RZ, R6 ;  /* 0x000000ffff047224 */ /* 0x000fe200078e0006 */
[----:B------:R-:W-:-:S07]  /*26a0*/  MOV R5, R7 ;  /* 0x0000000700057202 */ /* 0x000fce0000000f00 */
.L_x_1407:
[----:B------:R-:W-:Y:S05]  /*26b0*/  BSYNC.RECONVERGENT B0 ;  /* 0x0000000000007941 */ /* 0x000fea0003800200 */
.L_x_1406:
[----:B0-----:R-:W-:-:S04]  /*26c0*/  IMAD.MOV.U32 R3, RZ, RZ, 0x8 ;  /* 0x00000008ff037424 */ /* 0x001fc800078e00ff */
[----:B------:R-:W-:-:S05]  /*26d0*/  IMAD.WIDE R2, R0, R3, UR8 ;  /* 0x0000000800027e25 */ /* 0x000fca000f8e0203 */
[----:B------:R-:W-:Y:S01]  /*26e0*/  STG.E.64 desc[UR14][R2.64], R4 ;  /* 0x0000000402007986 */ /* 0x000fe2000c101b0e */
[----:B------:R-:W-:Y:S05]  /*26f0*/  EXIT ;  /* 0x000000000000794d */ /* 0x000fea0003800000 */
        .weak           $__internal_13_$__cuda_sm20_div_rn_f64_full
        .type           $__internal_13_$__cuda_sm20_div_rn_f64_full,@function
        .size           $__internal_13_$__cuda_sm20_div_rn_f64_full,(.L_x_2139 - $__internal_13_$__cuda_sm20_div_rn_f64_full)
$__internal_13_$__cuda_sm20_div_rn_f64_full:
[C---:B------:R-:W-:Y:S01]  /*2700*/  FSETP.GEU.AND P0, PT, |R3|.reuse, 1.469367938527859385e-39, PT ;  /* 0x001000000300780b */ /* 0x040fe20003f0e200 */
[----:B------:R-:W-:Y:S01]  /*2710*/  IMAD.U32 R8, RZ, RZ, UR13 ;  /* 0x0000000dff087e24 */ /* 0x000fe2000f8e00ff */
[----:B------:R-:W-:Y:S01]  /*2720*/  LOP3.LUT R4, R3, 0x800fffff, RZ, 0xc0, !PT ;  /* 0x800fffff03047812 */ /* 0x000fe200078ec0ff */
[----:B------:R-:W-:Y:S01]  /*2730*/  IMAD.MOV.U32 R9, RZ, RZ, R3 ;  /* 0x000000ffff097224 */ /* 0x000fe200078e0003 */
[C---:B------:R-:W-:Y:S01]  /*2740*/  FSETP.GEU.AND P2, PT, |R7|.reuse, 1.469367938527859385e-39, PT ;  /* 0x001000000700780b */ /* 0x040fe20003f4e200 */
[----:B------:R-:W-:Y:S01]  /*2750*/  IMAD.U32 R10, RZ, RZ, UR13 ;  /* 0x0000000dff0a7e24 */ /* 0x000fe2000f8e00ff */
[----:B------:R-:W-:Y:S01]  /*2760*/  LOP3.LUT R11, R4, 0x3ff00000, RZ, 0xfc, !PT ;  /* 0x3ff00000040b7812 */ /* 0x000fe200078efcff */
[----:B------:R-:W-:Y:S01]  /*2770*/  BSSY.RECONVERGENT B2, `(.L_x_1408) ;  /* 0x0000052000027945 */ /* 0x000fe20003800200 */
[----:B------:R-:W-:Y:S02]  /*2780*/  MOV R18, 0x1 ;  /* 0x0000000100127802 */ /* 0x000fe40000000f00 */
[----:B------:R-:W-:-:S02]  /*2790*/  LOP3.LUT R4, R7, 0x7ff00000, RZ, 0xc0, !PT ;  /* 0x7ff0000007047812 */ /* 0x000fc400078ec0ff */
[----:B------:R-:W-:Y:S01]  /*27a0*/  LOP3.LUT R27, R3, 0x7ff00000, RZ, 0xc0, !PT ;  /* 0x7ff00000031b7812 */ /* 0x000fe200078ec0ff */
[----:B------:R-:W-:Y:S02]  /*27b0*/  @!P0 DMUL R10, R8, 8.98846567431157953865e+307 ;  /* 0x7fe00000080a8828 */ /* 0x000fe40000000000 */
[----:B------:R-:W-:Y:S01]  /*27c0*/  IMAD.MOV.U32 R26, RZ, RZ, R4 ;  /* 0x000000ffff1a7224 */ /* 0x000fe200078e0004 */
[C---:B------:R-:W-:Y:S01]  /*27d0*/  ISETP.GE.U32.AND P1, PT, R4.reuse, R27, PT ;  /* 0x0000001b0400720c */ /* 0x040fe20003f26070 */
[----:B------:R-:W-:Y:S01]  /*27e0*/  @!P2 IMAD.MOV.U32 R24, RZ, RZ, RZ ;  /* 0x000000ffff18a224 */ /* 0x000fe200078e00ff */
[----:B------:R-:W-:Y:S01]  /*27f0*/  @!P2 LOP3.LUT R5, R9, 0x7ff00000, RZ, 0xc0, !PT ;  /* 0x7ff000000905a812 */ /* 0x000fe200078ec0ff */
[----:B------:R-:W0:Y:S03]  /*2800*/  MUFU.RCP64H R19, R11 ;  /* 0x0000000b00137308 */ /* 0x000e260000001800 */
[----:B------:R-:W-:Y:S01]  /*2810*/  @!P2 ISETP.GE.U32.AND P3, PT, R4, R5, PT ;  /* 0x000000050400a20c */ /* 0x000fe20003f66070 */
[----:B------:R-:W-:Y:S01]  /*2820*/  IMAD.MOV.U32 R5, RZ, RZ, 0x1ca00000 ;  /* 0x1ca00000ff057424 */ /* 0x000fe200078e00ff */
[----:B------:R-:W-:-:S04]  /*2830*/  @!P0 LOP3.LUT R27, R11, 0x7ff00000, RZ, 0xc0, !PT ;  /* 0x7ff000000b1b8812 */ /* 0x000fc800078ec0ff */
[----:B------:R-:W-:Y:S01]  /*2840*/  @!P2 SEL R21, R5, 0x63400000, !P3 ;  /* 0x634000000515a807 */ /* 0x000fe20005800000 */
[----:B------:R-:W-:Y:S01]  /*2850*/  VIADD R28, R27, 0xffffffff ;  /* 0xffffffff1b1c7836 */ /* 0x000fe20000000000 */
[----:B0-----:R-:W-:-:S08]  /*2860*/  DFMA R22, R18, -R10, 1 ;  /* 0x3ff000001216742b */ /* 0x001fd0000000080a */
[----:B------:R-:W-:-:S08]  /*2870*/  DFMA R22, R22, R22, R22 ;  /* 0x000000161616722b */ /* 0x000fd00000000016 */
[----:B------:R-:W-:Y:S01]  /*2880*/  DFMA R22, R18, R22, R18 ;  /* 0x000000161216722b */ /* 0x000fe20000000012 */
[--C-:B------:R-:W-:Y:S02]  /*2890*/  @!P2 LOP3.LUT R18, R21, 0x80000000, R7.reuse, 0xf8, !PT ;  /* 0x800000001512a812 */ /* 0x100fe400078ef807 */
[----:B------:R-:W-:Y:S02]  /*28a0*/  SEL R19, R5, 0x63400000, !P1 ;  /* 0x6340000005137807 */ /* 0x000fe40004800000 */
[----:B------:R-:W-:Y:S01]  /*28b0*/  @!P2 LOP3.LUT R25, R18, 0x100000, RZ, 0xfc, !PT ;  /* 0x001000001219a812 */ /* 0x000fe200078efcff */
[----:B------:R-:W-:Y:S01]  /*28c0*/  IMAD.MOV.U32 R18, RZ, RZ, R6 ;  /* 0x000000ffff127224 */ /* 0x000fe200078e0006 */
[----:B------:R-:W-:Y:S01]  /*28d0*/  LOP3.LUT R19, R19, 0x800fffff, R7, 0xf8, !PT ;  /* 0x800fffff13137812 */ /* 0x000fe200078ef807 */
[----:B------:R-:W-:-:S05]  /*28e0*/  DFMA R20, R22, -R10, 1 ;  /* 0x3ff000001614742b */ /* 0x000fca000000080a */
[----:B------:R-:W-:-:S03]  /*28f0*/  @!P2 DFMA R18, R18, 2, -R24 ;  /* 0x400000001212a82b */ /* 0x000fc60000000818 */
[----:B------:R-:W-:-:S07]  /*2900*/  DFMA R20, R22, R20, R22 ;  /* 0x000000141614722b */ /* 0x000fce0000000016 */
[----:B------:R-:W-:Y:S01]  /*2910*/  @!P2 LOP3.LUT R26, R19, 0x7ff00000, RZ, 0xc0, !PT ;  /* 0x7ff00000131aa812 */ /* 0x000fe200078ec0ff */
[----:B------:R-:W-:-:S03]  /*2920*/  DMUL R22, R20, R18 ;  /* 0x0000001214167228 */ /* 0x000fc60000000000 */
[----:B------:R-:W-:-:S04]  /*2930*/  IADD3 R24, PT, PT, R26, -0x1, RZ ;  /* 0xffffffff1a187810 */ /* 0x000fc80007ffe0ff */
[----:B------:R-:W-:Y:S01]  /*2940*/  ISETP.GT.U32.AND P0, PT, R24, 0x7feffffe, PT ;  /* 0x7feffffe1800780c */ /* 0x000fe20003f04070 */
[----:B------:R-:W-:-:S03]  /*2950*/  DFMA R24, R22, -R10, R18 ;  /* 0x8000000a1618722b */ /* 0x000fc60000000012 */
[----:B------:R-:W-:-:S05]  /*2960*/  ISETP.GT.U32.OR P0, PT, R28, 0x7feffffe, P0 ;  /* 0x7feffffe1c00780c */ /* 0x000fca0000704470 */
[----:B------:R-:W-:-:S08]  /*2970*/  DFMA R24, R20, R24, R22 ;  /* 0x000000181418722b */ /* 0x000fd00000000016 */
        /* <DEDUP_REMOVED lines=12> */
[----:B------:R-:W-:-:S06]  /*2a40*/  DFMA R10, R24, -R10, R18 ;  /* 0x8000000a180a722b */ /* 0x000fcc0000000012 */
[----:B------:R-:W-:-:S04]  /*2a50*/  MOV R10, RZ ;  /* 0x000000ff000a7202 */ /* 0x000fc80000000f00 */
        /* <DEDUP_REMOVED lines=14> */
.L_x_1409:
        /* <DEDUP_REMOVED lines=11> */
[----:B------:R-:W-:Y:S02]  /*2bf0*/  @P0 LOP3.LUT R6, R5, 0x7ff00000, RZ, 0xfc, !PT ;  /* 0x7ff0000005060812 */ /* 0x000fe400078efcff */
[----:B------:R-:W-:Y:S01]  /*2c00*/  @!P0 MOV R4, RZ ;  /* 0x000000ff00048202 */ /* 0x000fe20000000f00 */
[----:B------:R-:W-:Y:S02]  /*2c10*/  @P0 IMAD.MOV.U32 R4, RZ, RZ, RZ ;  /* 0x000000ffff040224 */ /* 0x000fe400078e00ff */
[----:B------:R-:W-:Y:S01]  /*2c20*/  @P0 IMAD.MOV.U32 R5, RZ, RZ, R6 ;  /* 0x000000ffff050224 */ /* 0x000fe200078e0006 */
[----:B------:R-:W-:Y:S06]  /*2c30*/  BRA `(.L_x_1410) ;  /* 0x0000000000147947 */ /* 0x000fec0003800000 */
.L_x_1412:
[----:B------:R-:W-:Y:S01]  /*2c40*/  LOP3.LUT R5, R9, 0x80000, RZ, 0xfc, !PT ;  /* 0x0008000009057812 */ /* 0x000fe200078efcff */
[----:B------:R-:W-:Y:S01]  /*2c50*/  IMAD.MOV.U32 R4, RZ, RZ, R8 ;  /* 0x000000ffff047224 */ /* 0x000fe200078e0008 */
[----:B------:R-:W-:Y:S06]  /*2c60*/  BRA `(.L_x_1410) ;  /* 0x0000000000087947 */ /* 0x000fec0003800000 */
.L_x_1411:
[----:B------:R-:W-:Y:S01]  /*2c70*/  LOP3.LUT R5, R7, 0x80000, RZ, 0xfc, !PT ;  /* 0x0008000007057812 */ /* 0x000fe200078efcff */
[----:B------:R-:W-:-:S07]  /*2c80*/  IMAD.MOV.U32 R4, RZ, RZ, R6 ;  /* 0x000000ffff047224 */ /* 0x000fce00078e0006 */
.L_x_1410:
[----:B------:R-:W-:Y:S05]  /*2c90*/  BSYNC.RECONVERGENT B2 ;  /* 0x0000000000027941 */ /* 0x000fea0003800200 */
.L_x_1408:
[----:B------:R-:W-:Y:S01]  /*2ca0*/  MOV R6, R4 ;  /* 0x0000000400067202 */ /* 0x000fe20000000f00 */
[----:B------:R-:W-:Y:S02]  /*2cb0*/  IMAD.MOV.U32 R7, RZ, RZ, R5 ;  /* 0x000000ffff077224 */ /* 0x000fe400078e0005 */
[----:B------:R-:W-:Y:S02]  /*2cc0*/  IMAD.MOV.U32 R4, RZ, RZ, R2 ;  /* 0x000000ffff047224 */ /* 0x000fe400078e0002 */
[----:B------:R-:W-:-:S04]  /*2cd0*/  IMAD.MOV.U32 R5, RZ, RZ, 0x0 ;  /* 0x00000000ff057424 */ /* 0x000fc800078e00ff */
[----:B------:R-:W-:Y:S05]  /*2ce0*/  RET.REL.NODEC R4 `(_ZN3cub18CUB_300001_SM_10006detail9transform16transform_kernelINS2_10policy_hubILb1EN4cuda3std3__45tupleIJN6thrust24THRUST_300001_SM_1000_NS6detail15normal_iteratorINSA_10device_ptrIdEEEEEEEE10policy1000Ei7SoftmaxSF_JPdEEEvT0_iT1_T2_DpNS2_10kernel_argIT3_EE) ;  /* 0xffffffd004c47950 */ /* 0x000fea0003c3ffff */
.L_x_1413:
        /* <DEDUP_REMOVED lines=9> */
.L_x_2139:


//--------------------- .text._ZN3cub18CUB_300001_SM_10006detail8for_each13static_kernelINS2_12policy_hub_t12policy_500_tElN6thrust24THRUST_300001_SM_1000_NS8cuda_cub20__uninitialized_copy7functorINS7_6detail15normal_iteratorINS7_10device_ptrIdEEEENS7_7pointerIdNS8_3tagENS7_11use_defaultESI_EEEEEEvT0_T1_ --------------------------
	.section	.text._ZN3cub18CUB_300001_SM_10006detail8for_each13static_kernelINS2_12policy_hub_t12policy_500_tElN6thrust24THRUST_300001_SM_1000_NS8cuda_cub20__uninitialized_copy7functorINS7_6detail15normal_iteratorINS7_10device_ptrIdEEEENS7_7pointerIdNS8_3tagENS7_11use_defaultESI_EEEEEEvT0_T1_,"ax",@progbits
	.align	128
        .global         _ZN3cub18CUB_300001_SM_10006detail8for_each13static_kernelINS2_12policy_hub_t12policy_500_tElN6thrust24THRUST_300001_SM_1000_NS8cuda_cub20__uninitialized_copy7functorINS7_6detail15normal_iteratorINS7_10device_ptrIdEEEENS7_7pointerIdNS8_3tagENS7_11use_defaultESI_EEEEEEvT0_T1_
        .type           _ZN3cub18CUB_300001_SM_10006detail8for_each13static_kernelINS2_12policy_hub_t12policy_500_tElN6thrust24THRUST_300001_SM_1000_NS8cuda_cub20__uninitialized_copy7functorINS7_6detail15normal_iteratorINS7_10device_ptrIdEEEENS7_7pointerIdNS8_3tagENS7_11use_defaultESI_EEEEEEvT0_T1_,@function
        .size           _ZN3cub18CUB_300001_SM_10006detail8for_each13static_kernelINS2_12policy_hub_t12policy_500_tElN6thrust24THRUST_300001_SM_1000_NS8cuda_cub20__uninitialized_copy7functorINS7_6detail15normal_iteratorINS7_10device_ptrIdEEEENS7_7pointerIdNS8_3tagENS7_11use_defaultESI_EEEEEEvT0_T1_,(.L_x_2172 - _ZN3cub18CUB_300001_SM_10006detail8for_each13static_kernelINS2_12policy_hub_t12policy_500_tElN6thrust24THRUST_300001_SM_1000_NS8cuda_cub20__uninitialized_copy7functorINS7_6detail15normal_iteratorINS7_10device_ptrIdEEEENS7_7pointerIdNS8_3tagENS7_11use_defaultESI_EEEEEEvT0_T1_)
        .other          _ZN3cub18CUB_300001_SM_10006detail8for_each13static_kernelINS2_12policy_hub_t12policy_500_tElN6thrust24THRUST_300001_SM_1000_NS8cuda_cub20__uninitialized_copy7functorINS7_6detail15normal_iteratorINS7_10device_ptrIdEEEENS7_7pointerIdNS8_3tagENS7_11use_defaultESI_EEEEEEvT0_T1_,@"STO_CUDA_ENTRY STV_DEFAULT"
_ZN3cub18CUB_300001_SM_10006detail8for_each13static_kernelINS2_12policy_hub_t12policy_500_tElN6thrust24THRUST_300001_SM_1000_NS8cuda_cub20__uninitialized_copy7functorINS7_6detail15normal_iteratorINS7_10device_ptrIdEEEENS7_7pointerIdNS8_3tagENS7_11use_defaultESI_EEEEEEvT0_T1_:
.text._ZN3cub18CUB_300001_SM_10006detail8for_each13static_kernelINS2_12policy_hub_t12policy_500_tElN6thrust24THRUST_300001_SM_1000_NS8cuda_cub20__uninitialized_copy7functorINS7_6detail15normal_iteratorINS7_10device_ptrIdEEEENS7_7pointerIdNS8_3tagENS7_11use_defaultESI_EEEEEEvT0_T1_:
[----:B------:R-:W-:Y:S08]  /*0000*/  LDC R1, c[0x0][0x37c] ;  /* 0x0000df00ff017b82 */ /* 0x000ff00000000800 */
[----:B------:R-:W0:Y:S01]  /*0010*/  S2UR UR4, SR_CTAID.X ;  /* 0x00000000000479c3 */ /* 0x000e220000002500 */
[----:B------:R-:W1:Y:S01]  /*0020*/  LDCU.64 UR6, c[0x0][0x380] ;  /* 0x00007000ff0677ac */ /* 0x000e620008000a00 */
[----:B------:R-:W2:Y:S01]  /*0030*/  LDCU.64 UR8, c[0x0][0x358] ;  /* 0x00006b00ff0877ac */ /* 0x000ea20008000a00 */
[----:B0-----:R-:W-:-:S04]  /*0040*/  UIMAD.WIDE.U32 UR4, UR4, 0x200, URZ ;  /* 0x00000200040478a5 */ /* 0x001fc8000f8e00ff */
[----:B-1----:R-:W-:-:S04]  /*0050*/  UIADD3 UR6, UP0, UPT, -UR4, UR6, URZ ;  /* 0x0000000604067290 */ /* 0x002fc8000ff1e1ff */
[----:B------:R-:W-:Y:S02]  /*0060*/  UIADD3.X UR7, UPT, UPT, ~UR5, UR7, URZ, UP0, !UPT ;  /* 0x0000000705077290 */ /* 0x000fe400087fe5ff */
[----:B------:R-:W-:-:S04]  /*0070*/  UISETP.GE.U32.AND UP0, UPT, UR6, 0x200, UPT ;  /* 0x000002000600788c */ /* 0x000fc8000bf06070 */
[----:B------:R-:W-:-:S09]  /*0080*/  UISETP.GE.AND.EX UP0, UPT, UR7, URZ, UPT, UP0 ;  /* 0x000000ff0700728c */ /* 0x000fd2000bf06300 */
[----:B--2---:R-:W-:Y:S05]  /*0090*/  BRA.U !UP0, `(.L_x_1414) ;  /* 0x0000000108407547 */ /* 0x004fea000b800000 */
[----:B------:R-:W0:Y:S01]  /*00a0*/  S2R R0, SR_TID.X ;  /* 0x0000000000007919 */ /* 0x000e220000002100 */
[----:B------:R-:W1:Y:S01]  /*00b0*/  LDCU.64 UR10, c[0x0][0x388] ;  /* 0x00007100ff0a77ac */ /* 0x000e620008000a00 */
[----:B0-----:R-:W-:-:S05]  /*00c0*/  IADD3 R0, P0, PT, R0, UR4, RZ ;  /* 0x0000000400007c10 */ /* 0x001fca000ff1e0ff */
[----:B------:R-:W-:Y:S02]  /*00d0*/  IMAD.X R3, RZ, RZ, UR5, P0 ;  /* 0x00000005ff037e24 */ /* 0x000fe400080e06ff */
[----:B------:R-:W-:-:S03]  /*00e0*/  IMAD.SHL.U32 R4, R0, 0x8, RZ ;  /* 0x0000000800047824 */ /* 0x000fc600078e00ff */
[----:B------:R-:W-:Y:S02]  /*00f0*/  SHF.L.U64.HI R0, R0, 0x3, R3 ;  /* 0x0000000300007819 */ /* 0x000fe40000010203 */
[----:B-1----:R-:W-:-:S04]  /*0100*/  IADD3 R2, P0, PT, R4, UR10, RZ ;  /* 0x0000000a04027c10 */ /* 0x002fc8000ff1e0ff */
[----:B------:R-:W-:Y:S01]  /*0110*/  IADD3.X R3, PT, PT, R0, UR11, RZ, P0, !PT ;  /* 0x0000000b00037c10 */ /* 0x000fe200087fe4ff */
[----:B------:R-:W0:Y:S04]  /*0120*/  LDCU.64 UR10, c[0x0][0x390] ;  /* 0x00007200ff0a77ac */ /* 0x000e280008000a00 */
[----:B------:R-:W2:Y:S01]  /*0130*/  LDG.E.64 R6, desc[UR8][R2.64] ;  /* 0x0000000802067981 */ /* 0x000ea2000c1e1b00 */
[----:B0-----:R-:W-:-:S04]  /*0140*/  IADD3 R4, P0, PT, R4, UR10, RZ ;  /* 0x0000000a04047c10 */ /* 0x001fc8000ff1e0ff */
[----:B------:R-:W-:-:S05]  /*0150*/  IADD3.X R5, PT, PT, R0, UR11, RZ, P0, !PT ;  /* 0x0000000b00057c10 */ /* 0x000fca00087fe4ff */
[----:B--2---:R-:W-:Y:S04]  /*0160*/  STG.E.64 desc[UR8][R4.64], R6 ;  /* 0x0000000604007986 */ /* 0x004fe8000c101b08 */
[----:B------:R-:W2:Y:S04]  /*0170*/  LDG.E.64 R8, desc[UR8][R2.64+0x800] ;  /* 0x0008000802087981 */ /* 0x000ea8000c1e1b00 */
[----:B--2---:R-:W-:Y:S01]  /*0180*/  STG.E.64 desc[UR8][R4.64+0x800], R8 ;  /* 0x0008000804007986 */ /* 0x004fe2000c101b08 */
[----:B------:R-:W-:Y:S05]  /*0190*/  EXIT ;  /* 0x000000000000794d */ /* 0x000fea0003800000 */
.L_x_1414:
[----:B------:R-:W0:Y:S01]  /*01a0*/  S2R R0, SR_TID.X ;  /* 0x0000000000007919 */ /* 0x000e220000002100 */
[----:B------:R-:W-:Y:S01]  /*01b0*/  USHF.R.S32.HI UR7, URZ, 0x1f, UR6 ;  /* 0x0000001fff077899 */ /* 0x000fe20008011406 */
[----:B------:R-:W-:Y:S05]  /*01c0*/  BSSY.RECONVERGENT B0, `(.L_x_1415) ;  /* 0x0000015000007945 */ /* 0x000fea0003800200 */
[----:B------:R-:W-:Y:S01]  /*01d0*/  IMAD.U32 R3, RZ, RZ, UR7 ;  /* 0x00000007ff037e24 */ /* 0x000fe2000f8e00ff */
[C---:B0-----:R-:W-:Y:S01]  /*01e0*/  ISETP.LT.U32.AND P0, PT, R0.reuse, UR6, PT ;  /* 0x0000000600007c0c */ /* 0x041fe2000bf01070 */
[----:B------:R-:W-:-:S03]  /*01f0*/  VIADD R2, R0, 0x100 ;  /* 0x0000010000027836 */ /* 0x000fc60000000000 */
[----:B------:R-:W-:Y:S02]  /*0200*/  ISETP.GT.AND.EX P0, PT, R3, RZ, PT, P0 ;  /* 0x000000ff0300720c */ /* 0x000fe40003f04300 */
[----:B------:R-:W-:Y:S01]  /*0210*/  ISETP.LT.U32.AND P1, PT, R2, UR6, PT ;  /* 0x0000000602007c0c */ /* 0x000fe2000bf21070 */
[----:B------:R-:W-:-:S05]  /*0220*/  IMAD.U32 R2, RZ, RZ, UR7 ;  /* 0x00000007ff027e24 */ /* 0x000fca000f8e00ff */
[----:B------:R-:W-:-:S05]  /*0230*/  ISETP.GT.AND.EX P1, PT, R2, RZ, PT, P1 ;  /* 0x000000ff0200720c */ /* 0x000fca0003f24310 */
[----:B------:R-:W-:Y:S08]  /*0240*/  @!P0 BRA `(.L_x_1416) ;  /* 0x0000000000308947 */ /* 0x000ff00003800000 */
[----:B------:R-:W0:Y:S01]  /*0250*/  LDCU.64 UR10, c[0x0][0x388] ;  /* 0x00007100ff0a77ac */ /* 0x000e220008000a00 */
[----:B------:R-:W-:-:S05]  /*0260*/  IADD3 R2, P0, PT, R0, UR4, RZ ;  /* 0x0000000400027c10 */ /* 0x000fca000ff1e0ff */
[----:B------:R-:W-:Y:S02]  /*0270*/  IMAD.X R3, RZ, RZ, UR5, P0 ;  /* 0x00000005ff037e24 */ /* 0x000fe400080e06ff */
[----:B------:R-:W-:-:S03]  /*0280*/  IMAD.SHL.U32 R4, R2, 0x8, RZ ;  /* 0x0000000802047824 */ /* 0x000fc600078e00ff */
[----:B------:R-:W-:Y:S02]  /*0290*/  SHF.L.U64.HI R5, R2, 0x3, R3 ;  /* 0x0000000302057819 */ /* 0x000fe40000010203 */
[----:B0-----:R-:W-:-:S04]  /*02a0*/  IADD3 R2, P0, PT, R4, UR10, RZ ;  /* 0x0000000a04027c10 */ /* 0x001fc8000ff1e0ff */
[----:B------:R-:W-:Y:S01]  /*02b0*/  IADD3.X R3, PT, PT, R5, UR11, RZ, P0, !PT ;  /* 0x0000000b05037c10 */ /* 0x000fe200087fe4ff */
[----:B------:R-:W0:Y:S05]  /*02c0*/  LDCU.64 UR10, c[0x0][0x390] ;  /* 0x00007200ff0a77ac */ /* 0x000e2a0008000a00 */
[----:B------:R-:W2:Y:S01]  /*02d0*/  LDG.E.64 R2, desc[UR8][R2.64] ;  /* 0x0000000802027981 */ /* 0x000ea2000c1e1b00 */
[----:B0-----:R-:W-:-:S04]  /*02e0*/  IADD3 R4, P0, PT, R4, UR10, RZ ;  /* 0x0000000a04047c10 */ /* 0x001fc8000ff1e0ff */
[----:B------:R-:W-:-:S05]  /*02f0*/  IADD3.X R5, PT, PT, R5, UR11, RZ, P0, !PT ;  /* 0x0000000b05057c10 */ /* 0x000fca00087fe4ff */
[----:B--2---:R0:W-:Y:S04]  /*0300*/  STG.E.64 desc[UR8][R4.64], R2 ;  /* 0x0000000204007986 */ /* 0x0041e8000c101b08 */
.L_x_1416:
[----:B------:R-:W-:Y:S05]  /*0310*/  BSYNC.RECONVERGENT B0 ;  /* 0x0000000000007941 */ /* 0x000fea0003800200 */
.L_x_1415:
[----:B------:R-:W-:Y:S05]  /*0320*/  @!P1 EXIT ;  /* 0x000000000000994d */ /* 0x000fea0003800000 */
[----:B------:R-:W1:Y:S01]  /*0330*/  LDCU.64 UR6, c[0x0][0x388] ;  /* 0x00007100ff0677ac */ /* 0x000e620008000a00 */
[----:B------:R-:W-:-:S05]  /*0340*/  IADD3 R0, P0, PT, R0, UR4, RZ ;  /* 0x0000000400007c10 */ /* 0x000fca000ff1e0ff */
[----:B0-----:R-:W-:Y:S02]  /*0350*/  IMAD.X R3, RZ, RZ, UR5, P0 ;  /* 0x00000005ff037e24 */ /* 0x001fe400080e06ff */
[----:B------:R-:W-:-:S03]  /*0360*/  IMAD.SHL.U32 R4, R0, 0x8, RZ ;  /* 0x0000000800047824 */ /* 0x000fc600078e00ff */
[----:B------:R-:W-:Y:S02]  /*0370*/  SHF.L.U64.HI R0, R0, 0x3, R3 ;  /* 0x0000000300007819 */ /* 0x000fe40000010203 */
[----:B-1----:R-:W-:-:S04]  /*0380*/  IADD3 R2, P0, PT, R4, UR6, RZ ;  /* 0x0000000604027c10 */ /* 0x002fc8000ff1e0ff */
[----:B------:R-:W-:Y:S01]  /*0390*/  IADD3.X R3, PT, PT, R0, UR7, RZ, P0, !PT ;  /* 0x0000000700037c10 */ /* 0x000fe200087fe4ff */
[----:B------:R-:W0:Y:S05]  /*03a0*/  LDCU.64 UR6, c[0x0][0x390] ;  /* 0x00007200ff0677ac */ /* 0x000e2a0008000a00 */
[----:B------:R-:W2:Y:S01]  /*03b0*/  LDG.E.64 R2, desc[UR8][R2.64+0x800] ;  /* 0x0008000802027981 */ /* 0x000ea2000c1e1b00 */
[----:B0-----:R-:W-:-:S04]  /*03c0*/  IADD3 R4, P0, PT, R4, UR6, RZ ;  /* 0x0000000604047c10 */ /* 0x001fc8000ff1e0ff */
[----:B------:R-:W-:-:S05]  /*03d0*/  IADD3.X R5, PT, PT, R0, UR7, RZ, P0, !PT ;  /* 0x0000000700057c10 */ /* 0x000fca00087fe4ff */
[----:B--2---:R-:W-:Y:S01]  /*03e0*/  STG.E.64 desc[UR8][R4.64+0x800], R2 ;  /* 0x0008000204007986 */ /* 0x004fe2000c101b08 */
[----:B------:R-:W-:Y:S05]  /*03f0*/  EXIT ;  /* 0x000000000000794d */ /* 0x000fea0003800000 */
.L_x_1417:
        /* <DEDUP_REMOVED lines=16> */
.L_x_2172:


//--------------------- .text._ZN3cub18CUB_300001_SM_10006detail8for_each13static_kernelINS2_12policy_hub_t12policy_500_tElN6thrust24THRUST_300001_SM_1000_NS8cuda_cub6__fill7functorINS7_6detail15normal_iteratorINS7_10device_ptrIdEEEEdEEEEvT0_T1_ --------------------------
	.section	.text._ZN3cub18CUB_300001_SM_10006detail8for_each13static_kernelINS2_12policy_hub_t12policy_500_tElN6thrust24THRUST_300001_SM_1000_NS8cuda_cub6__fill7functorINS7_6detail15normal_iteratorINS7_10device_ptrIdEEEEdEEEEvT0_T1_,"ax",@progbits
	.align	128
        .global         _ZN3cub18CUB_300001_SM_10006detail8for_each13static_kernelINS2_12policy_hub_t12policy_500_tElN6thrust24THRUST_300001_SM_1000_NS8cuda_cub6__fill7functorINS7_6detail15normal_iteratorINS7_10device_ptrIdEEEEdEEEEvT0_T1_
        .type           _ZN3cub18CUB_300001_SM_10006detail8for_each13static_kernelINS2_12policy_hub_t12policy_500_tElN6thrust24THRUST_300001_SM_1000_NS8cuda_cub6__fill7functorINS7_6detail15normal_iteratorINS7_10device_ptrIdEEEEdEEEEvT0_T1_,@function
        .size           _ZN3cub18CUB_300001_SM_10006detail8for_each13static_kernelINS2_12policy_hub_t12policy_500_tElN6thrust24THRUST_300001_SM_1000_NS8cuda_cub6__fill7functorINS7_6detail15normal_iteratorINS7_10device_ptrIdEEEEdEEEEvT0_T1_,(.L_x_2173 - _ZN3cub18CUB_300001_SM_10006detail8for_each13static_kernelINS2_12policy_hub_t12policy_500_tElN6thrust24THRUST_300001_SM_1000_NS8cuda_cub6__fill7functorINS7_6detail15normal_iteratorINS7_10device_ptrIdEEEEdEEEEvT0_T1_)
        .other          _ZN3cub18CUB_300001_SM_10006detail8for_each13static_kernelINS2_12policy_hub_t12policy_500_tElN6thrust24THRUST_300001_SM_1000_NS8cuda_cub6__fill7functorINS7_6detail15normal_iteratorINS7_10device_ptrIdEEEEdEEEEvT0_T1_,@"STO_CUDA_ENTRY STV_DEFAULT"
_ZN3cub18CUB_300001_SM_10006detail8for_each13static_kernelINS2_12policy_hub_t12policy_500_tElN6thrust24THRUST_300001_SM_1000_NS8cuda_cub6__fill7functorINS7_6detail15normal_iteratorINS7_10device_ptrIdEEEEdEEEEvT0_T1_:
.text._ZN3cub18CUB_300001_SM_10006detail8for_each13static_kernelINS2_12policy_hub_t12policy_500_tElN6thrust24THRUST_300001_SM_1000_NS8cuda_cub6__fill7functorINS7_6detail15normal_iteratorINS7_10device_ptrIdEEEEdEEEEvT0_T1_:
        /* <DEDUP_REMOVED lines=12> */
[----:B------:R-:W2:Y:S01]  /*00c0*/  LDC.64 R4, c[0x0][0x390] ;  /* 0x0000e400ff047b82 */ /* 0x000ea20000000a00 */
[----:B0-----:R-:W-:-:S05]  /*00d0*/  IADD3 R0, P0, PT, R0, UR4, RZ ;  /* 0x0000000400007c10 */ /* 0x001fca000ff1e0ff */
[----:B------:R-:W-:Y:S01]  /*00e0*/  IMAD.X R3, RZ, RZ, UR5, P0 ;  /* 0x00000005ff037e24 */ /* 0x000fe200080e06ff */
[----:B-1----:R-:W-:-:S04]  /*00f0*/  LEA R2, P0, R0, UR6, 0x3 ;  /* 0x0000000600027c11 */ /* 0x002fc8000f8018ff */
[----:B------:R-:W-:-:S05]  /*0100*/  LEA.HI.X R3, R0, UR7, R3, 0x3, P0 ;  /* 0x0000000700037c11 */ /* 0x000fca00080f1c03 */
[----:B--2---:R-:W-:Y:S04]  /*0110*/  STG.E.64 desc[UR8][R2.64], R4 ;  /* 0x0000000402007986 */ /* 0x004fe8000c101b08 */
[----:B------:R-:W-:Y:S01]  /*0120*/  STG.E.64 desc[UR8][R2.64+0x800], R4 ;  /* 0x0008000402007986 */ /* 0x000fe2000c101b08 */
[----:B------:R-:W-:Y:S05]  /*0130*/  EXIT ;  /* 0x000000000000794d */ /* 0x000fea0003800000 */
.L_x_1418:
[----:B------:R-:W0:Y:S01]  /*0140*/  S2R R0, SR_TID.X ;  /* 0x0000000000007919 */ /* 0x000e220000002100 */
[----:B------:R-:W-:Y:S01]  /*0150*/  USHF.R.S32.HI UR7, URZ, 0x1f, UR6 ;  /* 0x0000001fff077899 */ /* 0x000fe20008011406 */
[----:B------:R-:W1:Y:S05]  /*0160*/  LDCU.64 UR10, c[0x0][0x388] ;  /* 0x00007100ff0a77ac */ /* 0x000e6a0008000a00 */
[----:B------:R-:W-:Y:S02]  /*0170*/  IMAD.U32 R2, RZ, RZ, UR7 ;  /* 0x00000007ff027e24 */ /* 0x000fe4000f8e00ff */
[----:B------:R-:W-:Y:S01]  /*0180*/  IMAD.U32 R6, RZ, RZ, UR7 ;  /* 0x00000007ff067e24 */ /* 0x000fe2000f8e00ff */
[----:B0-----:R-:W-:-:S04]  /*0190*/  ISETP.LT.U32.AND P0, PT, R0, UR6, PT ;  /* 0x0000000600007c0c */ /* 0x001fc8000bf01070 */
[----:B------:R-:W-:Y:S01]  /*01a0*/  ISETP.GT.AND.EX P0, PT, R2, RZ, PT, P0 ;  /* 0x000000ff0200720c */ /* 0x000fe20003f04300 */
[C---:B------:R-:W-:Y:S01]  /*01b0*/  VIADD R2, R0.reuse, 0x100 ;  /* 0x0000010000027836 */ /* 0x040fe20000000000 */
[----:B------:R-:W-:-:S04]  /*01c0*/  IADD3 R0, P2, PT, R0, UR4, RZ ;  /* 0x0000000400007c10 */ /* 0x000fc8000ff5e0ff */
[----:B------:R-:W-:Y:S01]  /*01d0*/  ISETP.LT.U32.AND P1, PT, R2, UR6, PT ;  /* 0x0000000602007c0c */ /* 0x000fe2000bf21070 */
[----:B------:R-:W-:Y:S01]  /*01e0*/  IMAD.X R3, RZ, RZ, UR5, P2 ;  /* 0x00000005ff037e24 */ /* 0x000fe200090e06ff */
[----:B-1----:R-:W-:Y:S02]  /*01f0*/  LEA R2, P2, R0, UR10, 0x3 ;  /* 0x0000000a00027c11 */ /* 0x002fe4000f8418ff */
[----:B------:R-:W-:Y:S02]  /*0200*/  ISETP.GT.AND.EX P1, PT, R6, RZ, PT, P1 ;  /* 0x000000ff0600720c */ /* 0x000fe40003f24310 */
[----:B------:R-:W-:Y:S01]  /*0210*/  LEA.HI.X R3, R0, UR11, R3, 0x3, P2 ;  /* 0x0000000b00037c11 */ /* 0x000fe200090f1c03 */
[----:B------:R-:W0:Y:S04]  /*0220*/  @P0 LDC.64 R4, c[0x0][0x390] ;  /* 0x0000e400ff040b82 */ /* 0x000e280000000a00 */
[----:B0-----:R0:W-:Y:S06]  /*0230*/  @P0 STG.E.64 desc[UR8][R2.64], R4 ;  /* 0x0000000402000986 */ /* 0x0011ec000c101b08 */
[----:B------:R-:W-:Y:S05]  /*0240*/  @!P1 EXIT ;  /* 0x000000000000994d */ /* 0x000fea0003800000 */
[----:B0-----:R-:W0:Y:S02]  /*0250*/  LDC.64 R4, c[0x0][0x390] ;  /* 0x0000e400ff047b82 */ /* 0x001e240000000a00 */
[----:B0-----:R-:W-:Y:S01]  /*0260*/  STG.E.64 desc[UR8][R2.64+0x800], R4 ;  /* 0x0008000402007986 */ /* 0x001fe2000c101b08 */
[----:B------:R-:W-:Y:S05]  /*0270*/  EXIT ;  /* 0x000000000000794d */ /* 0x000fea0003800000 */
.L_x_1419:
        /* <DEDUP_REMOVED lines=16> */
.L_x_2173:


//--------------------- .text._ZN3cub18CUB_300001_SM_10006detail8for_each13static_kernelINS2_12policy_hub_t12policy_500_tEmN6thrust24THRUST_300001_SM_1000_NS8cuda_cub20__uninitialized_fill7functorINS7_10device_ptrIdEEdEEEEvT0_T1_ --------------------------
	.section	.text._ZN3cub18CUB_300001_SM_10006detail8for_each13static_kernelINS2_12policy_hub_t12policy_500_tEmN6thrust24THRUST_300001_SM_1000_NS8cuda_cub20__uninitialized_fill7functorINS7_10device_ptrIdEEdEEEEvT0_T1_,"ax",@progbits
	.align	128
        .global         _ZN3cub18CUB_300001_SM_10006detail8for_each13static_kernelINS2_12policy_hub_t12policy_500_tEmN6thrust24THRUST_300001_SM_1000_NS8cuda_cub20__uninitialized_fill7functorINS7_10device_ptrIdEEdEEEEvT0_T1_
        .type           _ZN3cub18CUB_300001_SM_10006detail8for_each13static_kernelINS2_12policy_hub_t12policy_500_tEmN6thrust24THRUST_300001_SM_1000_NS8cuda_cub20__uninitialized_fill7functorINS7_10device_ptrIdEEdEEEEvT0_T1_,@function
        .size           _ZN3cub18CUB_300001_SM_10006detail8for_each13static_kernelINS2_12policy_hub_t12policy_500_tEmN6thrust24THRUST_300001_SM_1000_NS8cuda_cub20__uninitialized_fill7functorINS7_10device_ptrIdEEdEEEEvT0_T1_,(.L_x_2174 - _ZN3cub18CUB_300001_SM_10006detail8for_each13static_kernelINS2_12policy_hub_t12policy_500_tEmN6thrust24THRUST_300001_SM_1000_NS8cuda_cub20__uninitialized_fill7functorINS7_10device_ptrIdEEdEEEEvT0_T1_)
        .other          _ZN3cub18CUB_300001_SM_10006detail8for_each13static_kernelINS2_12policy_hub_t12policy_500_tEmN6thrust24THRUST_300001_SM_1000_NS8cuda_cub20__uninitialized_fill7functorINS7_10device_ptrIdEEdEEEEvT0_T1_,@"STO_CUDA_ENTRY STV_DEFAULT"
_ZN3cub18CUB_300001_SM_10006detail8for_each13static_kernelINS2_12policy_hub_t12policy_500_tEmN6thrust24THRUST_300001_SM_1000_NS8cuda_cub20__uninitialized_fill7functorINS7_10device_ptrIdEEdEEEEvT0_T1_:
.text._ZN3cub18CUB_300001_SM_10006detail8for_each13static_kernelINS2_12policy_hub_t12policy_500_tEmN6thrust24THRUST_300001_SM_1000_NS8cuda_cub20__uninitialized_fill7functorINS7_10device_ptrIdEEdEEEEvT0_T1_:
        /* <DEDUP_REMOVED lines=8> */
[----:B------:R-:W-:-:S09]  /*0080*/  UISETP.GE.U32.AND.EX UP0, UPT, UR7, URZ, UPT, UP0 ;  /* 0x000000ff0700728c */ /* 0x000fd2000bf06100 */
        /* <DEDUP_REMOVED lines=11> */
.L_x_1420:
[----:B------:R-:W0:Y:S01]  /*0140*/  S2R R0, SR_TID.X ;  /* 0x0000000000007919 */ /* 0x000e220000002100 */
[----:B------:R-:W-:Y:S01]  /*0150*/  IMAD.U32 R2, RZ, RZ, UR7 ;  /* 0x00000007ff027e24 */ /* 0x000fe2000f8e00ff */
[----:B------:R-:W1:Y:S01]  /*0160*/  LDCU.64 UR10, c[0x0][0x388] ;  /* 0x00007100ff0a77ac */ /* 0x000e620008000a00 */
[----:B------:R-:W-:Y:S01]  /*0170*/  IMAD.U32 R6, RZ, RZ, UR7 ;  /* 0x00000007ff067e24 */ /* 0x000fe2000f8e00ff */
[----:B0-----:R-:W-:-:S04]  /*0180*/  ISETP.LT.U32.AND P0, PT, R0, UR6, PT ;  /* 0x0000000600007c0c */ /* 0x001fc8000bf01070 */
[----:B------:R-:W-:Y:S01]  /*0190*/  ISETP.GT.U32.AND.EX P0, PT, R2, RZ, PT, P0 ;  /* 0x000000ff0200720c */ /* 0x000fe20003f04100 */
[C---:B------:R-:W-:Y:S01]  /*01a0*/  VIADD R2, R0.reuse, 0x100 ;  /* 0x0000010000027836 */ /* 0x040fe20000000000 */
[----:B------:R-:W-:-:S04]  /*01b0*/  IADD3 R0, P2, PT, R0, UR4, RZ ;  /* 0x0000000400007c10 */ /* 0x000fc8000ff5e0ff */
[----:B------:R-:W-:Y:S01]  /*01c0*/  ISETP.LT.U32.AND P1, PT, R2, UR6, PT ;  /* 0x0000000602007c0c */ /* 0x000fe2000bf21070 */
[----:B------:R-:W-:Y:S01]  /*01d0*/  IMAD.X R3, RZ, RZ, UR5, P2 ;  /* 0x00000005ff037e24 */ /* 0x000fe200090e06ff */
[----:B-1----:R-:W-:Y:S02]  /*01e0*/  LEA R2, P2, R0, UR10, 0x3 ;  /* 0x0000000a00027c11 */ /* 0x002fe4000f8418ff */
[----:B------:R-:W-:Y:S02]  /*01f0*/  ISETP.GT.U32.AND.EX P1, PT, R6, RZ, PT, P1 ;  /* 0x000000ff0600720c */ /* 0x000fe40003f24110 */
[----:B------:R-:W-:Y:S01]  /*0200*/  LEA.HI.X R3, R0, UR11, R3, 0x3, P2 ;  /* 0x0000000b00037c11 */ /* 0x000fe200090f1c03 */
[----:B------:R-:W0:Y:S04]  /*0210*/  @P0 LDC.64 R4, c[0x0][0x390] ;  /* 0x0000e400ff040b82 */ /* 0x000e280000000a00 */
[----:B0-----:R0:W-:Y:S06]  /*0220*/  @P0 STG.E.64 desc[UR8][R2.64], R4 ;  /* 0x0000000402000986 */ /* 0x0011ec000c101b08 */
[----:B------:R-:W-:Y:S05]  /*0230*/  @!P1 EXIT ;  /* 0x000000000000994d */ /* 0x000fea0003800000 */
[----:B0-----:R-:W0:Y:S02]  /*0240*/  LDC.64 R4, c[0x0][0x390] ;  /* 0x0000e400ff047b82 */ /* 0x001e240000000a00 */
[----:B0-----:R-:W-:Y:S01]  /*0250*/  STG.E.64 desc[UR8][R2.64+0x800], R4 ;  /* 0x0008000402007986 */ /* 0x001fe2000c101b08 */
[----:B------:R-:W-:Y:S05]  /*0260*/  EXIT ;  /* 0x000000000000794d */ /* 0x000fea0003800000 */
.L_x_1421:
        /* <DEDUP_REMOVED lines=9> */
.L_x_2174:


//--------------------- .text._ZN3cub18CUB_300001_SM_10006detail11EmptyKernelIvEEvv --------------------------
	.section	.text._ZN3cub18CUB_300001_SM_10006detail11EmptyKernelIvEEvv,"ax",@progbits
	.align	128
        .global         _ZN3cub18CUB_300001_SM_10006detail11EmptyKernelIvEEvv
        .type           _ZN3cub18CUB_300001_SM_10006detail11EmptyKernelIvEEvv,@function
        .size           _ZN3cub18CUB_300001_SM_10006detail11EmptyKernelIvEEvv,(.L_x_2175 - _ZN3cub18CUB_300001_SM_10006detail11EmptyKernelIvEEvv)
        .other          _ZN3cub18CUB_300001_SM_10006detail11EmptyKernelIvEEvv,@"STO_CUDA_ENTRY STV_DEFAULT"
_ZN3cub18CUB_300001_SM_10006detail11EmptyKernelIvEEvv:
.text._ZN3cub18CUB_300001_SM_10006detail11EmptyKernelIvEEvv:
[----:B------:R-:W-:Y:S01]  /*0000*/  LDC R1, c[0x0][0x37c] ;  /* 0x0000df00ff017b82 */ /* 0x000fe20000000800 */
[----:B------:R-:W-:Y:S05]  /*0010*/  EXIT ;  /* 0x000000000000794d */ /* 0x000fea0003800000 */
.L_x_1422:
        /* <DEDUP_REMOVED lines=14> */
.L_x_2175:


//--------------------- .text._ZN6thrust24THRUST_300001_SM_1000_NS8cuda_cub4core6detail13_kernel_agentINS1_8__reduce11ReduceAgentIPN4cuda3std3__45tupleIJdlEEESC_SB_lNS1_9__extrema9arg_max_fIdlNS9_4lessIdEEEEEEJSC_SC_iSH_EEEvDpT0_ --------------------------
	.section	.text._ZN6thrust24THRUST_300001_SM_1000_NS8cuda_cub4core6detail13_kernel_agentINS1_8__reduce11ReduceAgentIPN4cuda3std3__45tupleIJdlEEESC_SB_lNS1_9__extrema9arg_max_fIdlNS9_4lessIdEEEEEEJSC_SC_iSH_EEEvDpT0_,"ax",@progbits
	.align	128
        .global         _ZN6thrust24THRUST_300001_SM_1000_NS8cuda_cub4core6detail13_kernel_agentINS1_8__reduce11ReduceAgentIPN4cuda3std3__45tupleIJdlEEESC_SB_lNS1_9__extrema9arg_max_fIdlNS9_4lessIdEEEEEEJSC_SC_iSH_EEEvDpT0_
        .type           _ZN6thrust24THRUST_300001_SM_1000_NS8cuda_cub4core6detail13_kernel_agentINS1_8__reduce11ReduceAgentIPN4cuda3std3__45tupleIJdlEEESC_SB_lNS1_9__extrema9arg_max_fIdlNS9_4lessIdEEEEEEJSC_SC_iSH_EEEvDpT0_,@function
        .size           _ZN6thrust24THRUST_300001_SM_1000_NS8cuda_cub4core6detail13_kernel_agentINS1_8__reduce11ReduceAgentIPN4cuda3std3__45tupleIJdlEEESC_SB_lNS1_9__extrema9arg_max_fIdlNS9_4lessIdEEEEEEJSC_SC_iSH_EEEvDpT0_,(.L_x_2176 - _ZN6thrust24THRUST_300001_SM_1000_NS8cuda_cub4core6detail13_kernel_agentINS1_8__reduce11ReduceAgentIPN4cuda3std3__45tupleIJdlEEESC_SB_lNS1_9__extrema9arg_max_fIdlNS9_4lessIdEEEEEEJSC_SC_iSH_EEEvDpT0_)
        .other          _ZN6thrust24THRUST_300001_SM_1000_NS8cuda_cub4core6detail13_kernel_agentINS1_8__reduce11ReduceAgentIPN4cuda3std3__45tupleIJdlEEESC_SB_lNS1_9__extrema9arg_max_fIdlNS9_4lessIdEEEEEEJSC_SC_iSH_EEEvDpT0_,@"STO_CUDA_ENTRY STV_DEFAULT"
_ZN6thrust24THRUST_300001_SM_1000_NS8cuda_cub4core6detail13_kernel_agentINS1_8__reduce11ReduceAgentIPN4cuda3std3__45tupleIJdlEEESC_SB_lNS1_9__extrema9arg_max_fIdlNS9_4lessIdEEEEEEJSC_SC_iSH_EEEvDpT0_:
.text._ZN6thrust24THRUST_300001_SM_1000_NS8cuda_cub4core6detail13_kernel_agentINS1_8__reduce11ReduceAgentIPN4cuda3std3__45tupleIJdlEEESC_SB_lNS1_9__extrema9arg_max_fIdlNS9_4lessIdEEEEEEJSC_SC_iSH_EEEvDpT0_:
[----:B------:R-:W-:Y:S01]  /*0000*/  LDC R1, c[0x0][0x37c] ;  /* 0x0000df00ff017b82 */ /* 0x000fe20000000800 */
[----:B------:R-:W0:Y:S02]  /*0010*/  LDCU UR8, c[0x0][0x390] ;  /* 0x00007200ff0877ac */ /* 0x000e240008000800 */
[----:B0-----:R-:W-:-:S13]  /*0020*/  ISETP.NE.AND P0, PT, RZ, UR8, PT ;  /* 0x00000008ff007c0c */ /* 0x001fda000bf05270 */
[----:B------:R-:W-:Y:S05]  /*0030*/  @!P0 EXIT ;  /* 0x000000000000894d */ /* 0x000fea0003800000 */
[----:B------:R-:W-:Y:S01]  /*0040*/  UISETP.GT.AND UP0, UPT, UR8, 0x4ff, UPT ;  /* 0x000004ff0800788c */ /* 0x000fe2000bf04270 */
[----:B------:R-:W-:Y:S01]  /*0050*/  BSSY.RECONVERGENT B0, `(.L_x_1423) ;  /* 0x00006c3000007945 */ /* 0x000fe20003800200 */
[----:B------:R-:W0:Y:S07]  /*0060*/  LDCU.64 UR10, c[0x0][0x358] ;  /* 0x00006b00ff0a77ac */ /* 0x000e2e0008000a00 */
[----:B------:R-:W-:Y:S05]  /*0070*/  BRA.U UP0, `(.L_x_1424) ;  /* 0x0000003900807547 */ /* 0x000fea000b800000 */
[----:B------:R-:W1:Y:S01]  /*0080*/  S2R R0, SR_TID.X ;  /* 0x0000000000007919 */ /* 0x000e620000002100 */
[----:B------:R-:W2:Y:S01]  /*0090*/  LDCU UR4, c[0x0][0x390] ;  /* 0x00007200ff0477ac */ /* 0x000ea20008000800 */
[----:B------:R-:W-:Y:S01]  /*00a0*/  BSSY.RECONVERGENT B1, `(.L_x_1425) ;  /* 0x000000b000017945 */ /* 0x000fe20003800200 */
[----:B------:R-:W-:Y:S02]  /*00b0*/  CS2R R14, SRZ ;  /* 0x00000000000e7805 */ /* 0x000fe4000001ff00 */
[----:B------:R-:W-:Y:S02]  /*00c0*/  CS2R R12, SRZ ;  /* 0x00000000000c7805 */ /* 0x000fe4000001ff00 */
[----:B-1----:R-:W-:Y:S01]  /*00d0*/  ISETP.GE.AND P0, PT, R0, UR8, PT ;  /* 0x0000000800007c0c */ /* 0x002fe2000bf06270 */
[----:B------:R-:W-:-:S12]  /*00e0*/  IMAD.MOV.U32 R19, RZ, RZ, R0 ;  /* 0x000000ffff137224 */ /* 0x000fd800078e0000 */
[----:B--2---:R-:W-:Y:S05]  /*00f0*/  @P0 BRA `(.L_x_1426) ;  /* 0x0000000000140947 */ /* 0x004fea0003800000 */
[----:B------:R-:W1:Y:S02]  /*0100*/  LDC.64 R2, c[0x0][0x380] ;  /* 0x0000e000ff027b82 */ /* 0x000e640000000a00 */
[----:B-1----:R-:W-:-:S05]  /*0110*/  IMAD.WIDE.U32 R2, R0, 0x10, R2 ;  /* 0x0000001000027825 */ /* 0x002fca00078e0002 */
[----:B0-----:R1:W5:Y:S04]  /*0120*/  LDG.E.64.CONSTANT R14, desc[UR10][R2.64] ;  /* 0x0000000a020e7981 */ /* 0x001368000c1e9b00 */
[----:B------:R1:W5:Y:S01]  /*0130*/  LDG.E.64.CONSTANT R12, desc[UR10][R2.64+0x8] ;  /* 0x0000080a020c7981 */ /* 0x000362000c1e9b00 */
[----:B------:R-:W-:-:S07]  /*0140*/  VIADD R19, R0, 0x100 ;  /* 0x0000010000137836 */ /* 0x000fce0000000000 */
.L_x_1426:
[----:B0-----:R-:W-:Y:S05]  /*0150*/  BSYNC.RECONVERGENT B1 ;  /* 0x0000000000017941 */ /* 0x001fea0003800200 */
.L_x_1425:
[----:B------:R-:W-:Y:S01]  /*0160*/  ISETP.GE.AND P0, PT, R19, UR8, PT ;  /* 0x0000000813007c0c */ /* 0x000fe2000bf06270 */
[----:B------:R-:W-:-:S12]  /*0170*/  BSSY.RECONVERGENT B1, `(.L_x_1427) ;  /* 0x0000099000017945 */ /* 0x000fd80003800200 */
[----:B------:R-:W-:Y:S05]  /*0180*/  @P0 BRA `(.L_x_1428) ;  /* 0x00000008005c0947 */ /* 0x000fea0003800000 */
[----:B------:R-:W-:Y:S01]  /*0190*/  LOP3.LUT R4, RZ, R19, RZ, 0x33, !PT ;  /* 0x00000013ff047212 */ /* 0x000fe200078e33ff */
[----:B------:R-:W-:Y:S04]  /*01a0*/  BSSY.RECONVERGENT B2, `(.L_x_1429) ;  /* 0x000002e000027945 */ /* 0x000fe80003800200 */
[----:B------:R-:W-:-:S05]  /*01b0*/  VIADD R4, R4, UR8 ;  /* 0x0000000804047c36 */ /* 0x000fca0008000000 */
[----:B-1----:R-:W-:-:S04]  /*01c0*/  LOP3.LUT R2, R4, 0x300, RZ, 0xc0, !PT ;  /* 0x0000030004027812 */ /* 0x002fc800078ec0ff */
[----:B------:R-:W-:-:S13]  /*01d0*/  ISETP.NE.AND P0, PT, R2, 0x300, PT ;  /* 0x000003000200780c */ /* 0x000fda0003f05270 */
[----:B------:R-:W-:Y:S05]  /*01e0*/  @!P0 BRA `(.L_x_1430) ;  /* 0x0000000000a48947 */ /* 0x000fea0003800000 */
[----:B------:R-:W0:Y:S01]  /*01f0*/  LDC.64 R2, c[0x0][0x380] ;  /* 0x0000e000ff027b82 */ /* 0x000e220000000a00 */
[----:B------:R-:W-:-:S04]  /*0200*/  LEA.HI R5, R4, 0x1, RZ, 0x18 ;  /* 0x0000000104057811 */ /* 0x000fc800078fc0ff */
[----:B------:R-:W-:-:S05]  /*0210*/  LOP3.LUT R5, R5, 0x3, RZ, 0xc0, !PT ;  /* 0x0000000305057812 */ /* 0x000fca00078ec0ff */
[----:B------:R-:W-:Y:S02]  /*0220*/  IMAD.MOV R5, RZ, RZ, -R5 ;  /* 0x000000ffff057224 */ /* 0x000fe400078e0a05 */
[----:B0-----:R-:W-:-:S04]  /*0230*/  IMAD.WIDE.U32 R2, R19, 0x10, R2 ;  /* 0x0000001013027825 */ /* 0x001fc800078e0002 */
[----:B------:R-:W-:-:S07]  /*0240*/  IMAD.MOV.U32 R16, RZ, RZ, R2 ;  /* 0x000000ffff107224 */ /* 0x000fce00078e0002 */
.L_x_1433:
[----:B------:R-:W-:-:S05]  /*0250*/  IMAD.MOV.U32 R2, RZ, RZ, R16 ;  /* 0x000000ffff027224 */ /* 0x000fca00078e0010 */
[----:B------:R-:W2:Y:S04]  /*0260*/  LDG.E.64.CONSTANT R8, desc[UR10][R2.64] ;  /* 0x0000000a02087981 */ /* 0x000ea8000c1e9b00 */
[----:B------:R-:W3:Y:S01]  /*0270*/  LDG.E.64.CONSTANT R10, desc[UR10][R2.64+0x8] ;  /* 0x0000080a020a7981 */ /* 0x000ee2000c1e9b00 */
[----:B------:R-:W-:Y:S01]  /*0280*/  VIADD R5, R5, 0x1 ;  /* 0x0000000105057836 */ /* 0x000fe20000000000 */
[----:B------:R-:W-:Y:S01]  /*0290*/  BSSY.RECONVERGENT B3, `(.L_x_1431) ;  /* 0x000001b000037945 */ /* 0x000fe20003800200 */
[----:B-----5:R-:W-:Y:S01]  /*02a0*/  IMAD.MOV.U32 R21, RZ, RZ, R13 ;  /* 0x000000ffff157224 */ /* 0x020fe200078e000d */
[----:B------:R-:W-:Y:S01]  /*02b0*/  IADD3 R16, P3, PT, R2, 0x1000, RZ ;  /* 0x0000100002107810 */ /* 0x000fe20007f7e0ff */
[----:B------:R-:W-:Y:S01]  /*02c0*/  IMAD.MOV.U32 R17, RZ, RZ, R12 ;  /* 0x000000ffff117224 */ /* 0x000fe200078e000c */
[----:B------:R-:W-:Y:S01]  /*02d0*/  ISETP.NE.AND P2, PT, R5, RZ, PT ;  /* 0x000000ff0500720c */ /* 0x000fe20003f45270 */
[----:B------:R-:W-:-:S02]  /*02e0*/  IMAD.MOV.U32 R6, RZ, RZ, R14 ;  /* 0x000000ffff067224 */ /* 0x000fc400078e000e */
[----:B------:R-:W-:Y:S01]  /*02f0*/  IMAD.MOV.U32 R7, RZ, RZ, R15 ;  /* 0x000000ffff077224 */ /* 0x000fe200078e000f */
[----:B--2---:R-:W-:Y:S01]  /*0300*/  DSETP.GEU.AND P0, PT, R14, R8, PT ;  /* 0x000000080e00722a */ /* 0x004fe20003f0e000 */
[----:B------:R-:W-:Y:S02]  /*0310*/  IMAD.MOV.U32 R14, RZ, RZ, R8 ;  /* 0x000000ffff0e7224 */ /* 0x000fe400078e0008 */
[----:B---3--:R-:W-:Y:S02]  /*0320*/  IMAD.MOV.U32 R12, RZ, RZ, R10 ;  /* 0x000000ffff0c7224 */ /* 0x008fe400078e000a */
[----:B------:R-:W-:Y:S02]  /*0330*/  IMAD.MOV.U32 R13, RZ, RZ, R11 ;  /* 0x000000ffff0d7224 */ /* 0x000fe400078e000b */
[----:B------:R-:W-:-:S07]  /*0340*/  IMAD.MOV.U32 R15, RZ, RZ, R9 ;  /* 0x000000ffff0f7224 */ /* 0x000fce00078e0009 */
[----:B------:R-:W-:Y:S05]  /*0350*/  @!P0 BRA `(.L_x_1432) ;  /* 0x0000000000388947 */ /* 0x000fea0003800000 */
[----:B------:R-:W-:Y:S01]  /*0360*/  DSETP.GT.AND P0, PT, R6, R8, PT ;  /* 0x000000080600722a */ /* 0x000fe20003f04000 */
[----:B------:R-:W-:Y:S02]  /*0370*/  IMAD.MOV.U32 R14, RZ, RZ, R6 ;  /* 0x000000ffff0e7224 */ /* 0x000fe400078e0006 */
[----:B------:R-:W-:Y:S02]  /*0380*/  IMAD.MOV.U32 R15, RZ, RZ, R7 ;  /* 0x000000ffff0f7224 */ /* 0x000fe400078e0007 */
[----:B------:R-:W-:Y:S02]  /*0390*/  IMAD.MOV.U32 R12, RZ, RZ, R17 ;  /* 0x000000ffff0c7224 */ /* 0x000fe400078e0011 */
[----:B------:R-:W-:-:S07]  /*03a0*/  IMAD.MOV.U32 R13, RZ, RZ, R21 ;  /* 0x000000ffff0d7224 */ /* 0x000fce00078e0015 */
[----:B------:R-:W-:Y:S05]  /*03b0*/  @P0 BRA `(.L_x_1432) ;  /* 0x0000000000200947 */ /* 0x000fea0003800000 */
[CC--:B------:R-:W-:Y:S02]  /*03c0*/  ISETP.GE.U32.AND P1, PT, R17.reuse, R10.reuse, PT ;  /* 0x0000000a1100720c */ /* 0x0c0fe40003f26070 */
[----:B------:R-:W-:Y:S02]  /*03d0*/  ISETP.LT.U32.AND P0, PT, R17, R10, PT ;  /* 0x0000000a1100720c */ /* 0x000fe40003f01070 */
[CC--:B------:R-:W-:Y:S02]  /*03e0*/  ISETP.GE.AND.EX P1, PT, R21.reuse, R11.reuse, PT, P1 ;  /* 0x0000000b1500720c */ /* 0x0c0fe40003f26310 */
[----:B------:R-:W-:Y:S02]  /*03f0*/  ISETP.LT.AND.EX P0, PT, R21, R11, PT, P0 ;  /* 0x0000000b1500720c */ /* 0x000fe40003f01300 */
[----:B------:R-:W-:Y:S02]  /*0400*/  FSEL R14, R6, R8, !P1 ;  /* 0x00000008060e7208 */ /* 0x000fe40004800000 */
[----:B------:R-:W-:-:S02]  /*0410*/  FSEL R15, R7, R9, !P1 ;  /* 0x00000009070f7208 */ /* 0x000fc40004800000 */
[----:B------:R-:W-:Y:S02]  /*0420*/  SEL R12, R17, R10, P0 ;  /* 0x0000000a110c7207 */ /* 0x000fe40000000000 */
[----:B------:R-:W-:-:S07]  /*0430*/  SEL R13, R21, R11, P0 ;  /* 0x0000000b150d7207 */ /* 0x000fce0000000000 */
.L_x_1432:
[----:B------:R-:W-:Y:S05]  /*0440*/  BSYNC.RECONVERGENT B3 ;  /* 0x0000000000037941 */ /* 0x000fea0003800200 */
.L_x_1431:
[----:B------:R-:W-:Y:S02]  /*0450*/  IMAD.X R3, RZ, RZ, R3, P3 ;  /* 0x000000ffff037224 */ /* 0x000fe400018e0603 */
[----:B------:R-:W-:Y:S01]  /*0460*/  VIADD R19, R19, 0x100 ;  /* 0x0000010013137836 */ /* 0x000fe20000000000 */
[----:B------:R-:W-:Y:S06]  /*0470*/  @P2 BRA `(.L_x_1433) ;  /* 0xfffffffc00742947 */ /* 0x000fec000383ffff */
.L_x_1430:
[----:B------:R-:W-:Y:S05]  /*0480*/  BSYNC.RECONVERGENT B2 ;  /* 0x0000000000027941 */ /* 0x000fea0003800200 */
.L_x_1429:
[----:B------:R-:W0:Y:S01]  /*0490*/  LDC.64 R8, c[0x0][0x380] ;  /* 0x0000e000ff087b82 */ /* 0x000e220000000a00 */
[----:B------:R-:W-:-:S13]  /*04a0*/  ISETP.GE.U32.AND P0, PT, R4, 0x300, PT ;  /* 0x000003000400780c */ /* 0x000fda0003f06070 */
[----:B------:R-:W-:Y:S05]  /*04b0*/  @!P0 BRA `(.L_x_1428) ;  /* 0x0000000400908947 */ /* 0x000fea0003800000 */
.L_x_1442:
[----:B0-----:R-:W-:-:S05]  /*04c0*/  IMAD.WIDE R20, R19, 0x10, R8 ;  /* 0x0000001013147825 */ /* 0x001fca00078e0208 */
[----:B------:R-:W2:Y:S04]  /*04d0*/  LDG.E.64.CONSTANT R10, desc[UR10][R20.64] ;  /* 0x0000000a140a7981 */ /* 0x000ea8000c1e9b00 */
[----:B------:R-:W3:Y:S04]  /*04e0*/  LDG.E.64.CONSTANT R16, desc[UR10][R20.64+0x8] ;  /* 0x0000080a14107981 */ /* 0x000ee8000c1e9b00 */
[----:B-----5:R0:W5:Y:S04]  /*04f0*/  LDG.E.64.CONSTANT R6, desc[UR10][R20.64+0x1000] ;  /* 0x0010000a14067981 */ /* 0x020168000c1e9b00 */
[----:B------:R0:W5:Y:S01]  /*0500*/  LDG.E.64.CONSTANT R4, desc[UR10][R20.64+0x1008] ;  /* 0x0010080a14047981 */ /* 0x000162000c1e9b00 */
[----:B------:R-:W-:Y:S01]  /*0510*/  BSSY.RECONVERGENT B2, `(.L_x_1434) ;  /* 0x0000015000027945 */ /* 0x000fe20003800200 */
[----:B--2---:R-:W-:Y:S01]  /*0520*/  DSETP.GEU.AND P0, PT, R14, R10, PT ;  /* 0x0000000a0e00722a */ /* 0x004fe20003f0e000 */
[----:B------:R-:W-:-:S02]  /*0530*/  IMAD.MOV.U32 R2, RZ, RZ, R10 ;  /* 0x000000ffff027224 */ /* 0x000fc400078e000a */
[----:B------:R-:W-:Y:S02]  /*0540*/  IMAD.MOV.U32 R3, RZ, RZ, R11 ;  /* 0x000000ffff037224 */ /* 0x000fe400078e000b */
[----:B---3--:R-:W-:Y:S02]  /*0550*/  IMAD.MOV.U32 R23, RZ, RZ, R16 ;  /* 0x000000ffff177224 */ /* 0x008fe400078e0010 */
[----:B------:R-:W-:-:S07]  /*0560*/  IMAD.MOV.U32 R25, RZ, RZ, R17 ;  /* 0x000000ffff197224 */ /* 0x000fce00078e0011 */
[----:B0-----:R-:W-:Y:S05]  /*0570*/  @!P0 BRA `(.L_x_1435) ;  /* 0x0000000000388947 */ /* 0x001fea0003800000 */
[----:B------:R-:W-:Y:S01]  /*0580*/  DSETP.GT.AND P0, PT, R14, R10, PT ;  /* 0x0000000a0e00722a */ /* 0x000fe20003f04000 */
[----:B------:R-:W-:Y:S02]  /*0590*/  IMAD.MOV.U32 R23, RZ, RZ, R12 ;  /* 0x000000ffff177224 */ /* 0x000fe400078e000c */
[----:B------:R-:W-:Y:S02]  /*05a0*/  IMAD.MOV.U32 R25, RZ, RZ, R13 ;  /* 0x000000ffff197224 */ /* 0x000fe400078e000d */
[----:B------:R-:W-:Y:S02]  /*05b0*/  IMAD.MOV.U32 R2, RZ, RZ, R14 ;  /* 0x000000ffff027224 */ /* 0x000fe400078e000e */
[----:B------:R-:W-:-:S07]  /*05c0*/  IMAD.MOV.U32 R3, RZ, RZ, R15 ;  /* 0x000000ffff037224 */ /* 0x000fce00078e000f */
[----:B------:R-:W-:Y:S05]  /*05d0*/  @P0 BRA `(.L_x_1435) ;  /* 0x0000000000200947 */ /* 0x000fea0003800000 */
[CC--:B------:R-:W-:Y:S02]  /*05e0*/  ISETP.LT.U32.AND P1, PT, R12.reuse, R16.reuse, PT ;  /* 0x000000100c00720c */ /* 0x0c0fe40003f21070 */
[CC--:B------:R-:W-:Y:S02]  /*05f0*/  ISETP.GE.U32.AND P0, PT, R12.reuse, R16.reuse, PT ;  /* 0x000000100c00720c */ /* 0x0c0fe40003f06070 */
[CC--:B------:R-:W-:Y:S02]  /*0600*/  ISETP.LT.AND.EX P1, PT, R13.reuse, R17.reuse, PT, P1 ;  /* 0x000000110d00720c */ /* 0x0c0fe40003f21310 */
[CC--:B------:R-:W-:Y:S02]  /*0610*/  ISETP.GE.AND.EX P0, PT, R13.reuse, R17.reuse, PT, P0 ;  /* 0x000000110d00720c */ /* 0x0c0fe40003f06300 */
[----:B------:R-:W-:Y:S02]  /*0620*/  SEL R23, R12, R16, P1 ;  /* 0x000000100c177207 */ /* 0x000fe40000800000 */
[----:B------:R-:W-:-:S02]  /*0630*/  SEL R25, R13, R17, P1 ;  /* 0x000000110d197207 */ /* 0x000fc40000800000 */
[----:B------:R-:W-:Y:S02]  /*0640*/  FSEL R2, R14, R10, !P0 ;  /* 0x0000000a0e027208 */ /* 0x000fe40004000000 */
[----:B------:R-:W-:-:S07]  /*0650*/  FSEL R3, R15, R11, !P0 ;  /* 0x0000000b0f037208 */ /* 0x000fce0004000000 */
.L_x_1435:
[----:B------:R-:W-:Y:S05]  /*0660*/  BSYNC.RECONVERGENT B2 ;  /* 0x0000000000027941 */ /* 0x000fea0003800200 */
.L_x_1434:
[----:B------:R0:W5:Y:S04]  /*0670*/  LDG.E.64.CONSTANT R14, desc[UR10][R20.64+0x2000] ;  /* 0x0020000a140e7981 */ /* 0x000168000c1e9b00 */
[----:B------:R0:W5:Y:S04]  /*0680*/  LDG.E.64.CONSTANT R12, desc[UR10][R20.64+0x2008] ;  /* 0x0020080a140c7981 */ /* 0x000168000c1e9b00 */
[----:B------:R0:W5:Y:S04]  /*0690*/  LDG.E.64.CONSTANT R10, desc[UR10][R20.64+0x3000] ;  /* 0x0030000a140a7981 */ /* 0x000168000c1e9b00 */
[----:B------:R0:W5:Y:S02]  /*06a0*/  LDG.E.64.CONSTANT R16, desc[UR10][R20.64+0x3008] ;  /* 0x0030080a14107981 */ /* 0x000164000c1e9b00 */
[----:B-----5:R-:W-:Y:S01]  /*06b0*/  DSETP.GEU.AND P0, PT, R2, R6, PT ;  /* 0x000000060200722a */ /* 0x020fe20003f0e000 */
[----:B------:R-:W-:Y:S01]  /*06c0*/  BSSY.RECONVERGENT B2, `(.L_x_1436) ;  /* 0x0000014000027945 */ /* 0x000fe20003800200 */
[----:B------:R-:W-:-:S02]  /*06d0*/  IMAD.MOV.U32 R26, RZ, RZ, R6 ;  /* 0x000000ffff1a7224 */ /* 0x000fc400078e0006 */
[----:B------:R-:W-:Y:S02]  /*06e0*/  IMAD.MOV.U32 R27, RZ, RZ, R7 ;  /* 0x000000ffff1b7224 */ /* 0x000fe400078e0007 */
[----:B------:R-:W-:Y:S02]  /*06f0*/  IMAD.MOV.U32 R29, RZ, RZ, R4 ;  /* 0x000000ffff1d7224 */ /* 0x000fe400078e0004 */
[----:B------:R-:W-:-:S06]  /*0700*/  IMAD.MOV.U32 R18, RZ, RZ, R5 ;  /* 0x000000ffff127224 */ /* 0x000fcc00078e0005 */
[----:B0-----:R-:W-:Y:S05]  /*0710*/  @!P0 BRA `(.L_x_1437) ;  /* 0x0000000000388947 */ /* 0x001fea0003800000 */
        /* <DEDUP_REMOVED lines=14> */
.L_x_1437:
[----:B------:R-:W-:Y:S05]  /*0800*/  BSYNC.RECONVERGENT B2 ;  /* 0x0000000000027941 */ /* 0x000fea0003800200 */
.L_x_1436:
[----:B------:R-:W-:Y:S01]  /*0810*/  DSETP.GEU.AND P0, PT, R26, R14, PT ;  /* 0x0000000e1a00722a */ /* 0x000fe20003f0e000 */
[----:B------:R-:W-:Y:S01]  /*0820*/  BSSY.RECONVERGENT B2, `(.L_x_1438) ;  /* 0x0000014000027945 */ /* 0x000fe20003800200 */
[----:B------:R-:W-:Y:S02]  /*0830*/  IMAD.MOV.U32 R2, RZ, RZ, R14 ;  /* 0x000000ffff027224 */ /* 0x000fe400078e000e */
[----:B------:R-:W-:Y:S02]  /*0840*/  IMAD.MOV.U32 R3, RZ, RZ, R15 ;  /* 0x000000ffff037224 */ /* 0x000fe400078e000f */
[----:B------:R-:W-:Y:S02]  /*0850*/  IMAD.MOV.U32 R5, RZ, RZ, R12 ;  /* 0x000000ffff057224 */ /* 0x000fe400078e000c */
[----:B------:R-:W-:-:S06]  /*0860*/  IMAD.MOV.U32 R7, RZ, RZ, R13 ;  /* 0x000000ffff077224 */ /* 0x000fcc00078e000d */
        /* <DEDUP_REMOVED lines=15> */
.L_x_1439:
[----:B------:R-:W-:Y:S05]  /*0960*/  BSYNC.RECONVERGENT B2 ;  /* 0x0000000000027941 */ /* 0x000fea0003800200 */
.L_x_1438:
        /* <DEDUP_REMOVED lines=21> */
.L_x_1441:
[----:B------:R-:W-:Y:S05]  /*0ac0*/  BSYNC.RECONVERGENT B2 ;  /* 0x0000000000027941 */ /* 0x000fea0003800200 */
.L_x_1440:
[----:B------:R-:W-:-:S05]  /*0ad0*/  VIADD R19, R19, 0x400 ;  /* 0x0000040013137836 */ /* 0x000fca0000000000 */
[----:B------:R-:W-:-:S13]  /*0ae0*/  ISETP.GE.AND P0, PT, R19, UR4, PT ;  /* 0x0000000413007c0c */ /* 0x000fda000bf06270 */
[----:B------:R-:W-:Y:S05]  /*0af0*/  @!P0 BRA `(.L_x_1442) ;  /* 0xfffffff800708947 */ /* 0x000fea000383ffff */
.L_x_1428:
[----:B------:R-:W-:Y:S05]  /*0b00*/  BSYNC.RECONVERGENT B1 ;  /* 0x0000000000017941 */ /* 0x000fea0003800200 */
.L_x_1427:
[----:B------:R-:W2:Y:S02]  /*0b10*/  LDCU UR6, c[0x0][0x390] ;  /* 0x00007200ff0677ac */ /* 0x000ea40008000800 */
[----:B--2---:R-:W-:-:S09]  /*0b20*/  UISETP.GE.AND UP0, UPT, UR6, 0x100, UPT ;  /* 0x000001000600788c */ /* 0x004fd2000bf06270 */
[----:B------:R-:W-:Y:S05]  /*0b30*/  BRA.U !UP0, `(.L_x_1443) ;  /* 0x0000001508507547 */ /* 0x000fea000b800000 */
[----:B0-----:R-:W0:Y:S01]  /*0b40*/  S2R R9, SR_LANEID ;  /* 0x0000000000097919 */ /* 0x001e220000000000 */
[----:B------:R-:W-:Y:S01]  /*0b50*/  BSSY.RECONVERGENT B1, `(.L_x_1444) ;  /* 0x000001f000017945 */ /* 0x000fe20003800200 */
[----:B-----5:R-:W-:Y:S01]  /*0b60*/  IMAD.MOV.U32 R11, RZ, RZ, R12 ;  /* 0x000000ffff0b7224 */ /* 0x020fe200078e000c */
[----:B------:R2:W3:Y:S01]  /*0b70*/  SHFL.DOWN PT, R4, R14, 0x1, 0x1f ;  /* 0x08201f000e047f89 */ /* 0x0004e200000e0000 */
[----:B------:R-:W-:Y:S02]  /*0b80*/  IMAD.MOV.U32 R16, RZ, RZ, R13 ;  /* 0x000000ffff107224 */ /* 0x000fe400078e000d */
[----:B-1----:R-:W-:Y:S01]  /*0b90*/  IMAD.MOV.U32 R2, RZ, RZ, R14 ;  /* 0x000000ffff027224 */ /* 0x002fe200078e000e */
[----:B------:R2:W1:Y:S01]  /*0ba0*/  SHFL.DOWN PT, R5, R15, 0x1, 0x1f ;  /* 0x08201f000f057f89 */ /* 0x00046200000e0000 */
[----:B------:R-:W-:-:S03]  /*0bb0*/  IMAD.MOV.U32 R3, RZ, RZ, R15 ;  /* 0x000000ffff037224 */ /* 0x000fc600078e000f */
[----:B------:R2:W4:Y:S04]  /*0bc0*/  SHFL.DOWN PT, R7, R12, 0x1, 0x1f ;  /* 0x08201f000c077f89 */ /* 0x00052800000e0000 */
[----:B------:R2:W1:Y:S01]  /*0bd0*/  SHFL.DOWN PT, R17, R13, 0x1, 0x1f ;  /* 0x08201f000d117f89 */ /* 0x00046200000e0000 */
[----:B0-----:R-:W-:-:S13]  /*0be0*/  ISETP.GT.AND P0, PT, R9, 0x1e, PT ;  /* 0x0000001e0900780c */ /* 0x001fda0003f04270 */
[----:B-1234-:R-:W-:Y:S05]  /*0bf0*/  @P0 BRA `(.L_x_1445) ;  /* 0x0000000000500947 */ /* 0x01efea0003800000 */
[----:B------:R-:W-:Y:S01]  /*0c00*/  DSETP.GEU.AND P0, PT, R14, R4, PT ;  /* 0x000000040e00722a */ /* 0x000fe20003f0e000 */
[----:B------:R-:W-:Y:S02]  /*0c10*/  IMAD.MOV.U32 R11, RZ, RZ, R7 ;  /* 0x000000ffff0b7224 */ /* 0x000fe400078e0007 */
[----:B------:R-:W-:Y:S02]  /*0c20*/  IMAD.MOV.U32 R16, RZ, RZ, R17 ;  /* 0x000000ffff107224 */ /* 0x000fe400078e0011 */
        /* <DEDUP_REMOVED lines=9> */
[CC--:B------:R-:W-:Y:S02]  /*0cc0*/  ISETP.LT.U32.AND P1, PT, R12.reuse, R7.reuse, PT ;  /* 0x000000070c00720c */ /* 0x0c0fe40003f21070 */
[C---:B------:R-:W-:Y:S02]  /*0cd0*/  ISETP.GE.U32.AND P0, PT, R12.reuse, R7, PT ;  /* 0x000000070c00720c */ /* 0x040fe40003f06070 */
[CC--:B------:R-:W-:Y:S02]  /*0ce0*/  ISETP.LT.AND.EX P1, PT, R13.reuse, R17.reuse, PT, P1 ;  /* 0x000000110d00720c */ /* 0x0c0fe40003f21310 */
[C---:B------:R-:W-:Y:S02]  /*0cf0*/  ISETP.GE.AND.EX P0, PT, R13.reuse, R17, PT, P0 ;  /* 0x000000110d00720c */ /* 0x040fe40003f06300 */
[----:B------:R-:W-:Y:S02]  /*0d00*/  SEL R11, R12, R7, P1 ;  /* 0x000000070c0b7207 */ /* 0x000fe40000800000 */
[----:B------:R-:W-:-:S02]  /*0d10*/  SEL R16, R13, R17, P1 ;  /* 0x000000110d107207 */ /* 0x000fc40000800000 */
[----:B------:R-:W-:Y:S02]  /*0d20*/  FSEL R2, R14, R4, !P0 ;  /* 0x000000040e027208 */ /* 0x000fe40004000000 */
[----:B------:R-:W-:-:S07]  /*0d30*/  FSEL R3, R15, R5, !P0 ;  /* 0x000000050f037208 */ /* 0x000fce0004000000 */
.L_x_1445:
[----:B------:R-:W-:Y:S05]  /*0d40*/  BSYNC.RECONVERGENT B1 ;  /* 0x0000000000017941 */ /* 0x000fea0003800200 */
.L_x_1444:
[----:B------:R-:W-:Y:S01]  /*0d50*/  ISETP.GT.AND P0, PT, R9, 0x1d, PT ;  /* 0x0000001d0900780c */ /* 0x000fe20003f04270 */
[----:B------:R0:W1:Y:S01]  /*0d60*/  SHFL.DOWN PT, R6, R2, 0x2, 0x1f ;  /* 0x08401f0002067f89 */ /* 0x00006200000e0000 */
[----:B------:R-:W-:Y:S01]  /*0d70*/  BSSY.RECONVERGENT B1, `(.L_x_1446) ;  /* 0x000001d000017945 */ /* 0x000fe20003800200 */
[----:B------:R-:W-:Y:S02]  /*0d80*/  IMAD.MOV.U32 R8, RZ, RZ, R11 ;  /* 0x000000ffff087224 */ /* 0x000fe400078e000b */
[----:B------:R0:W2:Y:S01]  /*0d90*/  SHFL.DOWN PT, R7, R3, 0x2, 0x1f ;  /* 0x08401f0003077f89 */ /* 0x0000a200000e0000 */
[----:B------:R-:W-:Y:S02]  /*0da0*/  IMAD.MOV.U32 R10, RZ, RZ, R16 ;  /* 0x000000ffff0a7224 */ /* 0x000fe400078e0010 */
[----:B------:R-:W-:Y:S01]  /*0db0*/  IMAD.MOV.U32 R4, RZ, RZ, R2 ;  /* 0x000000ffff047224 */ /* 0x000fe200078e0002 */
[----:B------:R0:W3:Y:S01]  /*0dc0*/  SHFL.DOWN PT, R12, R11, 0x2, 0x1f ;  /* 0x08401f000b0c7f89 */ /* 0x0000e200000e0000 */
[----:B------:R-:W-:-:S03]  /*0dd0*/  IMAD.MOV.U32 R5, RZ, RZ, R3 ;  /* 0x000000ffff057224 */ /* 0x000fc600078e0003 */
[----:B------:R0:W4:Y:S01]  /*0de0*/  SHFL.DOWN PT, R13, R16, 0x2, 0x1f ;  /* 0x08401f00100d7f89 */ /* 0x00012200000e0000 */
[----:B------:R-:W-:Y:S05]  /*0df0*/  @P0 BRA `(.L_x_1447) ;  /* 0x0000000000500947 */ /* 0x000fea0003800000 */
[----:B-12---:R-:W-:Y:S01]  /*0e00*/  DSETP.GEU.AND P0, PT, R2, R6, PT ;  /* 0x000000060200722a */ /* 0x006fe20003f0e000 */
[----:B---3--:R-:W-:Y:S02]  /*0e10*/  IMAD.MOV.U32 R8, RZ, RZ, R12 ;  /* 0x000000ffff087224 */ /* 0x008fe400078e000c */
[----:B----4-:R-:W-:Y:S02]  /*0e20*/  IMAD.MOV.U32 R10, RZ, RZ, R13 ;  /* 0x000000ffff0a7224 */ /* 0x010fe400078e000d */
        /* <DEDUP_REMOVED lines=17> */
.L_x_1447:
[----:B------:R-:W-:Y:S05]  /*0f40*/  BSYNC.RECONVERGENT B1 ;  /* 0x0000000000017941 */ /* 0x000fea0003800200 */
.L_x_1446:
[----:B------:R-:W-:Y:S01]  /*0f50*/  ISETP.GT.AND P0, PT, R9, 0x1b, PT ;  /* 0x0000001b0900780c */ /* 0x000fe20003f04270 */
[----:B-1----:R1:W1:Y:S01]  /*0f60*/  SHFL.DOWN PT, R6, R4, 0x4, 0x1f ;  /* 0x08801f0004067f89 */ /* 0x00226200000e0000 */
[----:B------:R-:W-:Y:S01]  /*0f70*/  BSSY.RECONVERGENT B1, `(.L_x_1448) ;  /* 0x000001d000017945 */ /* 0x000fe20003800200 */
[----:B0-----:R-:W-:Y:S02]  /*0f80*/  IMAD.MOV.U32 R11, RZ, RZ, R8 ;  /* 0x000000ffff0b7224 */ /* 0x001fe400078e0008 */
[----:B--2---:R0:W2:Y:S01]  /*0f90*/  SHFL.DOWN PT, R7, R5, 0x4, 0x1f ;  /* 0x08801f0005077f89 */ /* 0x0040a200000e0000 */
[----:B---3--:R-:W-:Y:S02]  /*0fa0*/  IMAD.MOV.U32 R12, RZ, RZ, R10 ;  /* 0x000000ffff0c7224 */ /* 0x008fe400078e000a */
[----:B------:R-:W-:Y:S01]  /*0fb0*/  IMAD.MOV.U32 R2, RZ, RZ, R4 ;  /* 0x000000ffff027224 */ /* 0x000fe200078e0004 */
[----:B----4-:R0:W3:Y:S01]  /*0fc0*/  SHFL.DOWN PT, R13, R8, 0x4, 0x1f ;  /* 0x08801f00080d7f89 */ /* 0x0100e200000e0000 */
        /* <DEDUP_REMOVED lines=23> */
.L_x_1449:
[----:B------:R-:W-:Y:S05]  /*1140*/  BSYNC.RECONVERGENT B1 ;  /* 0x0000000000017941 */ /* 0x000fea0003800200 */
.L_x_1448:
[----:B------:R-:W-:Y:S01]  /*1150*/  ISETP.GT.AND P0, PT, R9, 0x17, PT ;  /* 0x000000170900780c */ /* 0x000fe20003f04270 */
[----:B-1----:R1:W1:Y:S01]  /*1160*/  SHFL.DOWN PT, R6, R2, 0x8, 0x1f ;  /* 0x09001f0002067f89 */ /* 0x00226200000e0000 */
[----:B------:R-:W-:Y:S01]  /*1170*/  BSSY.RECONVERGENT B1, `(.L_x_1450) ;  /* 0x000001d000017945 */ /* 0x000fe20003800200 */
[----:B0-----:R-:W-:Y:S02]  /*1180*/  IMAD.MOV.U32 R8, RZ, RZ, R11 ;  /* 0x000000ffff087224 */ /* 0x001fe400078e000b */
[----:B--2---:R0:W2:Y:S01]  /*1190*/  SHFL.DOWN PT, R7, R3, 0x8, 0x1f ;  /* 0x09001f0003077f89 */ /* 0x0040a200000e0000 */
[----:B------:R-:W-:Y:S02]  /*11a0*/  IMAD.MOV.U32 R10, RZ, RZ, R12 ;  /* 0x000000ffff0a7224 */ /* 0x000fe400078e000c */
[----:B------:R-:W-:Y:S01]  /*11b0*/  IMAD.MOV.U32 R4, RZ, RZ, R2 ;  /* 0x000000ffff047224 */ /* 0x000fe200078e0002 */
[----:B------:R0:W0:Y:S01]  /*11c0*/  SHFL.DOWN PT, R14, R11, 0x8, 0x1f ;  /* 0x09001f000b0e7f89 */ /* 0x00002200000e0000 */
[----:B------:R-:W-:-:S03]  /*11d0*/  IMAD.MOV.U32 R5, RZ, RZ, R3 ;  /* 0x000000ffff057224 */ /* 0x000fc600078e0003 */
[----:B---3--:R3:W0:Y:S01]  /*11e0*/  SHFL.DOWN PT, R13, R12, 0x8, 0x1f ;  /* 0x09001f000c0d7f89 */ /* 0x00862200000e0000 */
[----:B------:R-:W-:Y:S05]  /*11f0*/  @P0 BRA `(.L_x_1451) ;  /* 0x0000000000500947 */ /* 0x000fea0003800000 */
[----:B-12---:R-:W-:Y:S01]  /*1200*/  DSETP.GEU.AND P0, PT, R2, R6, PT ;  /* 0x000000060200722a */ /* 0x006fe20003f0e000 */
[----:B0-----:R-:W-:Y:S02]  /*1210*/  IMAD.MOV.U32 R8, RZ, RZ, R14 ;  /* 0x000000ffff087224 */ /* 0x001fe400078e000e */
        /* <DEDUP_REMOVED lines=18> */
.L_x_1451:
[----:B------:R-:W-:Y:S05]  /*1340*/  BSYNC.RECONVERGENT B1 ;  /* 0x0000000000017941 */ /* 0x000fea0003800200 */
.L_x_1450:
[----:B------:R-:W-:Y:S01]  /*1350*/  ISETP.GT.AND P0, PT, R9, 0xf, PT ;  /* 0x0000000f0900780c */ /* 0x000fe20003f04270 */
[----:B-1----:R1:W1:Y:S01]  /*1360*/  SHFL.DOWN PT, R2, R4, 0x10, 0x1f ;  /* 0x0a001f0004027f89 */ /* 0x00226200000e0000 */
[----:B------:R-:W-:Y:S01]  /*1370*/  BSSY.RECONVERGENT B1, `(.L_x_1452) ;  /* 0x000001d000017945 */ /* 0x000fe20003800200 */
[----:B0-----:R-:W-:Y:S02]  /*1380*/  IMAD.MOV.U32 R14, RZ, RZ, R8 ;  /* 0x000000ffff0e7224 */ /* 0x001fe400078e0008 */
[----:B------:R0:W0:Y:S01]  /*1390*/  SHFL.DOWN PT, R3, R5, 0x10, 0x1f ;  /* 0x0a001f0005037f89 */ /* 0x00002200000e0000 */
[----:B----4-:R-:W-:Y:S02]  /*13a0*/  IMAD.MOV.U32 R15, RZ, RZ, R10 ;  /* 0x000000ffff0f7224 */ /* 0x010fe400078e000a */
[----:B---3--:R-:W-:Y:S01]  /*13b0*/  IMAD.MOV.U32 R12, RZ, RZ, R4 ;  /* 0x000000ffff0c7224 */ /* 0x008fe200078e0004 */
[----:B--2---:R2:W3:Y:S01]  /*13c0*/  SHFL.DOWN PT, R7, R8, 0x10, 0x1f ;  /* 0x0a001f0008077f89 */ /* 0x0044e200000e0000 */
[----:B------:R-:W-:-:S03]  /*13d0*/  IMAD.MOV.U32 R13, RZ, RZ, R5 ;  /* 0x000000ffff0d7224 */ /* 0x000fc600078e0005 */
[----:B------:R2:W4:Y:S01]  /*13e0*/  SHFL.DOWN PT, R11, R10, 0x10, 0x1f ;  /* 0x0a001f000a0b7f89 */ /* 0x00052200000e0000 */
[----:B------:R-:W-:Y:S05]  /*13f0*/  @P0 BRA `(.L_x_1453) ;  /* 0x0000000000500947 */ /* 0x000fea0003800000 */
[----:B01----:R-:W-:Y:S01]  /*1400*/  DSETP.GEU.AND P0, PT, R4, R2, PT ;  /* 0x000000020400722a */ /* 0x003fe20003f0e000 */
        /* <DEDUP_REMOVED lines=19> */
.L_x_1453:
[----:B------:R-:W-:Y:S05]  /*1540*/  BSYNC.RECONVERGENT B1 ;  /* 0x0000000000017941 */ /* 0x000fea0003800200 */
.L_x_1452:
[----:B------:R-:W-:Y:S01]  /*1550*/  ISETP.NE.AND P0, PT, R9, RZ, PT ;  /* 0x000000ff0900720c */ /* 0x000fe20003f05270 */
[----:B------:R-:W-:-:S12]  /*1560*/  BSSY.RECONVERGENT B1, `(.L_x_1454) ;  /* 0x000000a000017945 */ /* 0x000fd80003800200 */
[----:B------:R-:W-:Y:S05]  /*1570*/  @P0 BRA `(.L_x_1455) ;  /* 0x0000000000200947 */ /* 0x000fea0003800000 */
[----:B-1----:R-:W1:Y:S01]  /*1580*/  S2R R4, SR_CgaCtaId ;  /* 0x0000000000047919 */ /* 0x002e620000008800 */
[----:B0-----:R-:W-:Y:S02]  /*1590*/  MOV R3, 0x400 ;  /* 0x0000040000037802 */ /* 0x001fe40000000f00 */
[----:B------:R-:W-:-:S04]  /*15a0*/  SHF.R.U32.HI R2, RZ, 0x1, R0 ;  /* 0x00000001ff027819 */ /* 0x000fc80000011600 */
[----:B------:R-:W-:Y:S02]  /*15b0*/  LOP3.LUT R2, R2, 0x1f0, RZ, 0xc0, !PT ;  /* 0x000001f002027812 */ /* 0x000fe400078ec0ff */
[----:B-1----:R-:W-:-:S05]  /*15c0*/  LEA R3, R4, R3, 0x18 ;  /* 0x0000000304037211 */ /* 0x002fca00078ec0ff */
[----:B------:R-:W-:-:S05]  /*15d0*/  IMAD.IADD R3, R2, 0x1, R3 ;  /* 0x0000000102037824 */ /* 0x000fca00078e0203 */
[----:B------:R0:W-:Y:S04]  /*15e0*/  STS.64 [R3+0x10], R14 ;  /* 0x0000100e03007388 */ /* 0x0001e80000000a00 */
[----:B------:R0:W-:Y:S02]  /*15f0*/  STS.64 [R3+0x8], R12 ;  /* 0x0000080c03007388 */ /* 0x0001e40000000a00 */
.L_x_1455:
[----:B------:R-:W-:Y:S05]  /*1600*/  BSYNC.RECONVERGENT B1 ;  /* 0x0000000000017941 */ /* 0x000fea0003800200 */
.L_x_1454:
[----:B------:R-:W-:Y:S01]  /*1610*/  BAR.SYNC.DEFER_BLOCKING 0x0 ;  /* 0x0000000000007b1d */ /* 0x000fe20000010000 */
[----:B------:R-:W-:-:S13]  /*1620*/  ISETP.NE.AND P1, PT, R0, RZ, PT ;  /* 0x000000ff0000720c */ /* 0x000fda0003f25270 */
[----:B------:R-:W-:Y:S05]  /*1630*/  @P1 BRA `(.L_x_1456) ;  /* 0x0000005400901947 */ /* 0x000fea0003800000 */
[----:B0-----:R-:W0:Y:S01]  /*1640*/  S2R R3, SR_CgaCtaId ;  /* 0x0000000000037919 */ /* 0x001e220000008800 */
[----:B------:R-:W-:Y:S01]  /*1650*/  MOV R0, 0x400 ;  /* 0x0000040000007802 */ /* 0x000fe20000000f00 */
[----:B------:R-:W-:Y:S03]  /*1660*/  BSSY.RECONVERGENT B1, `(.L_x_1457) ;  /* 0x000001a000017945 */ /* 0x000fe60003800200 */
[----:B0-----:R-:W-:-:S05]  /*1670*/  LEA R0, R3, R0, 0x18 ;  /* 0x0000000003007211 */ /* 0x001fca00078ec0ff */
[----:B------:R-:W0:Y:S04]  /*1680*/  LDS.64 R16, [R0+0x18] ;  /* 0x0000180000107984 */ /* 0x000e280000000a00 */
[----:B-1-3--:R-:W1:Y:S04]  /*1690*/  LDS.128 R4, [R0+0x20] ;  /* 0x0000200000047984 */ /* 0x00ae680000000c00 */
[----:B------:R3:W3:Y:S04]  /*16a0*/  LDS.64 R2, [R0+0x80] ;  /* 0x0000800000027984 */ /* 0x0006e80000000a00 */
[----:B--2-4-:R2:W4:Y:S01]  /*16b0*/  LDS.128 R8, [R0+0x30] ;  /* 0x0000300000087984 */ /* 0x0145220000000c00 */
[----:B0-----:R-:W-:Y:S01]  /*16c0*/  DSETP.GEU.AND P0, PT, R12, R16, PT ;  /* 0x000000100c00722a */ /* 0x001fe20003f0e000 */
[----:B------:R-:W-:-:S02]  /*16d0*/  IMAD.MOV.U32 R20, RZ, RZ, R16 ;  /* 0x000000ffff147224 */ /* 0x000fc400078e0010 */
[----:B------:R-:W-:Y:S02]  /*16e0*/  IMAD.MOV.U32 R21, RZ, RZ, R17 ;  /* 0x000000ffff157224 */ /* 0x000fe400078e0011 */
[----:B-1----:R-:W-:Y:S02]  /*16f0*/  IMAD.MOV.U32 R22, RZ, RZ, R4 ;  /* 0x000000ffff167224 */ /* 0x002fe400078e0004 */
[----:B------:R-:W-:-:S07]  /*1700*/  IMAD.MOV.U32 R23, RZ, RZ, R5 ;  /* 0x000000ffff177224 */ /* 0x000fce00078e0005 */
[----:B--234-:R-:W-:Y:S05]  /*1710*/  @!P0 BRA `(.L_x_1458) ;  /* 0x0000000000388947 */ /* 0x01cfea0003800000 */
[----:B------:R-:W-:Y:S01]  /*1720*/  DSETP.GEU.AND P0, PT, R16, R12, PT ;  /* 0x0000000c1000722a */ /* 0x000fe20003f0e000 */
[----:B------:R-:W-:Y:S02]  /*1730*/  IMAD.MOV.U32 R20, RZ, RZ, R12 ;  /* 0x000000ffff147224 */ /* 0x000fe400078e000c */
[----:B------:R-:W-:Y:S02]  /*1740*/  IMAD.MOV.U32 R21, RZ, RZ, R13 ;  /* 0x000000ffff157224 */ /* 0x000fe400078e000d */
[----:B------:R-:W-:Y:S02]  /*1750*/  IMAD.MOV.U32 R22, RZ, RZ, R14 ;  /* 0x000000ffff167224 */ /* 0x000fe400078e000e */
[----:B------:R-:W-:-:S07]  /*1760*/  IMAD.MOV.U32 R23, RZ, RZ, R15 ;  /* 0x000000ffff177224 */ /* 0x000fce00078e000f */
[----:B------:R-:W-:Y:S05]  /*1770*/  @!P0 BRA `(.L_x_1458) ;  /* 0x0000000000208947 */ /* 0x000fea0003800000 */
        /* <DEDUP_REMOVED lines=8> */
.L_x_1458:
[----:B------:R-:W-:Y:S05]  /*1800*/  BSYNC.RECONVERGENT B1 ;  /* 0x0000000000017941 */ /* 0x000fea0003800200 */
.L_x_1457:
[----:B------:R0:W1:Y:S01]  /*1810*/  LDS.128 R12, [R0+0x40] ;  /* 0x00004000000c7984 */ /* 0x0000620000000c00 */
[----:B------:R-:W-:Y:S01]  /*1820*/  DSETP.GEU.AND P0, PT, R20, R6, PT ;  /* 0x000000061400722a */ /* 0x000fe20003f0e000 */
[----:B------:R-:W-:Y:S01]  /*1830*/  BSSY.RECONVERGENT B1, `(.L_x_1459) ;  /* 0x0000015000017945 */ /* 0x000fe20003800200 */
[----:B------:R-:W-:Y:S01]  /*1840*/  IMAD.MOV.U32 R4, RZ, RZ, R6 ;  /* 0x000000ffff047224 */ /* 0x000fe200078e0006 */
[----:B------:R0:W2:Y:S01]  /*1850*/  LDS.128 R16, [R0+0x50] ;  /* 0x0000500000107984 */ /* 0x0000a20000000c00 */
[----:B------:R-:W-:Y:S02]  /*1860*/  IMAD.MOV.U32 R5, RZ, RZ, R7 ;  /* 0x000000ffff057224 */ /* 0x000fe400078e0007 */
[----:B------:R-:W-:Y:S02]  /*1870*/  IMAD.MOV.U32 R27, RZ, RZ, R8 ;  /* 0x000000ffff1b7224 */ /* 0x000fe400078e0008 */
[----:B------:R-:W-:-:S06]  /*1880*/  IMAD.MOV.U32 R29, RZ, RZ, R9 ;  /* 0x000000ffff1d7224 */ /* 0x000fcc00078e0009 */
[----:B0-----:R-:W-:Y:S05]  /*1890*/  @!P0 BRA `(.L_x_1460) ;  /* 0x0000000000388947 */ /* 0x001fea0003800000 */
[----:B------:R-:W-:Y:S01]  /*18a0*/  DSETP.GEU.AND P0, PT, R6, R20, PT ;  /* 0x000000140600722a */ /* 0x000fe20003f0e000 */
[----:B------:R-:W-:Y:S02]  /*18b0*/  IMAD.MOV.U32 R27, RZ, RZ, R22 ;  /* 0x000000ffff1b7224 */ /* 0x000fe400078e0016 */
[----:B------:R-:W-:Y:S02]  /*18c0*/  IMAD.MOV.U32 R29, RZ, RZ, R23 ;  /* 0x000000ffff1d7224 */ /* 0x000fe400078e0017 */
[----:B------:R-:W-:Y:S02]  /*18d0*/  IMAD.MOV.U32 R4, RZ, RZ, R20 ;  /* 0x000000ffff047224 */ /* 0x000fe400078e0014 */
[----:B------:R-:W-:-:S07]  /*18e0*/  IMAD.MOV.U32 R5, RZ, RZ, R21 ;  /* 0x000000ffff057224 */ /* 0x000fce00078e0015 */
[----:B------:R-:W-:Y:S05]  /*18f0*/  @!P0 BRA `(.L_x_1460) ;  /* 0x0000000000208947 */ /* 0x000fea0003800000 */
        /* <DEDUP_REMOVED lines=8> */
.L_x_1460:
[----:B------:R-:W-:Y:S05]  /*1980*/  BSYNC.RECONVERGENT B1 ;  /* 0x0000000000017941 */ /* 0x000fea0003800200 */
.L_x_1459:
[----:B------:R-:W-:Y:S01]  /*1990*/  DSETP.GEU.AND P0, PT, R4, R10, PT ;  /* 0x0000000a0400722a */ /* 0x000fe20003f0e000 */
[----:B------:R-:W-:Y:S01]  /*19a0*/  BSSY.RECONVERGENT B1, `(.L_x_1461) ;  /* 0x0000014000017945 */ /* 0x000fe20003800200 */
[----:B------:R-:W-:Y:S02]  /*19b0*/  IMAD.MOV.U32 R20, RZ, RZ, R10 ;  /* 0x000000ffff147224 */ /* 0x000fe400078e000a */
[----:B------:R-:W-:Y:S02]  /*19c0*/  IMAD.MOV.U32 R21, RZ, RZ, R11 ;  /* 0x000000ffff157224 */ /* 0x000fe400078e000b */
[----:B-1----:R-:W-:Y:S02]  /*19d0*/  IMAD.MOV.U32 R25, RZ, RZ, R12 ;  /* 0x000000ffff197224 */ /* 0x002fe400078e000c */
[----:B------:R-:W-:-:S06]  /*19e0*/  IMAD.MOV.U32 R23, RZ, RZ, R13 ;  /* 0x000000ffff177224 */ /* 0x000fcc00078e000d */
[----:B------:R-:W-:Y:S05]  /*19f0*/  @!P0 BRA `(.L_x_1462) ;  /* 0x0000000000388947 */ /* 0x000fea0003800000 */
        /* <DEDUP_REMOVED lines=14> */
.L_x_1462:
[----:B------:R-:W-:Y:S05]  /*1ae0*/  BSYNC.RECONVERGENT B1 ;  /* 0x0000000000017941 */ /* 0x000fea0003800200 */
.L_x_1461:
[----:B------:R0:W1:Y:S01]  /*1af0*/  LDS.128 R8, [R0+0x60] ;  /* 0x0000600000087984 */ /* 0x0000620000000c00 */
[----:B------:R-:W-:Y:S01]  /*1b00*/  DSETP.GEU.AND P0, PT, R20, R14, PT ;  /* 0x0000000e1400722a */ /* 0x000fe20003f0e000 */
[----:B------:R-:W-:Y:S01]  /*1b10*/  BSSY.RECONVERGENT B1, `(.L_x_1463) ;  /* 0x0000015000017945 */ /* 0x000fe20003800200 */
[----:B------:R-:W-:Y:S01]  /*1b20*/  IMAD.MOV.U32 R12, RZ, RZ, R14 ;  /* 0x000000ffff0c7224 */ /* 0x000fe200078e000e */
[----:B------:R0:W3:Y:S01]  /*1b30*/  LDS.128 R4, [R0+0x70] ;  /* 0x0000700000047984 */ /* 0x0000e20000000c00 */
[----:B------:R-:W-:Y:S02]  /*1b40*/  IMAD.MOV.U32 R13, RZ, RZ, R15 ;  /* 0x000000ffff0d7224 */ /* 0x000fe400078e000f */
[----:B--2---:R-:W-:Y:S02]  /*1b50*/  IMAD.MOV.U32 R27, RZ, RZ, R16 ;  /* 0x000000ffff1b7224 */ /* 0x004fe400078e0010 */
        /* <DEDUP_REMOVED lines=16> */
.L_x_1464:
[----:B------:R-:W-:Y:S05]  /*1c60*/  BSYNC.RECONVERGENT B1 ;  /* 0x0000000000017941 */ /* 0x000fea0003800200 */
.L_x_1463:
        /* <DEDUP_REMOVED lines=21> */
.L_x_1466:
[----:B------:R-:W-:Y:S05]  /*1dc0*/  BSYNC.RECONVERGENT B1 ;  /* 0x0000000000017941 */ /* 0x000fea0003800200 */
.L_x_1465:
[----:B------:R-:W-:Y:S01]  /*1dd0*/  DSETP.GEU.AND P0, PT, R14, R10, PT ;  /* 0x0000000a0e00722a */ /* 0x000fe20003f0e000 */
[----:B------:R-:W-:Y:S01]  /*1de0*/  BSSY.RECONVERGENT B1, `(.L_x_1467) ;  /* 0x0000014000017945 */ /* 0x000fe20003800200 */
[----:B------:R-:W-:Y:S02]  /*1df0*/  IMAD.MOV.U32 R8, RZ, RZ, R10 ;  /* 0x000000ffff087224 */ /* 0x000fe400078e000a */
[----:B------:R-:W-:Y:S02]  /*1e00*/  IMAD.MOV.U32 R9, RZ, RZ, R11 ;  /* 0x000000ffff097224 */ /* 0x000fe400078e000b */
[----:B---3--:R-:W-:Y:S02]  /*1e10*/  IMAD.MOV.U32 R17, RZ, RZ, R4 ;  /* 0x000000ffff117224 */ /* 0x008fe400078e0004 */
        /* <DEDUP_REMOVED lines=16> */
.L_x_1468:
[----:B------:R-:W-:Y:S05]  /*1f20*/  BSYNC.RECONVERGENT B1 ;  /* 0x0000000000017941 */ /* 0x000fea0003800200 */
.L_x_1467:
[----:B------:R-:W-:Y:S01]  /*1f30*/  DSETP.GEU.AND P0, PT, R8, R6, PT ;  /* 0x000000060800722a */ /* 0x000fe20003f0e000 */
[----:B------:R-:W-:Y:S02]  /*1f40*/  IMAD.MOV.U32 R12, RZ, RZ, R6 ;  /* 0x000000ffff0c7224 */ /* 0x000fe400078e0006 */
[----:B------:R-:W-:Y:S02]  /*1f50*/  IMAD.MOV.U32 R13, RZ, RZ, R7 ;  /* 0x000000ffff0d7224 */ /* 0x000fe400078e0007 */
[----:B------:R-:W-:Y:S02]  /*1f60*/  IMAD.MOV.U32 R14, RZ, RZ, R2 ;  /* 0x000000ffff0e7224 */ /* 0x000fe400078e0002 */
[----:B------:R-:W-:-:S07]  /*1f70*/  IMAD.MOV.U32 R15, RZ, RZ, R3 ;  /* 0x000000ffff0f7224 */ /* 0x000fce00078e0003 */
        /* <DEDUP_REMOVED lines=14> */
[----:B------:R-:W-:Y:S01]  /*2060*/  SEL R15, R0, R3, P2 ;  /* 0x00000003000f7207 */ /* 0x000fe20001000000 */
[----:B------:R-:W-:Y:S06]  /*2070*/  BRA `(.L_x_1456) ;  /* 0x0000004c00007947 */ /* 0x000fec0003800000 */
.L_x_1443:
[----:B-1----:R-:W1:Y:S01]  /*2080*/  S2R R2, SR_LANEID ;  /* 0x0000000000027919 */ /* 0x002e620000000000 */
[----:B------:R-:W-:Y:S01]  /*2090*/  LOP3.LUT R3, R0, 0x3e0, RZ, 0xc0, !PT ;  /* 0x000003e000037812 */ /* 0x000fe200078ec0ff */
[----:B------:R-:W-:Y:S01]  /*20a0*/  BSSY.RECONVERGENT B1, `(.L_x_1469) ;  /* 0x0000024000017945 */ /* 0x000fe20003800200 */
[----:B-----5:R-:W-:Y:S02]  /*20b0*/  IMAD.MOV.U32 R18, RZ, RZ, R12 ;  /* 0x000000ffff127224 */ /* 0x020fe400078e000c */
[----:B------:R-:W-:Y:S02]  /*20c0*/  IMAD.MOV.U32 R20, RZ, RZ, R13 ;  /* 0x000000ffff147224 */ /* 0x000fe400078e000d */
[----:B------:R-:W-:Y:S01]  /*20d0*/  VIADD R4, R3, 0x20 ;  /* 0x0000002003047836 */ /* 0x000fe20000000000 */
[----:B------:R-:W-:Y:S01]  /*20e0*/  LOP3.LUT R3, RZ, R3, RZ, 0x33, !PT ;  /* 0x00000003ff037212 */ /* 0x000fe200078e33ff */
[----:B------:R-:W-:Y:S02]  /*20f0*/  IMAD.MOV.U32 R6, RZ, RZ, R14 ;  /* 0x000000ffff067224 */ /* 0x000fe400078e000e */
[----:B------:R-:W-:Y:S01]  /*2100*/  IMAD.MOV.U32 R7, RZ, RZ, R15 ;  /* 0x000000ffff077224 */ /* 0x000fe200078e000f */
[----:B------:R-:W-:Y:S01]  /*2110*/  ISETP.GT.AND P0, PT, R4, UR6, PT ;  /* 0x0000000604007c0c */ /* 0x000fe2000bf04270 */
[----:B------:R-:W-:-:S05]  /*2120*/  VIADD R3, R3, UR6 ;  /* 0x0000000603037c36 */ /* 0x000fca0008000000 */
[----:B------:R-:W-:-:S05]  /*2130*/  SEL R3, R3, 0x1f, P0 ;  /* 0x0000001f03037807 */ /* 0x000fca0000000000 */
[----:B------:R2:W3:Y:S04]  /*2140*/  SHFL.DOWN PT, R4, R14, 0x1, R3 ;  /* 0x082000000e047989 */ /* 0x0004e800000e0003 */
[----:B------:R2:W4:Y:S04]  /*2150*/  SHFL.DOWN PT, R5, R15, 0x1, R3 ;  /* 0x082000000f057989 */ /* 0x00052800000e0003 */
[----:B0-----:R2:W0:Y:S01]  /*2160*/  SHFL.DOWN PT, R9, R12, 0x1, R3 ;  /* 0x082000000c097989 */ /* 0x00142200000e0003 */
[----:B-1----:R-:W-:-:S03]  /*2170*/  ISETP.GE.AND P0, PT, R2, R3, PT ;  /* 0x000000030200720c */ /* 0x002fc60003f06270 */
[----:B------:R2:W1:Y:S10]  /*2180*/  SHFL.DOWN PT, R11, R13, 0x1, R3 ;  /* 0x082000000d0b7989 */ /* 0x00047400000e0003 */
[----:B--2---:R-:W-:Y:S05]  /*2190*/  @P0 BRA `(.L_x_1470) ;  /* 0x0000000000500947 */ /* 0x004fea0003800000 */
[----:B---34-:R-:W-:Y:S01]  /*21a0*/  DSETP.GEU.AND P0, PT, R14, R4, PT ;  /* 0x000000040e00722a */ /* 0x018fe20003f0e000 */
[----:B0-----:R-:W-:Y:S02]  /*21b0*/  IMAD.MOV.U32 R18, RZ, RZ, R9 ;  /* 0x000000ffff127224 */ /* 0x001fe400078e0009 */
[----:B-1----:R-:W-:Y:S02]  /*21c0*/  IMAD.MOV.U32 R20, RZ, RZ, R11 ;  /* 0x000000ffff147224 */ /* 0x002fe400078e000b */
        /* <DEDUP_REMOVED lines=17> */
.L_x_1470:
[----:B------:R-:W-:Y:S05]  /*22e0*/  BSYNC.RECONVERGENT B1 ;  /* 0x0000000000017941 */ /* 0x000fea0003800200 */
.L_x_1469:
[----:B---3--:R-:W-:Y:S01]  /*22f0*/  VIADD R4, R2, 0x2 ;  /* 0x0000000202047836 */ /* 0x008fe20000000000 */
[----:B------:R2:W3:Y:S01]  /*2300*/  SHFL.DOWN PT, R8, R6, 0x2, R3 ;  /* 0x0840000006087989 */ /* 0x0004e200000e0003 */
[----:B------:R-:W-:Y:S01]  /*2310*/  BSSY.RECONVERGENT B1, `(.L_x_1471) ;  /* 0x000001e000017945 */ /* 0x000fe20003800200 */
[----:B------:R-:W-:Y:S02]  /*2320*/  IMAD.MOV.U32 R10, RZ, RZ, R18 ;  /* 0x000000ffff0a7224 */ /* 0x000fe400078e0012 */
[----:B------:R-:W-:Y:S01]  /*2330*/  ISETP.GT.AND P0, PT, R4, R3, PT ;  /* 0x000000030400720c */ /* 0x000fe20003f04270 */
[----:B0-----:R2:W0:Y:S01]  /*2340*/  SHFL.DOWN PT, R9, R7, 0x2, R3 ;  /* 0x0840000007097989 */ /* 0x00142200000e0003 */
[----:B------:R-:W-:Y:S02]  /*2350*/  IMAD.MOV.U32 R16, RZ, RZ, R20 ;  /* 0x000000ffff107224 */ /* 0x000fe400078e0014 */
[----:B------:R-:W-:Y:S01]  /*2360*/  IMAD.MOV.U32 R4, RZ, RZ, R6 ;  /* 0x000000ffff047224 */ /* 0x000fe200078e0006 */
[----:B-1----:R2:W1:Y:S01]  /*2370*/  SHFL.DOWN PT, R11, R18, 0x2, R3 ;  /* 0x08400000120b7989 */ /* 0x00246200000e0003 */
[----:B----4-:R-:W-:-:S03]  /*2380*/  IMAD.MOV.U32 R5, RZ, RZ, R7 ;  /* 0x000000ffff057224 */ /* 0x010fc600078e0007 */
[----:B------:R2:W4:Y:S04]  /*2390*/  SHFL.DOWN PT, R13, R20, 0x2, R3 ;  /* 0x08400000140d7989 */ /* 0x00052800000e0003 */
[----:B------:R-:W-:Y:S05]  /*23a0*/  @P0 BRA `(.L_x_1472) ;  /* 0x0000000000500947 */ /* 0x000fea0003800000 */
[----:B0--3--:R-:W-:Y:S01]  /*23b0*/  DSETP.GEU.AND P0, PT, R6, R8, PT ;  /* 0x000000080600722a */ /* 0x009fe20003f0e000 */
[----:B-1----:R-:W-:Y:S02]  /*23c0*/  IMAD.MOV.U32 R10, RZ, RZ, R11 ;  /* 0x000000ffff0a7224 */ /* 0x002fe400078e000b */
        /* <DEDUP_REMOVED lines=18> */
.L_x_1472:
[----:B------:R-:W-:Y:S05]  /*24f0*/  BSYNC.RECONVERGENT B1 ;  /* 0x0000000000017941 */ /* 0x000fea0003800200 */
.L_x_1471:
[----:B--2---:R-:W-:Y:S01]  /*2500*/  VIADD R6, R2, 0x4 ;  /* 0x0000000402067836 */ /* 0x004fe20000000000 */
[----:B---3--:R2:W3:Y:S01]  /*2510*/  SHFL.DOWN PT, R8, R4, 0x4, R3 ;  /* 0x0880000004087989 */ /* 0x0084e200000e0003 */
[----:B------:R-:W-:Y:S01]  /*2520*/  BSSY.RECONVERGENT B1, `(.L_x_1473) ;  /* 0x000001e000017945 */ /* 0x000fe20003800200 */
[----:B------:R-:W-:Y:S02]  /*2530*/  IMAD.MOV.U32 R12, RZ, RZ, R10 ;  /* 0x000000ffff0c7224 */ /* 0x000fe400078e000a */
[----:B------:R-:W-:Y:S01]  /*2540*/  ISETP.GT.AND P0, PT, R6, R3, PT ;  /* 0x000000030600720c */ /* 0x000fe20003f04270 */
[----:B0-----:R2:W0:Y:S01]  /*2550*/  SHFL.DOWN PT, R9, R5, 0x4, R3 ;  /* 0x0880000005097989 */ /* 0x00142200000e0003 */
[----:B------:R-:W-:Y:S02]  /*2560*/  IMAD.MOV.U32 R14, RZ, RZ, R16 ;  /* 0x000000ffff0e7224 */ /* 0x000fe400078e0010 */
[----:B------:R-:W-:Y:S01]  /*2570*/  IMAD.MOV.U32 R6, RZ, RZ, R4 ;  /* 0x000000ffff067224 */ /* 0x000fe200078e0004 */
[----:B-1----:R2:W1:Y:S01]  /*2580*/  SHFL.DOWN PT, R11, R10, 0x4, R3 ;  /* 0x088000000a0b7989 */ /* 0x00246200000e0003 */
[----:B------:R-:W-:-:S03]  /*2590*/  IMAD.MOV.U32 R7, RZ, RZ, R5 ;  /* 0x000000ffff077224 */ /* 0x000fc600078e0005 */
[----:B----4-:R2:W4:Y:S04]  /*25a0*/  SHFL.DOWN PT, R13, R16, 0x4, R3 ;  /* 0x08800000100d7989 */ /* 0x01052800000e0003 */
        /* <DEDUP_REMOVED lines=21> */
.L_x_1474:
[----:B------:R-:W-:Y:S05]  /*2700*/  BSYNC.RECONVERGENT B1 ;  /* 0x0000000000017941 */ /* 0x000fea0003800200 */
.L_x_1473:
        /* <DEDUP_REMOVED lines=32> */
.L_x_1476:
[----:B------:R-:W-:Y:S05]  /*2910*/  BSYNC.RECONVERGENT B1 ;  /* 0x0000000000017941 */ /* 0x000fea0003800200 */
.L_x_1475:
[----:B---3--:R-:W-:Y:S01]  /*2920*/  VIADD R8, R2, 0x10 ;  /* 0x0000001002087836 */ /* 0x008fe20000000000 */
[----:B--2---:R2:W3:Y:S01]  /*2930*/  SHFL.DOWN PT, R6, R4, 0x10, R3 ;  /* 0x0a00000004067989 */ /* 0x0044e200000e0003 */
[----:B------:R-:W-:Y:S01]  /*2940*/  BSSY.RECONVERGENT B1, `(.L_x_1477) ;  /* 0x000001e000017945 */ /* 0x000fe20003800200 */
[----:B------:R-:W-:Y:S02]  /*2950*/  IMAD.MOV.U32 R14, RZ, RZ, R10 ;  /* 0x000000ffff0e7224 */ /* 0x000fe400078e000a */
[----:B------:R-:W-:Y:S01]  /*2960*/  ISETP.GT.AND P0, PT, R8, R3, PT ;  /* 0x000000030800720c */ /* 0x000fe20003f04270 */
[----:B------:R2:W2:Y:S01]  /*2970*/  SHFL.DOWN PT, R7, R5, 0x10, R3 ;  /* 0x0a00000005077989 */ /* 0x0004a200000e0003 */
[----:B------:R-:W-:Y:S02]  /*2980*/  IMAD.MOV.U32 R15, RZ, RZ, R16 ;  /* 0x000000ffff0f7224 */ /* 0x000fe400078e0010 */
[----:B------:R-:W-:Y:S01]  /*2990*/  IMAD.MOV.U32 R12, RZ, RZ, R4 ;  /* 0x000000ffff0c7224 */ /* 0x000fe200078e0004 */
[----:B0-----:R0:W0:Y:S01]  /*29a0*/  SHFL.DOWN PT, R9, R10, 0x10, R3 ;  /* 0x0a0000000a097989 */ /* 0x00102200000e0003 */
[----:B----4-:R-:W-:-:S03]  /*29b0*/  IMAD.MOV.U32 R13, RZ, RZ, R5 ;  /* 0x000000ffff0d7224 */ /* 0x010fc600078e0005 */
[----:B-1----:R1:W4:Y:S04]  /*29c0*/  SHFL.DOWN PT, R11, R16, 0x10, R3 ;  /* 0x0a000000100b7989 */ /* 0x00232800000e0003 */
[----:B------:R-:W-:Y:S05]  /*29d0*/  @P0 BRA `(.L_x_1478) ;  /* 0x0000000000500947 */ /* 0x000fea0003800000 */
[----:B--23--:R-:W-:Y:S01]  /*29e0*/  DSETP.GEU.AND P0, PT, R4, R6, PT ;  /* 0x000000060400722a */ /* 0x00cfe20003f0e000 */
[----:B0-----:R-:W-:Y:S02]  /*29f0*/  IMAD.MOV.U32 R14, RZ, RZ, R9 ;  /* 0x000000ffff0e7224 */ /* 0x001fe400078e0009 */
        /* <DEDUP_REMOVED lines=18> */
.L_x_1478:
[----:B------:R-:W-:Y:S05]  /*2b20*/  BSYNC.RECONVERGENT B1 ;  /* 0x0000000000017941 */ /* 0x000fea0003800200 */
.L_x_1477:
[----:B------:R-:W-:Y:S01]  /*2b30*/  ISETP.NE.AND P0, PT, R2, RZ, PT ;  /* 0x000000ff0200720c */ /* 0x000fe20003f05270 */
[----:B------:R-:W-:-:S12]  /*2b40*/  BSSY.RECONVERGENT B1, `(.L_x_1479) ;  /* 0x000000a000017945 */ /* 0x000fd80003800200 */
[----:B------:R-:W-:Y:S05]  /*2b50*/  @P0 BRA `(.L_x_1480) ;  /* 0x0000000000200947 */ /* 0x000fea0003800000 */
[----:B--2---:R-:W2:Y:S01]  /*2b60*/  S2R R4, SR_CgaCtaId ;  /* 0x0000000000047919 */ /* 0x004ea20000008800 */
[----:B01----:R-:W-:Y:S02]  /*2b70*/  MOV R3, 0x400 ;  /* 0x0000040000037802 */ /* 0x003fe40000000f00 */
[----:B------:R-:W-:-:S04]  /*2b80*/  SHF.R.U32.HI R2, RZ, 0x1, R0 ;  /* 0x00000001ff027819 */ /* 0x000fc80000011600 */
[----:B------:R-:W-:Y:S02]  /*2b90*/  LOP3.LUT R2, R2, 0x1f0, RZ, 0xc0, !PT ;  /* 0x000001f002027812 */ /* 0x000fe400078ec0ff */
[----:B--2---:R-:W-:-:S05]  /*2ba0*/  LEA R3, R4, R3, 0x18 ;  /* 0x0000000304037211 */ /* 0x004fca00078ec0ff */
[----:B------:R-:W-:-:S05]  /*2bb0*/  IMAD.IADD R3, R2, 0x1, R3 ;  /* 0x0000000102037824 */ /* 0x000fca00078e0203 */
[----:B------:R0:W-:Y:S04]  /*2bc0*/  STS.64 [R3+0x10], R14 ;  /* 0x0000100e03007388 */ /* 0x0001e80000000a00 */
[----:B------:R0:W-:Y:S02]  /*2bd0*/  STS.64 [R3+0x8], R12 ;  /* 0x0000080c03007388 */ /* 0x0001e40000000a00 */
.L_x_1480:
[----:B------:R-:W-:Y:S05]  /*2be0*/  BSYNC.RECONVERGENT B1 ;  /* 0x0000000000017941 */ /* 0x000fea0003800200 */
.L_x_1479:
[----:B------:R-:W-:Y:S01]  /*2bf0*/  BAR.SYNC.DEFER_BLOCKING 0x0 ;  /* 0x0000000000007b1d */ /* 0x000fe20000010000 */
[----:B------:R-:W-:-:S13]  /*2c00*/  ISETP.NE.AND P1, PT, R0, RZ, PT ;  /* 0x000000ff0000720c */ /* 0x000fda0003f25270 */
[----:B------:R-:W-:Y:S05]  /*2c10*/  @P1 BRA `(.L_x_1456) ;  /* 0x0000004000181947 */ /* 0x000fea0003800000 */
[----:B------:R-:W-:Y:S01]  /*2c20*/  UISETP.GE.AND UP0, UPT, UR6, 0x21, UPT ;  /* 0x000000210600788c */ /* 0x000fe2000bf06270 */
[----:B----4-:R-:W-:Y:S02]  /*2c30*/  IMAD.MOV.U32 R11, RZ, RZ, R14 ;  /* 0x000000ffff0b7224 */ /* 0x010fe400078e000e */
[----:B------:R-:W-:Y:S02]  /*2c40*/  IMAD.MOV.U32 R8, RZ, RZ, R15 ;  /* 0x000000ffff087224 */ /* 0x000fe400078e000f */
[----:B------:R-:W-:Y:S02]  /*2c50*/  IMAD.MOV.U32 R2, RZ, RZ, R12 ;  /* 0x000000ffff027224 */ /* 0x000fe400078e000c */
[----:B012---:R-:W-:Y:S02]  /*2c60*/  IMAD.MOV.U32 R3, RZ, RZ, R13 ;  /* 0x000000ffff037224 */ /* 0x007fe400078e000d */
[----:B------:R-:W-:Y:S05]  /*2c70*/  BRA.U !UP0, `(.L_x_1481) ;  /* 0x00000001086c7547 */ /* 0x000fea000b800000 */
[----:B------:R-:W0:Y:S01]  /*2c80*/  S2UR UR5, SR_CgaCtaId ;  /* 0x00000000000579c3 */ /* 0x000e220000008800 */
[----:B------:R-:W-:Y:S01]  /*2c90*/  UMOV UR4, 0x400 ;  /* 0x0000040000047882 */ /* 0x000fe20000000000 */
[----:B------:R-:W-:Y:S01]  /*2ca0*/  BSSY.RECONVERGENT B1, `(.L_x_1481) ;  /* 0x0000018000017945 */ /* 0x000fe20003800200 */
[----:B0-----:R-:W-:-:S09]  /*2cb0*/  ULEA UR4, UR5, UR4, 0x18 ;  /* 0x0000000405047291 */ /* 0x001fd2000f8ec0ff */
[----:B------:R-:W0:Y:S04]  /*2cc0*/  LDS.64 R4, [UR4+0x18] ;  /* 0x00001804ff047984 */ /* 0x000e280008000a00 */
[----:B---3--:R-:W1:Y:S01]  /*2cd0*/  LDS.64 R6, [UR4+0x20] ;  /* 0x00002004ff067984 */ /* 0x008e620008000a00 */
[----:B0-----:R-:W-:Y:S01]  /*2ce0*/  DSETP.GEU.AND P0, PT, R12, R4, PT ;  /* 0x000000040c00722a */ /* 0x001fe20003f0e000 */
[----:B------:R-:W-:Y:S02]  /*2cf0*/  IMAD.MOV.U32 R2, RZ, RZ, R4 ;  /* 0x000000ffff027224 */ /* 0x000fe400078e0004 */
[----:B------:R-:W-:Y:S02]  /*2d00*/  IMAD.MOV.U32 R3, RZ, RZ, R5 ;  /* 0x000000ffff037224 */ /* 0x000fe400078e0005 */
[----:B-1----:R-:W-:-:S02]  /*2d10*/  IMAD.MOV.U32 R11, RZ, RZ, R6 ;  /* 0x000000ffff0b7224 */ /* 0x002fc400078e0006 */
        /* <DEDUP_REMOVED lines=16> */
.L_x_1482:
[----:B------:R-:W-:Y:S05]  /*2e20*/  BSYNC.RECONVERGENT B1 ;  /* 0x0000000000017941 */ /* 0x000fea0003800200 */
.L_x_1481:
[----:B------:R-:W-:Y:S01]  /*2e30*/  UISETP.GE.AND UP0, UPT, UR6, 0x41, UPT ;  /* 0x000000410600788c */ /* 0x000fe2000bf06270 */
[----:B------:R-:W-:Y:S02]  /*2e40*/  IMAD.MOV.U32 R9, RZ, RZ, R11 ;  /* 0x000000ffff097224 */ /* 0x000fe400078e000b */
[----:B------:R-:W-:Y:S02]  /*2e50*/  IMAD.MOV.U32 R0, RZ, RZ, R8 ;  /* 0x000000ffff007224 */ /* 0x000fe400078e0008 */
[----:B------:R-:W-:Y:S02]  /*2e60*/  IMAD.MOV.U32 R4, RZ, RZ, R2 ;  /* 0x000000ffff047224 */ /* 0x000fe400078e0002 */
[----:B------:R-:W-:Y:S02]  /*2e70*/  IMAD.MOV.U32 R5, RZ, RZ, R3 ;  /* 0x000000ffff057224 */ /* 0x000fe400078e0003 */
[----:B------:R-:W-:Y:S05]  /*2e80*/  BRA.U !UP0, `(.L_x_1483) ;  /* 0x00000001086c7547 */ /* 0x000fea000b800000 */
[----:B------:R-:W0:Y:S01]  /*2e90*/  S2UR UR5, SR_CgaCtaId ;  /* 0x00000000000579c3 */ /* 0x000e220000008800 */
[----:B------:R-:W-:Y:S01]  /*2ea0*/  UMOV UR4, 0x400 ;  /* 0x0000040000047882 */ /* 0x000fe20000000000 */
[----:B------:R-:W-:Y:S01]  /*2eb0*/  BSSY.RECONVERGENT B1, `(.L_x_1483) ;  /* 0x0000018000017945 */ /* 0x000fe20003800200 */
[----:B0-----:R-:W-:-:S09]  /*2ec0*/  ULEA UR4, UR5, UR4, 0x18 ;  /* 0x0000000405047291 */ /* 0x001fd2000f8ec0ff */
[----:B---3--:R-:W0:Y:S04]  /*2ed0*/  LDS.64 R6, [UR4+0x28] ;  /* 0x00002804ff067984 */ /* 0x008e280008000a00 */
[----:B------:R-:W1:Y:S01]  /*2ee0*/  LDS.64 R12, [UR4+0x30] ;  /* 0x00003004ff0c7984 */ /* 0x000e620008000a00 */
        /* <DEDUP_REMOVED lines=20> */
.L_x_1484:
[----:B------:R-:W-:Y:S05]  /*3030*/  BSYNC.RECONVERGENT B1 ;  /* 0x0000000000017941 */ /* 0x000fea0003800200 */
.L_x_1483:
        /* <DEDUP_REMOVED lines=32> */
.L_x_1486:
[----:B------:R-:W-:Y:S05]  /*3240*/  BSYNC.RECONVERGENT B1 ;  /* 0x0000000000017941 */ /* 0x000fea0003800200 */
.L_x_1485:
        /* <DEDUP_REMOVED lines=32> */
.L_x_1488:
[----:B------:R-:W-:Y:S05]  /*3450*/  BSYNC.RECONVERGENT B1 ;  /* 0x0000000000017941 */ /* 0x000fea0003800200 */
.L_x_1487:
        /* <DEDUP_REMOVED lines=32> */
.L_x_1490:
[----:B------:R-:W-:Y:S05]  /*3660*/  BSYNC.RECONVERGENT B1 ;  /* 0x0000000000017941 */ /* 0x000fea0003800200 */
.L_x_1489:
        /* <DEDUP_REMOVED lines=32> */
.L_x_1492:
[----:B------:R-:W-:Y:S05]  /*3870*/  BSYNC.RECONVERGENT B1 ;  /* 0x0000000000017941 */ /* 0x000fea0003800200 */
.L_x_1491:
[----:B------:R-:W-:Y:S01]  /*3880*/  UISETP.GE.AND UP0, UPT, UR6, 0xe1, UPT ;  /* 0x000000e10600788c */ /* 0x000fe2000bf06270 */
[----:B------:R-:W-:Y:S02]  /*3890*/  IMAD.MOV.U32 R14, RZ, RZ, R9 ;  /* 0x000000ffff0e7224 */ /* 0x000fe400078e0009 */
[----:B------:R-:W-:Y:S02]  /*38a0*/  IMAD.MOV.U32 R15, RZ, RZ, R0 ;  /* 0x000000ffff0f7224 */ /* 0x000fe400078e0000 */
[----:B------:R-:W-:Y:S02]  /*38b0*/  IMAD.MOV.U32 R12, RZ, RZ, R4 ;  /* 0x000000ffff0c7224 */ /* 0x000fe400078e0004 */
[----:B------:R-:W-:Y:S02]  /*38c0*/  IMAD.MOV.U32 R13, RZ, RZ, R5 ;  /* 0x000000ffff0d7224 */ /* 0x000fe400078e0005 */
[----:B------:R-:W-:Y:S05]  /*38d0*/  BRA.U !UP0, `(.L_x_1456) ;  /* 0x0000003108e87547 */ /* 0x000fea000b800000 */
[----:B------:R-:W0:Y:S01]  /*38e0*/  S2UR UR5, SR_CgaCtaId ;  /* 0x00000000000579c3 */ /* 0x000e220000008800 */
[----:B------:R-:W-:Y:S02]  /*38f0*/  UMOV UR4, 0x400 ;  /* 0x0000040000047882 */ /* 0x000fe40000000000 */
        /* <DEDUP_REMOVED lines=24> */
.L_x_1424:
[----:B------:R-:W1:Y:S01]  /*3a80*/  S2R R0, SR_TID.X ;  /* 0x0000000000007919 */ /* 0x000e620000002100 */
[----:B------:R-:W1:Y:S02]  /*3a90*/  LDC.64 R2, c[0x0][0x380] ;  /* 0x0000e000ff027b82 */ /* 0x000e640000000a00 */
[----:B-1----:R-:W-:-:S05]  /*3aa0*/  IMAD.WIDE.U32 R2, R0, 0x10, R2 ;  /* 0x0000001000027825 */ /* 0x002fca00078e0002 */
[----:B0-----:R-:W2:Y:S04]  /*3ab0*/  LDG.E.64.CONSTANT R18, desc[UR10][R2.64] ;  /* 0x0000000a02127981 */ /* 0x001ea8000c1e9b00 */
[----:B------:R-:W2:Y:S04]  /*3ac0*/  LDG.E.64.CONSTANT R16, desc[UR10][R2.64+0x1000] ;  /* 0x0010000a02107981 */ /* 0x000ea8000c1e9b00 */
[----:B------:R-:W3:Y:S04]  /*3ad0*/  LDG.E.64.CONSTANT R20, desc[UR10][R2.64+0x8] ;  /* 0x0000080a02147981 */ /* 0x000ee8000c1e9b00 */
[----:B------:R-:W3:Y:S04]  /*3ae0*/  LDG.E.64.CONSTANT R14, desc[UR10][R2.64+0x1008] ;  /* 0x0010080a020e7981 */ /* 0x000ee8000c1e9b00 */
[----:B------:R-:W4:Y:S04]  /*3af0*/  LDG.E.64.CONSTANT R12, desc[UR10][R2.64+0x2000] ;  /* 0x0020000a020c7981 */ /* 0x000f28000c1e9b00 */
[----:B------:R-:W5:Y:S04]  /*3b00*/  LDG.E.64.CONSTANT R10, desc[UR10][R2.64+0x2008] ;  /* 0x0020080a020a7981 */ /* 0x000f68000c1e9b00 */
[----:B------:R-:W5:Y:S04]  /*3b10*/  LDG.E.64.CONSTANT R6, desc[UR10][R2.64+0x3000] ;  /* 0x0030000a02067981 */ /* 0x000f68000c1e9b00 */
[----:B------:R-:W5:Y:S04]  /*3b20*/  LDG.E.64.CONSTANT R4, desc[UR10][R2.64+0x3008] ;  /* 0x0030080a02047981 */ /* 0x000f68000c1e9b00 */
[----:B------:R-:W5:Y:S04]  /*3b30*/  LDG.E.64.CONSTANT R28, desc[UR10][R2.64+0x4000] ;  /* 0x0040000a021c7981 */ /* 0x000f68000c1e9b00 */
[----:B------:R-:W5:Y:S01]  /*3b40*/  LDG.E.64.CONSTANT R8, desc[UR10][R2.64+0x4008] ;  /* 0x0040080a02087981 */ /* 0x000f62000c1e9b00 */
[----:B------:R-:W-:Y:S01]  /*3b50*/  UISETP.GE.U32.AND UP0, UPT, UR8, 0xa00, UPT ;  /* 0x00000a000800788c */ /* 0x000fe2000bf06070 */
[----:B------:R-:W-:Y:S01]  /*3b60*/  UMOV UR9, 0x500 ;  /* 0x0000050000097882 */ /* 0x000fe20000000000 */
[----:B------:R-:W-:Y:S01]  /*3b70*/  UMOV UR4, URZ ;  /* 0x000000ff00047c82 */ /* 0x000fe20008000000 */
[----:B--2---:R-:W-:-:S14]  /*3b80*/  DSETP.GEU.AND P2, PT, R18, R16, PT ;  /* 0x000000101200722a */ /* 0x004fdc0003f4e000 */
[----:B---3--:R-:W-:-:S04]  /*3b90*/  @P2 ISETP.GE.U32.AND P0, PT, R20, R14, PT ;  /* 0x0000000e1400220c */ /* 0x008fc80003f06070 */
[----:B------:R-:W-:-:S13]  /*3ba0*/  @P2 ISETP.GE.AND.EX P0, PT, R21, R15, PT, P0 ;  /* 0x0000000f1500220c */ /* 0x000fda0003f06300 */
[----:B------:R-:W-:-:S06]  /*3bb0*/  @P2 DSETP.LT.OR P0, PT, R16, R18, !P0 ;  /* 0x000000121000222a */ /* 0x000fcc0004701400 */
[----:B------:R-:W-:Y:S02]  /*3bc0*/  @P2 FSEL R18, R18, R16, P0 ;  /* 0x0000001012122208 */ /* 0x000fe40000000000 */
[----:B------:R-:W-:Y:S02]  /*3bd0*/  @P2 FSEL R19, R19, R17, P0 ;  /* 0x0000001113132208 */ /* 0x000fe40000000000 */
[----:B------:R-:W-:Y:S01]  /*3be0*/  @P2 SEL R14, R20, R14, P0 ;  /* 0x0000000e140e2207 */ /* 0x000fe20000000000 */
[----:B------:R-:W-:Y:S01]  /*3bf0*/  @P2 IMAD.MOV.U32 R16, RZ, RZ, R18 ;  /* 0x000000ffff102224 */ /* 0x000fe200078e0012 */
[----:B------:R-:W-:Y:S01]  /*3c00*/  @P2 SEL R15, R21, R15, P0 ;  /* 0x0000000f150f2207 */ /* 0x000fe20000000000 */
[----:B------:R-:W-:-:S06]  /*3c10*/  @P2 IMAD.MOV.U32 R17, RZ, RZ, R19 ;  /* 0x000000ffff112224 */ /* 0x000fcc00078e0013 */
[----:B----4-:R-:W-:-:S14]  /*3c20*/  DSETP.GEU.AND P1, PT, R16, R12, PT ;  /* 0x0000000c1000722a */ /* 0x010fdc0003f2e000 */
[----:B-----5:R-:W-:-:S04]  /*3c30*/  @P1 ISETP.GE.U32.AND P0, PT, R14, R10, PT ;  /* 0x0000000a0e00120c */ /* 0x020fc80003f06070 */
[----:B------:R-:W-:-:S13]  /*3c40*/  @P1 ISETP.GE.AND.EX P0, PT, R15, R11, PT, P0 ;  /* 0x0000000b0f00120c */ /* 0x000fda0003f06300 */
[----:B------:R-:W-:-:S06]  /*3c50*/  @P1 DSETP.GT.OR P0, PT, R16, R12, !P0 ;  /* 0x0000000c1000122a */ /* 0x000fcc0004704400 */
[----:B------:R-:W-:Y:S02]  /*3c60*/  @P1 FSEL R16, R16, R12, P0 ;  /* 0x0000000c10101208 */ /* 0x000fe40000000000 */
[----:B------:R-:W-:Y:S02]  /*3c70*/  @P1 FSEL R17, R17, R13, P0 ;  /* 0x0000000d11111208 */ /* 0x000fe40000000000 */
[----:B------:R-:W-:Y:S01]  /*3c80*/  @P1 SEL R10, R14, R10, P0 ;  /* 0x0000000a0e0a1207 */ /* 0x000fe20000000000 */
[----:B------:R-:W-:Y:S01]  /*3c90*/  @P1 IMAD.MOV.U32 R12, RZ, RZ, R16 ;  /* 0x000000ffff0c1224 */ /* 0x000fe200078e0010 */
[----:B------:R-:W-:Y:S01]  /*3ca0*/  @P1 SEL R11, R15, R11, P0 ;  /* 0x0000000b0f0b1207 */ /* 0x000fe20000000000 */
[----:B------:R-:W-:-:S06]  /*3cb0*/  @P1 IMAD.MOV.U32 R13, RZ, RZ, R17 ;  /* 0x000000ffff0d1224 */ /* 0x000fcc00078e0011 */
[----:B------:R-:W-:-:S14]  /*3cc0*/  DSETP.GEU.AND P2, PT, R12, R6, PT ;  /* 0x000000060c00722a */ /* 0x000fdc0003f4e000 */
[----:B------:R-:W-:-:S04]  /*3cd0*/  @P2 ISETP.GE.U32.AND P0, PT, R10, R4, PT ;  /* 0x000000040a00220c */ /* 0x000fc80003f06070 */
        /* <DEDUP_REMOVED lines=17> */
[----:B------:R-:W-:Y:S01]  /*3df0*/  @P1 IMAD.MOV.U32 R29, RZ, RZ, R7 ;  /* 0x000000ffff1d1224 */ /* 0x000fe200078e0007 */
[----:B------:R-:W-:Y:S06]  /*3e00*/  BRA.U !UP0, `(.L_x_1493) ;  /* 0x0000000d08987547 */ /* 0x000fec000b800000 */
[----:B------:R-:W-:-:S04]  /*3e10*/  UIADD3 UR9, UP0, UPT, UR8, -0xa00, URZ ;  /* 0xfffff60008097890 */ /* 0x000fc8000ff1e0ff */
[----:B------:R-:W-:Y:S02]  /*3e20*/  ULEA.HI.X.SX32 UR8, UR8, 0xffffffff, 0x1, UP0 ;  /* 0xffffffff08087891 */ /* 0x000fe400080f0eff */
[----:B------:R-:W-:Y:S02]  /*3e30*/  UIMAD.WIDE.U32 UR12, UR9, -0x33333333, URZ ;  /* 0xcccccccd090c78a5 */ /* 0x000fe4000f8e00ff */
[----:B------:R-:W-:Y:S02]  /*3e40*/  UIMAD.WIDE.U32 UR4, UR8, -0x33333333, URZ ;  /* 0xcccccccd080478a5 */ /* 0x000fe4000f8e00ff */
[----:B------:R-:W-:Y:S02]  /*3e50*/  UISETP.GE.U32.AND UP1, UPT, UR9, 0x500, UPT ;  /* 0x000005000900788c */ /* 0x000fe4000bf26070 */
[----:B------:R-:W-:Y:S02]  /*3e60*/  UIMAD.WIDE.U32 UR4, UP0, UR9, -0x33333334, UR4 ;  /* 0xcccccccc090478a5 */ /* 0x000fe4000f800004 */
[----:B------:R-:W-:-:S02]  /*3e70*/  UISETP.GE.U32.AND.EX UP1, UPT, UR8, URZ, UPT, UP1 ;  /* 0x000000ff0800728c */ /* 0x000fc4000bf26110 */
[----:B------:R-:W-:Y:S02]  /*3e80*/  UIADD3.X UR7, UPT, UPT, URZ, URZ, URZ, UP0, !UPT ;  /* 0x000000ffff077290 */ /* 0x000fe400087fe4ff */
[----:B------:R-:W-:Y:S01]  /*3e90*/  UIADD3 URZ, UP0, UPT, UR13, UR4, URZ ;  /* 0x000000040dff7290 */ /* 0x000fe2000ff1e0ff */
[----:B------:R-:W-:Y:S01]  /*3ea0*/  UMOV UR6, UR5 ;  /* 0x0000000500067c82 */ /* 0x000fe20008000000 */
[----:B------:R-:W-:Y:S02]  /*3eb0*/  UMOV UR9, 0x500 ;  /* 0x0000050000097882 */ /* 0x000fe40000000000 */
[----:B------:R-:W-:-:S04]  /*3ec0*/  UIMAD.WIDE.U32.X UR6, UR8, -0x33333334, UR6, UP0 ;  /* 0xcccccccc080678a5 */ /* 0x000fc800080e0406 */
[----:B------:R-:W-:-:S04]  /*3ed0*/  USHF.R.U64 UR5, UR6, 0xa, UR7 ;  /* 0x0000000a06057899 */ /* 0x000fc80008001207 */
[----:B------:R-:W-:-:S04]  /*3ee0*/  ULOP3.LUT UR4, UR5, 0x1, URZ, 0xc0, !UPT ;  /* 0x0000000105047892 */ /* 0x000fc8000f8ec0ff */
[----:B------:R-:W-:-:S03]  /*3ef0*/  UISETP.NE.U32.AND UP0, UPT, UR4, 0x1, UPT ;  /* 0x000000010400788c */ /* 0x000fc6000bf05070 */
[----:B------:R-:W-:Y:S01]  /*3f00*/  UMOV UR4, URZ ;  /* 0x000000ff00047c82 */ /* 0x000fe20008000000 */
[----:B------:R-:W-:Y:S01]  /*3f10*/  UISETP.NE.U32.AND.EX UP0, UPT, URZ, URZ, UPT, UP0 ;  /* 0x000000ffff00728c */ /* 0x000fe2000bf05100 */
[----:B------:R-:W-:Y:S10]  /*3f20*/  BRA.U !UP1, `(.L_x_1494) ;  /* 0x0000000909307547 */ /* 0x000ff4000b800000 */
[----:B------:R-:W0:Y:S01]  /*3f30*/  LDCU.64 UR8, c[0x0][0x380] ;  /* 0x00007000ff0877ac */ /* 0x000e220008000a00 */
[----:B------:R-:W-:Y:S01]  /*3f40*/  UIADD3 UR5, UP1, UPT, UR5, 0x1, URZ ;  /* 0x0000000105057890 */ /* 0x000fe2000ff3e0ff */
[----:B------:R-:W-:-:S03]  /*3f50*/  UMOV UR4, URZ ;  /* 0x000000ff00047c82 */ /* 0x000fc60008000000 */
[----:B------:R-:W-:Y:S02]  /*3f60*/  ULEA.HI.X UR6, UR7, URZ, URZ, 0x16, UP1 ;  /* 0x000000ff07067291 */ /* 0x000fe400088fb4ff */
[----:B------:R-:W-:Y:S02]  /*3f70*/  ULOP3.LUT UR5, UR5, 0xfffffffe, URZ, 0xc0, !UPT ;  /* 0xfffffffe05057892 */ /* 0x000fe4000f8ec0ff */
[----:B------:R-:W-:Y:S01]  /*3f80*/  ULOP3.LUT UR6, UR6, 0x7fffff, URZ, 0xc0, !UPT ;  /* 0x007fffff06067892 */ /* 0x000fe2000f8ec0ff */
[----:B0-----:R-:W-:-:S04]  /*3f90*/  LEA R4, P0, R0, UR8, 0x4 ;  /* 0x0000000800047c11 */ /* 0x001fc8000f8020ff */
[----:B------:R-:W-:Y:S02]  /*3fa0*/  IADD3 R4, P1, PT, R4, 0xe008, RZ ;  /* 0x0000e00804047810 */ /* 0x000fe40007f3e0ff */
[----:B------:R-:W-:Y:S01]  /*3fb0*/  LEA.HI.X R0, R0, UR9, RZ, 0x4, P0 ;  /* 0x0000000900007c11 */ /* 0x000fe200080f24ff */
[----:B------:R-:W-:-:S04]  /*3fc0*/  UMOV UR9, 0x500 ;  /* 0x0000050000097882 */ /* 0x000fc80000000000 */
[----:B------:R-:W-:-:S07]  /*3fd0*/  IMAD.X R5, RZ, RZ, R0, P1 ;  /* 0x000000ffff057224 */ /* 0x000fce00008e0600 */
.L_x_1495:
[----:B------:R-:W2:Y:S04]  /*3fe0*/  LDG.E.64.CONSTANT R12, desc[UR10][R4.64+-0x9008] ;  /* 0xff6ff80a040c7981 */ /* 0x000ea8000c1e9b00 */
[----:B------:R-:W3:Y:S04]  /*3ff0*/  LDG.E.64.CONSTANT R16, desc[UR10][R4.64+-0x9000] ;  /* 0xff70000a04107981 */ /* 0x000ee8000c1e9b00 */
[----:B------:R-:W4:Y:S04]  /*4000*/  LDG.E.64.CONSTANT R18, desc[UR10][R4.64+-0x8008] ;  /* 0xff7ff80a04127981 */ /* 0x000f28000c1e9b00 */
[----:B------:R-:W5:Y:S04]  /*4010*/  LDG.E.64.CONSTANT R20, desc[UR10][R4.64+-0x8000] ;  /* 0xff80000a04147981 */ /* 0x000f68000c1e9b00 */
[----:B------:R-:W5:Y:S04]  /*4020*/  LDG.E.64.CONSTANT R22, desc[UR10][R4.64+-0x7008] ;  /* 0xff8ff80a04167981 */ /* 0x000f68000c1e9b00 */
[----:B------:R-:W5:Y:S04]  /*4030*/  LDG.E.64.CONSTANT R24, desc[UR10][R4.64+-0x7000] ;  /* 0xff90000a04187981 */ /* 0x000f68000c1e9b00 */
[----:B------:R-:W5:Y:S04]  /*4040*/  LDG.E.64.CONSTANT R26, desc[UR10][R4.64+-0x6008] ;  /* 0xff9ff80a041a7981 */ /* 0x000f68000c1e9b00 */
[----:B------:R-:W5:Y:S04]  /*4050*/  LDG.E.64.CONSTANT R6, desc[UR10][R4.64+-0x6000] ;  /* 0xffa0000a04067981 */ /* 0x000f68000c1e9b00 */
[----:B------:R-:W5:Y:S01]  /*4060*/  LDG.E.64.CONSTANT R14, desc[UR10][R4.64+-0x4000] ;  /* 0xffc0000a040e7981 */ /* 0x000f62000c1e9b00 */
[----:B--2---:R-:W-:-:S14]  /*4070*/  DSETP.GEU.AND P2, PT, R28, R12, PT ;  /* 0x0000000c1c00722a */ /* 0x004fdc0003f4e000 */
[----:B---3--:R-:W-:-:S04]  /*4080*/  @P2 ISETP.GE.U32.AND P0, PT, R8, R16, PT ;  /* 0x000000100800220c */ /* 0x008fc80003f06070 */
[----:B------:R-:W-:-:S13]  /*4090*/  @P2 ISETP.GE.AND.EX P0, PT, R9, R17, PT, P0 ;  /* 0x000000110900220c */ /* 0x000fda0003f06300 */
[----:B------:R-:W-:-:S06]  /*40a0*/  @P2 DSETP.GT.OR P0, PT, R28, R12, !P0 ;  /* 0x0000000c1c00222a */ /* 0x000fcc0004704400 */
[----:B------:R-:W-:Y:S02]  /*40b0*/  @P2 FSEL R11, R29, R13, P0 ;  /* 0x0000000d1d0b2208 */ /* 0x000fe40000000000 */
[----:B------:R-:W-:Y:S02]  /*40c0*/  @P2 FSEL R0, R28, R12, P0 ;  /* 0x0000000c1c002208 */ /* 0x000fe40000000000 */
[----:B------:R-:W2:Y:S01]  /*40d0*/  LDG.E.64.CONSTANT R28, desc[UR10][R4.64+-0x5008] ;  /* 0xffaff80a041c7981 */ /* 0x000ea2000c1e9b00 */
[----:B------:R-:W-:Y:S02]  /*40e0*/  @P2 IMAD.MOV.U32 R13, RZ, RZ, R11 ;  /* 0x000000ffff0d2224 */ /* 0x000fe400078e000b */
[----:B------:R-:W-:Y:S01]  /*40f0*/  @P2 IMAD.MOV.U32 R12, RZ, RZ, R0 ;  /* 0x000000ffff0c2224 */ /* 0x000fe200078e0000 */
[----:B------:R-:W3:Y:S05]  /*4100*/  LDG.E.64.CONSTANT R10, desc[UR10][R4.64+-0x5000] ;  /* 0xffb0000a040a7981 */ /* 0x000eea000c1e9b00 */
[----:B----4-:R-:W-:Y:S01]  /*4110*/  DSETP.GEU.AND P1, PT, R12, R18, PT ;  /* 0x000000120c00722a */ /* 0x010fe20003f2e000 */
[----:B------:R-:W-:-:S02]  /*4120*/  @P2 SEL R16, R8, R16, P0 ;  /* 0x0000001008102207 */ /* 0x000fc40000000000 */
[----:B------:R-:W-:-:S11]  /*4130*/  @P2 SEL R17, R9, R17, P0 ;  /* 0x0000001109112207 */ /* 0x000fd60000000000 */
[----:B-----5:R-:W-:-:S04]  /*4140*/  @P1 ISETP.GE.U32.AND P0, PT, R16, R20, PT ;  /* 0x000000141000120c */ /* 0x020fc80003f06070 */
[----:B------:R-:W-:-:S13]  /*4150*/  @P1 ISETP.GE.AND.EX P0, PT, R17, R21, PT, P0 ;  /* 0x000000151100120c */ /* 0x000fda0003f06300 */
[----:B------:R-:W-:-:S06]  /*4160*/  @P1 DSETP.GT.OR P0, PT, R12, R18, !P0 ;  /* 0x000000120c00122a */ /* 0x000fcc0004704400 */
[----:B------:R-:W-:Y:S02]  /*4170*/  @P1 FSEL R0, R12, R18, P0 ;  /* 0x000000120c001208 */ /* 0x000fe40000000000 */
[----:B------:R-:W-:Y:S02]  /*4180*/  @P1 FSEL R9, R13, R19, P0 ;  /* 0x000000130d091208 */ /* 0x000fe40000000000 */
[----:B------:R-:W4:Y:S01]  /*4190*/  LDG.E.64.CONSTANT R12, desc[UR10][R4.64+-0x4008] ;  /* 0xffbff80a040c7981 */ /* 0x000f22000c1e9b00 */
[----:B------:R-:W-:Y:S02]  /*41a0*/  @P1 IMAD.MOV.U32 R18, RZ, RZ, R0 ;  /* 0x000000ffff121224 */ /* 0x000fe400078e0000 */
[----:B------:R-:W-:Y:S01]  /*41b0*/  @P1 IMAD.MOV.U32 R19, RZ, RZ, R9 ;  /* 0x000000ffff131224 */ /* 0x000fe200078e0009 */
[----:B------:R-:W-:Y:S01]  /*41c0*/  @P1 SEL R20, R16, R20, P0 ;  /* 0x0000001410141207 */ /* 0x000fe20000000000 */
[----:B------:R-:W5:Y:S04]  /*41d0*/  LDG.E.64.CONSTANT R8, desc[UR10][R4.64] ;  /* 0x0000000a04087981 */ /* 0x000f68000c1e9b00 */
[----:B------:R-:W-:Y:S01]  /*41e0*/  DSETP.GEU.AND P2, PT, R18, R22, PT ;  /* 0x000000161200722a */ /* 0x000fe20003f4e000 */
[----:B------:R-:W-:-:S02]  /*41f0*/  @P1 SEL R21, R17, R21, P0 ;  /* 0x0000001511151207 */ /* 0x000fc40000000000 */
[----:B------:R-:W5:Y:S11]  /*4200*/  LDG.E.64.CONSTANT R16, desc[UR10][R4.64+-0x3008] ;  /* 0xffcff80a04107981 */ /* 0x000f76000c1e9b00 */
[----:B------:R-:W-:-:S04]  /*4210*/  @P2 ISETP.GE.U32.AND P0, PT, R20, R24, PT ;  /* 0x000000181400220c */ /* 0x000fc80003f06070 */
[----:B------:R-:W-:-:S13]  /*4220*/  @P2 ISETP.GE.AND.EX P0, PT, R21, R25, PT, P0 ;  /* 0x000000191500220c */ /* 0x000fda0003f06300 */
[----:B------:R-:W-:-:S06]  /*4230*/  @P2 DSETP.GT.OR P0, PT, R18, R22, !P0 ;  /* 0x000000161200222a */ /* 0x000fcc0004704400 */
[----:B------:R-:W-:Y:S02]  /*4240*/  @P2 FSEL R0, R18, R22, P0 ;  /* 0x0000001612002208 */ /* 0x000fe40000000000 */
[----:B------:R-:W-:-:S03]  /*4250*/  @P2 FSEL R19, R19, R23, P0 ;  /* 0x0000001713132208 */ /* 0x000fc60000000000 */
[----:B------:R-:W-:Y:S02]  /*4260*/  @P2 IMAD.MOV.U32 R22, RZ, RZ, R0 ;  /* 0x000000ffff162224 */ /* 0x000fe400078e0000 */
[----:B------:R-:W-:Y:S02]  /*4270*/  @P2 IMAD.MOV.U32 R23, RZ, RZ, R19 ;  /* 0x000000ffff172224 */ /* 0x000fe400078e0013 */
[----:B------:R-:W5:Y:S04]  /*4280*/  LDG.E.64.CONSTANT R18, desc[UR10][R4.64+-0x3000] ;  /* 0xffd0000a04127981 */ /* 0x000f68000c1e9b00 */
[----:B------:R-:W-:Y:S01]  /*4290*/  DSETP.GEU.AND P1, PT, R22, R26, PT ;  /* 0x0000001a1600722a */ /* 0x000fe20003f2e000 */
[----:B------:R-:W-:Y:S02]  /*42a0*/  @P2 SEL R24, R20, R24, P0 ;  /* 0x0000001814182207 */ /* 0x000fe40000000000 */
[----:B------:R-:W-:-:S02]  /*42b0*/  @P2 SEL R25, R21, R25, P0 ;  /* 0x0000001915192207 */ /* 0x000fc40000000000 */
[----:B------:R-:W5:Y:S09]  /*42c0*/  LDG.E.64.CONSTANT R20, desc[UR10][R4.64+-0x2008] ;  /* 0xffdff80a04147981 */ /* 0x000f72000c1e9b00 */
[----:B------:R-:W-:-:S04]  /*42d0*/  @P1 ISETP.GE.U32.AND P0, PT, R24, R6, PT ;  /* 0x000000061800120c */ /* 0x000fc80003f06070 */
[----:B------:R-:W-:-:S13]  /*42e0*/  @P1 ISETP.GE.AND.EX P0, PT, R25, R7, PT, P0 ;  /* 0x000000071900120c */ /* 0x000fda0003f06300 */
[----:B------:R-:W-:-:S06]  /*42f0*/  @P1 DSETP.GT.OR P0, PT, R22, R26, !P0 ;  /* 0x0000001a1600122a */ /* 0x000fcc0004704400 */
[----:B------:R-:W-:Y:S02]  /*4300*/  @P1 FSEL R0, R22, R26, P0 ;  /* 0x0000001a16001208 */ /* 0x000fe40000000000 */
[----:B------:R-:W-:-:S03]  /*4310*/  @P1 FSEL R23, R23, R27, P0 ;  /* 0x0000001b17171208 */ /* 0x000fc60000000000 */
[----:B------:R-:W-:Y:S02]  /*4320*/  @P1 IMAD.MOV.U32 R26, RZ, RZ, R0 ;  /* 0x000000ffff1a1224 */ /* 0x000fe400078e0000 */
[----:B------:R-:W-:Y:S02]  /*4330*/  @P1 IMAD.MOV.U32 R27, RZ, RZ, R23 ;  /* 0x000000ffff1b1224 */ /* 0x000fe400078e0017 */
[----:B------:R-:W5:Y:S01]  /*4340*/  LDG.E.64.CONSTANT R22, desc[UR10][R4.64+-0x2000] ;  /* 0xffe0000a04167981 */ /* 0x000f62000c1e9b00 */
[----:B------:R-:W-:Y:S02]  /*4350*/  @P1 SEL R6, R24, R6, P0 ;  /* 0x0000000618061207 */ /* 0x000fe40000000000 */
[----:B------:R-:W-:Y:S02]  /*4360*/  @P1 SEL R7, R25, R7, P0 ;  /* 0x0000000719071207 */ /* 0x000fe40000000000 */
[----:B------:R-:W5:Y:S01]  /*4370*/  LDG.E.64.CONSTANT R24, desc[UR10][R4.64+-0x1008] ;  /* 0xffeff80a04187981 */ /* 0x000f62000c1e9b00 */
[----:B--2---:R-:W-:-:S14]  /*4380*/  DSETP.GEU.AND P2, PT, R26, R28, PT ;  /* 0x0000001c1a00722a */ /* 0x004fdc0003f4e000 */
[----:B---3--:R-:W-:-:S04]  /*4390*/  @P2 ISETP.GE.U32.AND P0, PT, R6, R10, PT ;  /* 0x0000000a0600220c */ /* 0x008fc80003f06070 */
[----:B------:R-:W-:-:S13]  /*43a0*/  @P2 ISETP.GE.AND.EX P0, PT, R7, R11, PT, P0 ;  /* 0x0000000b0700220c */ /* 0x000fda0003f06300 */
[----:B------:R-:W-:-:S06]  /*43b0*/  @P2 DSETP.GT.OR P0, PT, R26, R28, !P0 ;  /* 0x0000001c1a00222a */ /* 0x000fcc0004704400 */
[----:B------:R-:W-:Y:S02]  /*43c0*/  @P2 FSEL R0, R26, R28, P0 ;  /* 0x0000001c1a002208 */ /* 0x000fe40000000000 */
[----:B------:R-:W-:-:S03]  /*43d0*/  @P2 FSEL R27, R27, R29, P0 ;  /* 0x0000001d1b1b2208 */ /* 0x000fc60000000000 */
[----:B------:R-:W-:Y:S02]  /*43e0*/  @P2 IMAD.MOV.U32 R28, RZ, RZ, R0 ;  /* 0x000000ffff1c2224 */ /* 0x000fe400078e0000 */
[----:B------:R-:W-:Y:S02]  /*43f0*/  @P2 IMAD.MOV.U32 R29, RZ, RZ, R27 ;  /* 0x000000ffff1d2224 */ /* 0x000fe400078e001b */
[----:B------:R-:W2:Y:S04]  /*4400*/  LDG.E.64.CONSTANT R26, desc[UR10][R4.64+-0x1000] ;  /* 0xfff0000a041a7981 */ /* 0x000ea8000c1e9b00 */
[----:B----4-:R-:W-:Y:S01]  /*4410*/  DSETP.GEU.AND P1, PT, R28, R12, PT ;  /* 0x0000000c1c00722a */ /* 0x010fe20003f2e000 */
[----:B------:R-:W-:Y:S02]  /*4420*/  @P2 SEL R10, R6, R10, P0 ;  /* 0x0000000a060a2207 */ /* 0x000fe40000000000 */
[----:B------:R-:W-:-:S11]  /*4430*/  @P2 SEL R11, R7, R11, P0 ;  /* 0x0000000b070b2207 */ /* 0x000fd60000000000 */
[----:B------:R-:W-:-:S04]  /*4440*/  @P1 ISETP.GE.U32.AND P0, PT, R10, R14, PT ;  /* 0x0000000e0a00120c */ /* 0x000fc80003f06070 */
[----:B------:R-:W-:-:S13]  /*4450*/  @P1 ISETP.GE.AND.EX P0, PT, R11, R15, PT, P0 ;  /* 0x0000000f0b00120c */ /* 0x000fda0003f06300 */
[----:B------:R-:W-:-:S06]  /*4460*/  @P1 DSETP.GT.OR P0, PT, R28, R12, !P0 ;  /* 0x0000000c1c00122a */ /* 0x000fcc0004704400 */
[----:B------:R-:W-:Y:S02]  /*4470*/  @P1 FSEL R0, R28, R12, P0 ;  /* 0x0000000c1c001208 */ /* 0x000fe40000000000 */
[----:B------:R-:W-:Y:S02]  /*4480*/  @P1 FSEL R7, R29, R13, P0 ;  /* 0x0000000d1d071208 */ /* 0x000fe40000000000 */
[----:B------:R-:W3:Y:S01]  /*4490*/  LDG.E.64.CONSTANT R28, desc[UR10][R4.64+-0x8] ;  /* 0xfffff80a041c7981 */ /* 0x000ee2000c1e9b00 */
[----:B------:R-:W-:Y:S02]  /*44a0*/  @P1 IMAD.MOV.U32 R12, RZ, RZ, R0 ;  /* 0x000000ffff0c1224 */ /* 0x000fe400078e0000 */
[----:B------:R-:W-:-:S06]  /*44b0*/  @P1 IMAD.MOV.U32 R13, RZ, RZ, R7 ;  /* 0x000000ffff0d1224 */ /* 0x000fcc00078e0007 */
[----:B-----5:R-:W-:Y:S01]  /*44c0*/  DSETP.GEU.AND P2, PT, R12, R16, PT ;  /* 0x000000100c00722a */ /* 0x020fe20003f4e000 */
[----:B------:R-:W-:Y:S02]  /*44d0*/  @P1 SEL R14, R10, R14, P0 ;  /* 0x0000000e0a0e1207 */ /* 0x000fe40000000000 */
[----:B------:R-:W-:-:S11]  /*44e0*/  @P1 SEL R15, R11, R15, P0 ;  /* 0x0000000f0b0f1207 */ /* 0x000fd60000000000 */
[----:B------:R-:W-:-:S04]  /*44f0*/  @P2 ISETP.GE.U32.AND P0, PT, R14, R18, PT ;  /* 0x000000120e00220c */ /* 0x000fc80003f06070 */
[----:B------:R-:W-:-:S13]  /*4500*/  @P2 ISETP.GE.AND.EX P0, PT, R15, R19, PT, P0 ;  /* 0x000000130f00220c */ /* 0x000fda0003f06300 */
[----:B------:R-:W-:-:S06]  /*4510*/  @P2 DSETP.GT.OR P0, PT, R12, R16, !P0 ;  /* 0x000000100c00222a */ /* 0x000fcc0004704400 */
[----:B------:R-:W-:Y:S02]  /*4520*/  @P2 FSEL R0, R12, R16, P0 ;  /* 0x000000100c002208 */ /* 0x000fe40000000000 */
[----:B------:R-:W-:-:S03]  /*4530*/  @P2 FSEL R13, R13, R17, P0 ;  /* 0x000000110d0d2208 */ /* 0x000fc60000000000 */
[----:B------:R-:W-:Y:S02]  /*4540*/  @P2 IMAD.MOV.U32 R16, RZ, RZ, R0 ;  /* 0x000000ffff102224 */ /* 0x000fe400078e0000 */
[----:B------:R-:W-:-:S06]  /*4550*/  @P2 IMAD.MOV.U32 R17, RZ, RZ, R13 ;  /* 0x000000ffff112224 */ /* 0x000fcc00078e000d */
[----:B------:R-:W-:Y:S01]  /*4560*/  DSETP.GEU.AND P1, PT, R16, R20, PT ;  /* 0x000000141000722a */ /* 0x000fe20003f2e000 */
        /* <DEDUP_REMOVED lines=11> */
[----:B------:R-:W-:Y:S01]  /*4620*/  @P1 SEL R23, R19, R23, P0 ;  /* 0x0000001713171207 */ /* 0x000fe20000000000 */
[----:B------:R-:W-:-:S04]  /*4630*/  UIADD3 UR5, UP1, UPT, UR5, -0x2, URZ ;  /* 0xfffffffe05057890 */ /* 0x000fc8000ff3e0ff */
[----:B------:R-:W-:Y:S02]  /*4640*/  UIADD3.X UR6, UPT, UPT, UR6, -0x1, URZ, UP1, !UPT ;  /* 0xffffffff06067890 */ /* 0x000fe40008ffe4ff */
[----:B------:R-:W-:-:S04]  /*4650*/  UISETP.NE.U32.AND UP1, UPT, UR5, URZ, UPT ;  /* 0x000000ff0500728c */ /* 0x000fc8000bf25070 */
[----:B------:R-:W-:Y:S02]  /*4660*/  UISETP.NE.AND.EX UP1, UPT, UR6, URZ, UPT, UP1 ;  /* 0x000000ff0600728c */ /* 0x000fe4000bf25310 */
[----:B------:R-:W-:-:S04]  /*4670*/  UIADD3 UR9, UP2, UPT, UR9, 0xa00, URZ ;  /* 0x00000a0009097890 */ /* 0x000fc8000ff5e0ff */
[----:B------:R-:W-:Y:S01]  /*4680*/  UIADD3.X UR4, UPT, UPT, URZ, UR4, URZ, UP2, !UPT ;  /* 0x00000004ff047290 */ /* 0x000fe200097fe4ff */
[----:B--2---:R-:W-:-:S04]  /*4690*/  @P2 ISETP.GE.U32.AND P0, PT, R22, R26, PT ;  /* 0x0000001a1600220c */ /* 0x004fc80003f06070 */
[----:B------:R-:W-:-:S13]  /*46a0*/  @P2 ISETP.GE.AND.EX P0, PT, R23, R27, PT, P0 ;  /* 0x0000001b1700220c */ /* 0x000fda0003f06300 */
[----:B------:R-:W-:-:S06]  /*46b0*/  @P2 DSETP.GT.OR P0, PT, R20, R24, !P0 ;  /* 0x000000181400222a */ /* 0x000fcc0004704400 */
[----:B------:R-:W-:Y:S02]  /*46c0*/  @P2 FSEL R0, R20, R24, P0 ;  /* 0x0000001814002208 */ /* 0x000fe40000000000 */
[----:B------:R-:W-:-:S03]  /*46d0*/  @P2 FSEL R21, R21, R25, P0 ;  /* 0x0000001915152208 */ /* 0x000fc60000000000 */
[----:B------:R-:W-:Y:S02]  /*46e0*/  @P2 IMAD.MOV.U32 R24, RZ, RZ, R0 ;  /* 0x000000ffff182224 */ /* 0x000fe400078e0000 */
[----:B------:R-:W-:Y:S01]  /*46f0*/  @P2 IMAD.MOV.U32 R25, RZ, RZ, R21 ;  /* 0x000000ffff192224 */ /* 0x000fe200078e0015 */
[----:B------:R-:W-:-:S05]  /*4700*/  @P2 SEL R26, R22, R26, P0 ;  /* 0x0000001a161a2207 */ /* 0x000fca0000000000 */
[----:B---3--:R-:W-:Y:S01]  /*4710*/  DSETP.GEU.AND P1, PT, R24, R28, PT ;  /* 0x0000001c1800722a */ /* 0x008fe20003f2e000 */
[----:B------:R-:W-:-:S13]  /*4720*/  @P2 SEL R27, R23, R27, P0 ;  /* 0x0000001b171b2207 */ /* 0x000fda0000000000 */
[----:B------:R-:W-:-:S04]  /*4730*/  @P1 ISETP.GE.U32.AND P0, PT, R26, R8, PT ;  /* 0x000000081a00120c */ /* 0x000fc80003f06070 */
[----:B------:R-:W-:Y:S02]  /*4740*/  @P1 ISETP.GE.AND.EX P0, PT, R27, R9, PT, P0 ;  /* 0x000000091b00120c */ /* 0x000fe40003f06300 */
[----:B------:R-:W-:-:S11]  /*4750*/  IADD3 R4, P2, PT, R4, 0xa000, RZ ;  /* 0x0000a00004047810 */ /* 0x000fd60007f5e0ff */
[----:B------:R-:W-:Y:S01]  /*4760*/  @P1 DSETP.GT.OR P0, PT, R24, R28, !P0 ;  /* 0x0000001c1800122a */ /* 0x000fe20004704400 */
[----:B------:R-:W-:-:S05]  /*4770*/  IMAD.X R5, RZ, RZ, R5, P2 ;  /* 0x000000ffff057224 */ /* 0x000fca00010e0605 */
[----:B------:R-:W-:Y:S02]  /*4780*/  @P1 FSEL R0, R24, R28, P0 ;  /* 0x0000001c18001208 */ /* 0x000fe40000000000 */
[----:B------:R-:W-:Y:S02]  /*4790*/  @P1 FSEL R25, R25, R29, P0 ;  /* 0x0000001d19191208 */ /* 0x000fe40000000000 */
[----:B------:R-:W-:Y:S01]  /*47a0*/  @P1 SEL R8, R26, R8, P0 ;  /* 0x000000081a081207 */ /* 0x000fe20000000000 */
[----:B------:R-:W-:Y:S01]  /*47b0*/  @P1 IMAD.MOV.U32 R28, RZ, RZ, R0 ;  /* 0x000000ffff1c1224 */ /* 0x000fe200078e0000 */
[----:B------:R-:W-:Y:S01]  /*47c0*/  @P1 SEL R9, R27, R9, P0 ;  /* 0x000000091b091207 */ /* 0x000fe20000000000 */
[----:B------:R-:W-:Y:S01]  /*47d0*/  @P1 IMAD.MOV.U32 R29, RZ, RZ, R25 ;  /* 0x000000ffff1d1224 */ /* 0x000fe200078e0019 */
[----:B------:R-:W-:Y:S06]  /*47e0*/  BRA.U UP1, `(.L_x_1495) ;  /* 0xfffffff501fc7547 */ /* 0x000fec000b83ffff */
.L_x_1494:
[----:B------:R-:W-:Y:S05]  /*47f0*/  BRA.U !UP0, `(.L_x_1493) ;  /* 0x00000005081c7547 */ /* 0x000fea000b800000 */
[----:B------:R-:W-:Y:S02]  /*4800*/  IMAD.U32 R25, RZ, RZ, UR9 ;  /* 0x00000009ff197e24 */ /* 0x000fe4000f8e00ff */
[----:B------:R-:W-:Y:S02]  /*4810*/  IMAD.U32 R5, RZ, RZ, UR9 ;  /* 0x00000009ff057e24 */ /* 0x000fe4000f8e00ff */
[----:B------:R-:W-:Y:S01]  /*4820*/  IMAD.U32 R0, RZ, RZ, UR4 ;  /* 0x00000004ff007e24 */ /* 0x000fe2000f8e00ff */
[----:B------:R-:W-:-:S04]  /*4830*/  LEA R24, P0, R25, R2, 0x4 ;  /* 0x0000000219187211 */ /* 0x000fc800078020ff */
[----:B------:R-:W-:-:S05]  /*4840*/  LEA.HI.X R25, R5, R3, R0, 0x4, P0 ;  /* 0x0000000305197211 */ /* 0x000fca00000f2400 */
        /* <DEDUP_REMOVED lines=8> */
[----:B------:R-:W5:Y:S04]  /*48d0*/  LDG.E.64.CONSTANT R2, desc[UR10][R24.64+0x4000] ;  /* 0x0040000a18027981 */ /* 0x000f68000c1e9b00 */
[----:B------:R-:W5:Y:S01]  /*48e0*/  LDG.E.64.CONSTANT R6, desc[UR10][R24.64+0x4008] ;  /* 0x0040080a18067981 */ /* 0x000f62000c1e9b00 */
[----:B------:R-:W-:-:S04]  /*48f0*/  UIADD3 UR9, UP0, UPT, UR9, 0x500, URZ ;  /* 0x0000050009097890 */ /* 0x000fc8000ff1e0ff */
[----:B------:R-:W-:Y:S01]  /*4900*/  UIADD3.X UR4, UPT, UPT, URZ, UR4, URZ, UP0, !UPT ;  /* 0x00000004ff047290 */ /* 0x000fe200087fe4ff */
[----:B--2---:R-:W-:-:S14]  /*4910*/  DSETP.GEU.AND P2, PT, R28, R22, PT ;  /* 0x000000161c00722a */ /* 0x004fdc0003f4e000 */
[----:B---3--:R-:W-:-:S04]  /*4920*/  @P2 ISETP.GE.U32.AND P0, PT, R8, R20, PT ;  /* 0x000000140800220c */ /* 0x008fc80003f06070 */
        /* <DEDUP_REMOVED lines=47> */
[----:B------:R-:W-:Y:S02]  /*4c20*/  @P2 IMAD.MOV.U32 R3, RZ, RZ, R11 ;  /* 0x000000ffff032224 */ /* 0x000fe400078e000b */
[----:B------:R-:W-:Y:S02]  /*4c30*/  IMAD.MOV.U32 R8, RZ, RZ, R6 ;  /* 0x000000ffff087224 */ /* 0x000fe400078e0006 */
[----:B------:R-:W-:-:S02]  /*4c40*/  IMAD.MOV.U32 R9, RZ, RZ, R7 ;  /* 0x000000ffff097224 */ /* 0x000fc400078e0007 */
[----:B------:R-:W-:Y:S02]  /*4c50*/  IMAD.MOV.U32 R28, RZ, RZ, R2 ;  /* 0x000000ffff1c7224 */ /* 0x000fe400078e0002 */
[----:B------:R-:W-:-:S07]  /*4c60*/  IMAD.MOV.U32 R29, RZ, RZ, R3 ;  /* 0x000000ffff1d7224 */ /* 0x000fce00078e0003 */
.L_x_1493:
[----:B------:R-:W0:Y:S01]  /*4c70*/  LDCU UR6, c[0x0][0x390] ;  /* 0x00007200ff0677ac */ /* 0x000e220008000800 */
[----:B------:R-:W1:Y:S01]  /*4c80*/  S2R R0, SR_TID.X ;  /* 0x0000000000007919 */ /* 0x000e620000002100 */
[----:B0-----:R-:W-:Y:S02]  /*4c90*/  USHF.R.S32.HI UR5, URZ, 0x1f, UR6 ;  /* 0x0000001fff057899 */ /* 0x001fe40008011406 */
[----:B------:R-:W-:-:S04]  /*4ca0*/  UISETP.GE.U32.AND UP0, UPT, UR9, UR6, UPT ;  /* 0x000000060900728c */ /* 0x000fc8000bf06070 */
[----:B------:R-:W-:-:S09]  /*4cb0*/  UISETP.GE.AND.EX UP0, UPT, UR4, UR5, UPT, UP0 ;  /* 0x000000050400728c */ /* 0x000fd2000bf06300 */
[----:B-1----:R-:W-:Y:S05]  /*4cc0*/  BRA.U UP0, `(.L_x_1496) ;  /* 0x0000000900a07547 */ /* 0x002fea000b800000 */
[----:B------:R-:W-:Y:S01]  /*4cd0*/  UIADD3 UR5, UPT, UPT, -UR9, UR6, URZ ;  /* 0x0000000609057290 */ /* 0x000fe2000fffe1ff */
[----:B------:R-:W-:Y:S05]  /*4ce0*/  BSSY.RECONVERGENT B1, `(.L_x_1496) ;  /* 0x00000a6000017945 */ /* 0x000fea0003800200 */
[----:B------:R-:W-:-:S13]  /*4cf0*/  ISETP.GE.AND P0, PT, R0, UR5, PT ;  /* 0x0000000500007c0c */ /* 0x000fda000bf06270 */
[----:B------:R-:W-:Y:S05]  /*4d00*/  @P0 BRA `(.L_x_1497) ;  /* 0x00000008008c0947 */ /* 0x000fea0003800000 */
[----:B------:R-:W-:Y:S01]  /*4d10*/  IMAD.U32 R3, RZ, RZ, UR6 ;  /* 0x00000006ff037e24 */ /* 0x000fe2000f8e00ff */
[----:B------:R-:W-:Y:S01]  /*4d20*/  LOP3.LUT R2, RZ, R0, RZ, 0x33, !PT ;  /* 0x00000000ff027212 */ /* 0x000fe200078e33ff */
[----:B------:R-:W-:Y:S01]  /*4d30*/  BSSY.RECONVERGENT B2, `(.L_x_1498) ;  /* 0x0000032000027945 */ /* 0x000fe20003800200 */
[----:B------:R-:W-:Y:S02]  /*4d40*/  IMAD.MOV.U32 R16, RZ, RZ, R0 ;  /* 0x000000ffff107224 */ /* 0x000fe400078e0000 */
[----:B------:R-:W-:-:S04]  /*4d50*/  IADD3 R14, PT, PT, R3, -UR9, R2 ;  /* 0x80000009030e7c10 */ /* 0x000fc8000fffe002 */
[----:B------:R-:W-:-:S04]  /*4d60*/  LOP3.LUT R2, R14, 0x300, RZ, 0xc0, !PT ;  /* 0x000003000e027812 */ /* 0x000fc800078ec0ff */
[----:B------:R-:W-:-:S13]  /*4d70*/  ISETP.NE.AND P0, PT, R2, 0x300, PT ;  /* 0x000003000200780c */ /* 0x000fda0003f05270 */
[----:B------:R-:W-:Y:S05]  /*4d80*/  @!P0 BRA `(.L_x_1499) ;  /* 0x0000000000b08947 */ /* 0x000fea0003800000 */
[----:B------:R-:W0:Y:S01]  /*4d90*/  LDCU.64 UR12, c[0x0][0x380] ;  /* 0x00007000ff0c77ac */ /* 0x000e220008000a00 */
[----:B------:R-:W-:Y:S01]  /*4da0*/  IADD3 R5, P0, PT, R0, UR9, RZ ;  /* 0x0000000900057c10 */ /* 0x000fe2000ff1e0ff */
[----:B------:R-:W-:Y:S01]  /*4db0*/  IMAD.MOV.U32 R16, RZ, RZ, R0 ;  /* 0x000000ffff107224 */ /* 0x000fe200078e0000 */
[----:B------:R-:W-:-:S03]  /*4dc0*/  LEA.HI R2, R14, 0x1, RZ, 0x18 ;  /* 0x000000010e027811 */ /* 0x000fc600078fc0ff */
[----:B------:R-:W-:Y:S01]  /*4dd0*/  IMAD.X R4, RZ, RZ, UR4, P0 ;  /* 0x00000004ff047e24 */ /* 0x000fe200080e06ff */
[----:B------:R-:W-:-:S05]  /*4de0*/  LOP3.LUT R2, R2, 0x3, RZ, 0xc0, !PT ;  /* 0x0000000302027812 */ /* 0x000fca00078ec0ff */
[----:B------:R-:W-:Y:S01]  /*4df0*/  IMAD.MOV R12, RZ, RZ, -R2 ;  /* 0x000000ffff0c7224 */ /* 0x000fe200078e0a02 */
[----:B0-----:R-:W-:-:S04]  /*4e00*/  LEA R13, P1, R5, UR12, 0x4 ;  /* 0x0000000c050d7c11 */ /* 0x001fc8000f8220ff */
[----:B------:R-:W-:-:S09]  /*4e10*/  LEA.HI.X R5, R5, UR13, R4, 0x4, P1 ;  /* 0x0000000d05057c11 */ /* 0x000fd200088f2404 */
.L_x_1502:
[----:B------:R-:W-:-:S05]  /*4e20*/  IMAD.MOV.U32 R4, RZ, RZ, R13 ;  /* 0x000000ffff047224 */ /* 0x000fca00078e000d */
[----:B------:R-:W2:Y:S04]  /*4e30*/  LDG.E.64.CONSTANT R6, desc[UR10][R4.64] ;  /* 0x0000000a04067981 */ /* 0x000ea8000c1e9b00 */
[----:B------:R-:W3:Y:S01]  /*4e40*/  LDG.E.64.CONSTANT R2, desc[UR10][R4.64+0x8] ;  /* 0x0000080a04027981 */ /* 0x000ee2000c1e9b00 */
[----:B------:R-:W-:Y:S01]  /*4e50*/  VIADD R12, R12, 0x1 ;  /* 0x000000010c0c7836 */ /* 0x000fe20000000000 */
[----:B------:R-:W-:Y:S01]  /*4e60*/  BSSY.RECONVERGENT B3, `(.L_x_1500) ;  /* 0x000001b000037945 */ /* 0x000fe20003800200 */
[----:B------:R-:W-:Y:S01]  /*4e70*/  IMAD.MOV.U32 R15, RZ, RZ, R8 ;  /* 0x000000ffff0f7224 */ /* 0x000fe200078e0008 */
        /* <DEDUP_REMOVED lines=25> */
.L_x_1501:
[----:B------:R-:W-:Y:S05]  /*5010*/  BSYNC.RECONVERGENT B3 ;  /* 0x0000000000037941 */ /* 0x000fea0003800200 */
.L_x_1500:
[----:B------:R-:W-:Y:S02]  /*5020*/  IMAD.X R5, RZ, RZ, R5, P3 ;  /* 0x000000ffff057224 */ /* 0x000fe400018e0605 */
[----:B------:R-:W-:Y:S01]  /*5030*/  VIADD R16, R16, 0x100 ;  /* 0x0000010010107836 */ /* 0x000fe20000000000 */
[----:B------:R-:W-:Y:S06]  /*5040*/  @P2 BRA `(.L_x_1502) ;  /* 0xfffffffc00742947 */ /* 0x000fec000383ffff */
.L_x_1499:
[----:B------:R-:W-:Y:S05]  /*5050*/  BSYNC.RECONVERGENT B2 ;  /* 0x0000000000027941 */ /* 0x000fea0003800200 */
.L_x_1498:
[----:B------:R-:W-:-:S13]  /*5060*/  ISETP.GE.U32.AND P0, PT, R14, 0x300, PT ;  /* 0x000003000e00780c */ /* 0x000fda0003f06070 */
[----:B------:R-:W-:Y:S05]  /*5070*/  @!P0 BRA `(.L_x_1497) ;  /* 0x0000000400b08947 */ /* 0x000fea0003800000 */
[----:B------:R-:W0:Y:S01]  /*5080*/  LDCU.64 UR12, c[0x0][0x380] ;  /* 0x00007000ff0c77ac */ /* 0x000e220008000a00 */
[----:B------:R-:W-:-:S05]  /*5090*/  IADD3 R11, P0, PT, R16, UR9, RZ ;  /* 0x00000009100b7c10 */ /* 0x000fca000ff1e0ff */
[----:B------:R-:W-:Y:S01]  /*50a0*/  IMAD.X R2, RZ, RZ, UR4, P0 ;  /* 0x00000004ff027e24 */ /* 0x000fe200080e06ff */
[----:B0-----:R-:W-:-:S04]  /*50b0*/  LEA R10, P1, R11, UR12, 0x4 ;  /* 0x0000000c0b0a7c11 */ /* 0x001fc8000f8220ff */
[----:B------:R-:W-:Y:S02]  /*50c0*/  IADD3 R10, P0, PT, R10, 0x3008, RZ ;  /* 0x000030080a0a7810 */ /* 0x000fe40007f1e0ff */
[----:B------:R-:W-:-:S05]  /*50d0*/  LEA.HI.X R11, R11, UR13, R2, 0x4, P1 ;  /* 0x0000000d0b0b7c11 */ /* 0x000fca00088f2402 */
[----:B------:R-:W-:-:S07]  /*50e0*/  IMAD.X R11, RZ, RZ, R11, P0 ;  /* 0x000000ffff0b7224 */ /* 0x000fce00000e060b */
.L_x_1511:
[----:B------:R-:W2:Y:S04]  /*50f0*/  LDG.E.64.CONSTANT R12, desc[UR10][R10.64+-0x3008] ;  /* 0xffcff80a0a0c7981 */ /* 0x000ea8000c1e9b00 */
[----:B------:R-:W3:Y:S04]  /*5100*/  LDG.E.64.CONSTANT R14, desc[UR10][R10.64+-0x3000] ;  /* 0xffd0000a0a0e7981 */ /* 0x000ee8000c1e9b00 */
[----:B------:R0:W5:Y:S04]  /*5110*/  LDG.E.64.CONSTANT R6, desc[UR10][R10.64+-0x2008] ;  /* 0xffdff80a0a067981 */ /* 0x000168000c1e9b00 */
        /* <DEDUP_REMOVED lines=22> */
.L_x_1504:
[----:B------:R-:W-:Y:S05]  /*5280*/  BSYNC.RECONVERGENT B2 ;  /* 0x0000000000027941 */ /* 0x000fea0003800200 */
.L_x_1503:
        /* <DEDUP_REMOVED lines=25> */
.L_x_1506:
[----:B------:R-:W-:Y:S05]  /*5420*/  BSYNC.RECONVERGENT B2 ;  /* 0x0000000000027941 */ /* 0x000fea0003800200 */
.L_x_1505:
        /* <DEDUP_REMOVED lines=21> */
.L_x_1508:
[----:B------:R-:W-:Y:S05]  /*5580*/  BSYNC.RECONVERGENT B2 ;  /* 0x0000000000027941 */ /* 0x000fea0003800200 */
.L_x_1507:
        /* <DEDUP_REMOVED lines=21> */
.L_x_1510:
[----:B------:R-:W-:Y:S05]  /*56e0*/  BSYNC.RECONVERGENT B2 ;  /* 0x0000000000027941 */ /* 0x000fea0003800200 */
.L_x_1509:
[----:B------:R-:W-:Y:S01]  /*56f0*/  VIADD R16, R16, 0x400 ;  /* 0x0000040010107836 */ /* 0x000fe20000000000 */
[----:B------:R-:W-:-:S04]  /*5700*/  IADD3 R10, P1, PT, R10, 0x4000, RZ ;  /* 0x000040000a0a7810 */ /* 0x000fc80007f3e0ff */
[----:B------:R-:W-:Y:S01]  /*5710*/  ISETP.GE.AND P0, PT, R16, UR5, PT ;  /* 0x0000000510007c0c */ /* 0x000fe2000bf06270 */
[----:B------:R-:W-:-:S12]  /*5720*/  IMAD.X R11, RZ, RZ, R11, P1 ;  /* 0x000000ffff0b7224 */ /* 0x000fd800008e060b */
[----:B------:R-:W-:Y:S05]  /*5730*/  @!P0 BRA `(.L_x_1511) ;  /* 0xfffffff8006c8947 */ /* 0x000fea000383ffff */
.L_x_1497:
[----:B------:R-:W-:Y:S05]  /*5740*/  BSYNC.RECONVERGENT B1 ;  /* 0x0000000000017941 */ /* 0x000fea0003800200 */
.L_x_1496:
[----:B------:R-:W0:Y:S01]  /*5750*/  S2R R10, SR_LANEID ;  /* 0x00000000000a7919 */ /* 0x000e220000000000 */
[----:B------:R-:W-:Y:S01]  /*5760*/  BSSY.RECONVERGENT B1, `(.L_x_1512) ;  /* 0x000001f000017945 */ /* 0x000fe20003800200 */
[----:B------:R-:W-:Y:S01]  /*5770*/  IMAD.MOV.U32 R11, RZ, RZ, R8 ;  /* 0x000000ffff0b7224 */ /* 0x000fe200078e0008 */
[----:B------:R1:W2:Y:S01]  /*5780*/  SHFL.DOWN PT, R4, R28, 0x1, 0x1f ;  /* 0x08201f001c047f89 */ /* 0x0002a200000e0000 */
[----:B------:R-:W-:Y:S02]  /*5790*/  IMAD.MOV.U32 R12, RZ, RZ, R9 ;  /* 0x000000ffff0c7224 */ /* 0x000fe400078e0009 */
[----:B------:R-:W-:Y:S01]  /*57a0*/  IMAD.MOV.U32 R2, RZ, RZ, R28 ;  /* 0x000000ffff027224 */ /* 0x000fe200078e001c */
[----:B------:R1:W3:Y:S01]  /*57b0*/  SHFL.DOWN PT, R5, R29, 0x1, 0x1f ;  /* 0x08201f001d057f89 */ /* 0x0002e200000e0000 */
        /* <DEDUP_REMOVED lines=25> */
.L_x_1513:
[----:B------:R-:W-:Y:S05]  /*5950*/  BSYNC.RECONVERGENT B1 ;  /* 0x0000000000017941 */ /* 0x000fea0003800200 */
.L_x_1512:
        /* <DEDUP_REMOVED lines=31> */
.L_x_1515:
[----:B------:R-:W-:Y:S05]  /*5b50*/  BSYNC.RECONVERGENT B1 ;  /* 0x0000000000017941 */ /* 0x000fea0003800200 */
.L_x_1514:
[----:B------:R-:W-:Y:S01]  /*5b60*/  ISETP.GT.AND P0, PT, R10, 0x1b, PT ;  /* 0x0000001b0a00780c */ /* 0x000fe20003f04270 */
[----:B-1----:R1:W1:Y:S01]  /*5b70*/  SHFL.DOWN PT, R6, R4, 0x4, 0x1f ;  /* 0x08801f0004067f89 */ /* 0x00226200000e0000 */
[----:B------:R-:W-:Y:S01]  /*5b80*/  BSSY.RECONVERGENT B1, `(.L_x_1516) ;  /* 0x000001d000017945 */ /* 0x000fe20003800200 */
[----:B0-----:R-:W-:Y:S02]  /*5b90*/  IMAD.MOV.U32 R11, RZ, RZ, R8 ;  /* 0x000000ffff0b7224 */ /* 0x001fe400078e0008 */
[----:B--2---:R0:W2:Y:S01]  /*5ba0*/  SHFL.DOWN PT, R7, R5, 0x4, 0x1f ;  /* 0x08801f0005077f89 */ /* 0x0040a200000e0000 */
[----:B------:R-:W-:Y:S02]  /*5bb0*/  IMAD.MOV.U32 R12, RZ, RZ, R9 ;  /* 0x000000ffff0c7224 */ /* 0x000fe400078e0009 */
[----:B------:R-:W-:Y:S01]  /*5bc0*/  IMAD.MOV.U32 R2, RZ, RZ, R4 ;  /* 0x000000ffff027224 */ /* 0x000fe200078e0004 */
[----:B----4-:R0:W4:Y:S01]  /*5bd0*/  SHFL.DOWN PT, R13, R8, 0x4, 0x1f ;  /* 0x08801f00080d7f89 */ /* 0x01012200000e0000 */
[----:B------:R-:W-:-:S03]  /*5be0*/  IMAD.MOV.U32 R3, RZ, RZ, R5 ;  /* 0x000000ffff037224 */ /* 0x000fc600078e0005 */
[----:B---3--:R0:W3:Y:S01]  /*5bf0*/  SHFL.DOWN PT, R14, R9, 0x4, 0x1f ;  /* 0x08801f00090e7f89 */ /* 0x0080e200000e0000 */
[----:B------:R-:W-:Y:S05]  /*5c00*/  @P0 BRA `(.L_x_1517) ;  /* 0x0000000000500947 */ /* 0x000fea0003800000 */
[----:B-12---:R-:W-:Y:S01]  /*5c10*/  DSETP.GEU.AND P0, PT, R4, R6, PT ;  /* 0x000000060400722a */ /* 0x006fe20003f0e000 */
[----:B----4-:R-:W-:Y:S02]  /*5c20*/  IMAD.MOV.U32 R11, RZ, RZ, R13 ;  /* 0x000000ffff0b7224 */ /* 0x010fe400078e000d */
        /* <DEDUP_REMOVED lines=18> */
.L_x_1517:
[----:B------:R-:W-:Y:S05]  /*5d50*/  BSYNC.RECONVERGENT B1 ;  /* 0x0000000000017941 */ /* 0x000fea0003800200 */
.L_x_1516:
[----:B------:R-:W-:Y:S01]  /*5d60*/  ISETP.GT.AND P0, PT, R10, 0x17, PT ;  /* 0x000000170a00780c */ /* 0x000fe20003f04270 */
[----:B-1----:R1:W1:Y:S01]  /*5d70*/  SHFL.DOWN PT, R6, R2, 0x8, 0x1f ;  /* 0x09001f0002067f89 */ /* 0x00226200000e0000 */
[----:B------:R-:W-:Y:S01]  /*5d80*/  BSSY.RECONVERGENT B1, `(.L_x_1518) ;  /* 0x000001d000017945 */ /* 0x000fe20003800200 */
[----:B0-----:R-:W-:Y:S02]  /*5d90*/  IMAD.MOV.U32 R8, RZ, RZ, R11 ;  /* 0x000000ffff087224 */ /* 0x001fe400078e000b */
[----:B--2---:R0:W2:Y:S01]  /*5da0*/  SHFL.DOWN PT, R7, R3, 0x8, 0x1f ;  /* 0x09001f0003077f89 */ /* 0x0040a200000e0000 */
[----:B------:R-:W-:Y:S02]  /*5db0*/  IMAD.MOV.U32 R9, RZ, RZ, R12 ;  /* 0x000000ffff097224 */ /* 0x000fe400078e000c */
[----:B------:R-:W-:Y:S01]  /*5dc0*/  IMAD.MOV.U32 R4, RZ, RZ, R2 ;  /* 0x000000ffff047224 */ /* 0x000fe200078e0002 */
[----:B---3--:R0:W3:Y:S01]  /*5dd0*/  SHFL.DOWN PT, R14, R11, 0x8, 0x1f ;  /* 0x09001f000b0e7f89 */ /* 0x0080e200000e0000 */
[----:B------:R-:W-:-:S03]  /*5de0*/  IMAD.MOV.U32 R5, RZ, RZ, R3 ;  /* 0x000000ffff057224 */ /* 0x000fc600078e0003 */
[----:B----4-:R0:W4:Y:S01]  /*5df0*/  SHFL.DOWN PT, R13, R12, 0x8, 0x1f ;  /* 0x09001f000c0d7f89 */ /* 0x01012200000e0000 */
        /* <DEDUP_REMOVED lines=21> */
.L_x_1519:
[----:B------:R-:W-:Y:S05]  /*5f50*/  BSYNC.RECONVERGENT B1 ;  /* 0x0000000000017941 */ /* 0x000fea0003800200 */
.L_x_1518:
[----:B------:R-:W-:Y:S01]  /*5f60*/  ISETP.GT.AND P0, PT, R10, 0xf, PT ;  /* 0x0000000f0a00780c */ /* 0x000fe20003f04270 */
[----:B-1----:R1:W1:Y:S01]  /*5f70*/  SHFL.DOWN PT, R2, R4, 0x10, 0x1f ;  /* 0x0a001f0004027f89 */ /* 0x00226200000e0000 */
[----:B------:R-:W-:Y:S01]  /*5f80*/  BSSY.RECONVERGENT B1, `(.L_x_1520) ;  /* 0x000001d000017945 */ /* 0x000fe20003800200 */
[----:B---3--:R-:W-:Y:S02]  /*5f90*/  IMAD.MOV.U32 R14, RZ, RZ, R8 ;  /* 0x000000ffff0e7224 */ /* 0x008fe400078e0008 */
[----:B0-----:R0:W3:Y:S01]  /*5fa0*/  SHFL.DOWN PT, R3, R5, 0x10, 0x1f ;  /* 0x0a001f0005037f89 */ /* 0x0010e200000e0000 */
[----:B------:R-:W-:Y:S02]  /*5fb0*/  IMAD.MOV.U32 R15, RZ, RZ, R9 ;  /* 0x000000ffff0f7224 */ /* 0x000fe400078e0009 */
[----:B------:R-:W-:Y:S01]  /*5fc0*/  IMAD.MOV.U32 R12, RZ, RZ, R4 ;  /* 0x000000ffff0c7224 */ /* 0x000fe200078e0004 */
[----:B--2---:R0:W2:Y:S01]  /*5fd0*/  SHFL.DOWN PT, R7, R8, 0x10, 0x1f ;  /* 0x0a001f0008077f89 */ /* 0x0040a200000e0000 */
[----:B----4-:R-:W-:-:S03]  /*5fe0*/  IMAD.MOV.U32 R13, RZ, RZ, R5 ;  /* 0x000000ffff0d7224 */ /* 0x010fc600078e0005 */
[----:B------:R0:W4:Y:S01]  /*5ff0*/  SHFL.DOWN PT, R6, R9, 0x10, 0x1f ;  /* 0x0a001f0009067f89 */ /* 0x00012200000e0000 */
[----:B------:R-:W-:Y:S05]  /*6000*/  @P0 BRA `(.L_x_1521) ;  /* 0x0000000000500947 */ /* 0x000fea0003800000 */
[----:B-1-3--:R-:W-:Y:S01]  /*6010*/  DSETP.GEU.AND P0, PT, R4, R2, PT ;  /* 0x000000020400722a */ /* 0x00afe20003f0e000 */
[----:B--2---:R-:W-:Y:S02]  /*6020*/  IMAD.MOV.U32 R14, RZ, RZ, R7 ;  /* 0x000000ffff0e7224 */ /* 0x004fe400078e0007 */
        /* <DEDUP_REMOVED lines=18> */
.L_x_1521:
[----:B------:R-:W-:Y:S05]  /*6150*/  BSYNC.RECONVERGENT B1 ;  /* 0x0000000000017941 */ /* 0x000fea0003800200 */
.L_x_1520:
[----:B------:R-:W-:Y:S01]  /*6160*/  ISETP.NE.AND P0, PT, R10, RZ, PT ;  /* 0x000000ff0a00720c */ /* 0x000fe20003f05270 */
[----:B------:R-:W-:-:S12]  /*6170*/  BSSY.RECONVERGENT B1, `(.L_x_1522) ;  /* 0x000000a000017945 */ /* 0x000fd80003800200 */
[----:B------:R-:W-:Y:S05]  /*6180*/  @P0 BRA `(.L_x_1523) ;  /* 0x0000000000200947 */ /* 0x000fea0003800000 */
[----:B-1----:R-:W1:Y:S01]  /*6190*/  S2R R4, SR_CgaCtaId ;  /* 0x0000000000047919 */ /* 0x002e620000008800 */
[----:B---3--:R-:W-:Y:S02]  /*61a0*/  MOV R3, 0x400 ;  /* 0x0000040000037802 */ /* 0x008fe40000000f00 */
[----:B------:R-:W-:-:S04]  /*61b0*/  SHF.R.U32.HI R2, RZ, 0x1, R0 ;  /* 0x00000001ff027819 */ /* 0x000fc80000011600 */
[----:B------:R-:W-:Y:S02]  /*61c0*/  LOP3.LUT R2, R2, 0x1f0, RZ, 0xc0, !PT ;  /* 0x000001f002027812 */ /* 0x000fe400078ec0ff */
[----:B-1----:R-:W-:-:S05]  /*61d0*/  LEA R3, R4, R3, 0x18 ;  /* 0x0000000304037211 */ /* 0x002fca00078ec0ff */
[----:B------:R-:W-:-:S05]  /*61e0*/  IMAD.IADD R3, R2, 0x1, R3 ;  /* 0x0000000102037824 */ /* 0x000fca00078e0203 */
[----:B------:R1:W-:Y:S04]  /*61f0*/  STS.64 [R3+0x10], R14 ;  /* 0x0000100e03007388 */ /* 0x0003e80000000a00 */
[----:B------:R1:W-:Y:S02]  /*6200*/  STS.64 [R3+0x8], R12 ;  /* 0x0000080c03007388 */ /* 0x0003e40000000a00 */
.L_x_1523:
[----:B------:R-:W-:Y:S05]  /*6210*/  BSYNC.RECONVERGENT B1 ;  /* 0x0000000000017941 */ /* 0x000fea0003800200 */
.L_x_1522:
[----:B------:R-:W-:Y:S01]  /*6220*/  BAR.SYNC.DEFER_BLOCKING 0x0 ;  /* 0x0000000000007b1d */ /* 0x000fe20000010000 */
[----:B------:R-:W-:-:S13]  /*6230*/  ISETP.NE.AND P1, PT, R0, RZ, PT ;  /* 0x000000ff0000720c */ /* 0x000fda0003f25270 */
[----:B------:R-:W-:Y:S05]  /*6240*/  @P1 BRA `(.L_x_1456) ;  /* 0x00000008008c1947 */ /* 0x000fea0003800000 */
[----:B-1-3--:R-:W1:Y:S01]  /*6250*/  S2R R3, SR_CgaCtaId ;  /* 0x0000000000037919 */ /* 0x00ae620000008800 */
[----:B------:R-:W-:Y:S01]  /*6260*/  MOV R0, 0x400 ;  /* 0x0000040000007802 */ /* 0x000fe20000000f00 */
[----:B------:R-:W-:Y:S03]  /*6270*/  BSSY.RECONVERGENT B1, `(.L_x_1524) ;  /* 0x000001a000017945 */ /* 0x000fe60003800200 */
[----:B-1----:R-:W-:-:S05]  /*6280*/  LEA R0, R3, R0, 0x18 ;  /* 0x0000000003007211 */ /* 0x002fca00078ec0ff */
[----:B------:R-:W1:Y:S04]  /*6290*/  LDS.64 R16, [R0+0x18] ;  /* 0x0000180000107984 */ /* 0x000e680000000a00 */
[----:B0-2-4-:R-:W0:Y:S04]  /*62a0*/  LDS.128 R4, [R0+0x20] ;  /* 0x0000200000047984 */ /* 0x015e280000000c00 */
[----:B------:R2:W3:Y:S04]  /*62b0*/  LDS.64 R2, [R0+0x80] ;  /* 0x0000800000027984 */ /* 0x0004e80000000a00 */
[----:B------:R2:W4:Y:S01]  /*62c0*/  LDS.128 R8, [R0+0x30] ;  /* 0x0000300000087984 */ /* 0x0005220000000c00 */
[----:B-1----:R-:W-:Y:S01]  /*62d0*/  DSETP.GEU.AND P0, PT, R12, R16, PT ;  /* 0x000000100c00722a */ /* 0x002fe20003f0e000 */
[----:B------:R-:W-:-:S02]  /*62e0*/  IMAD.MOV.U32 R20, RZ, RZ, R16 ;  /* 0x000000ffff147224 */ /* 0x000fc400078e0010 */
[----:B------:R-:W-:Y:S02]  /*62f0*/  IMAD.MOV.U32 R21, RZ, RZ, R17 ;  /* 0x000000ffff157224 */ /* 0x000fe400078e0011 */
[----:B0-----:R-:W-:Y:S02]  /*6300*/  IMAD.MOV.U32 R23, RZ, RZ, R4 ;  /* 0x000000ffff177224 */ /* 0x001fe400078e0004 */
        /* <DEDUP_REMOVED lines=16> */
.L_x_1525:
[----:B------:R-:W-:Y:S05]  /*6410*/  BSYNC.RECONVERGENT B1 ;  /* 0x0000000000017941 */ /* 0x000fea0003800200 */
.L_x_1524:
        /* <DEDUP_REMOVED lines=23> */
.L_x_1527:
[----:B------:R-:W-:Y:S05]  /*6590*/  BSYNC.RECONVERGENT B1 ;  /* 0x0000000000017941 */ /* 0x000fea0003800200 */
.L_x_1526:
        /* <DEDUP_REMOVED lines=21> */
.L_x_1529:
[----:B------:R-:W-:Y:S05]  /*66f0*/  BSYNC.RECONVERGENT B1 ;  /* 0x0000000000017941 */ /* 0x000fea0003800200 */
.L_x_1528:
        /* <DEDUP_REMOVED lines=23> */
.L_x_1531:
[----:B------:R-:W-:Y:S05]  /*6870*/  BSYNC.RECONVERGENT B1 ;  /* 0x0000000000017941 */ /* 0x000fea0003800200 */
.L_x_1530:
        /* <DEDUP_REMOVED lines=21> */
.L_x_1533:
[----:B------:R-:W-:Y:S05]  /*69d0*/  BSYNC.RECONVERGENT B1 ;  /* 0x0000000000017941 */ /* 0x000fea0003800200 */
.L_x_1532:
        /* <DEDUP_REMOVED lines=21> */
.L_x_1535:
[----:B------:R-:W-:Y:S05]  /*6b30*/  BSYNC.RECONVERGENT B1 ;  /* 0x0000000000017941 */ /* 0x000fea0003800200 */
.L_x_1534:
        /* <DEDUP_REMOVED lines=20> */
.L_x_1456:
[----:B------:R-:W-:Y:S05]  /*6c80*/  BSYNC.RECONVERGENT B0 ;  /* 0x0000000000007941 */ /* 0x000fea0003800200 */
.L_x_1423:
[----:B------:R-:W-:Y:S05]  /*6c90*/  @P1 EXIT ;  /* 0x000000000000194d */ /* 0x000fea0003800000 */
[----:B0123--:R-:W0:Y:S02]  /*6ca0*/  LDC.64 R2, c[0x0][0x388] ;  /* 0x0000e200ff027b82 */ /* 0x00fe240000000a00 */
[----:B0-----:R-:W-:Y:S04]  /*6cb0*/  STG.E.64 desc[UR10][R2.64], R12 ;  /* 0x0000000c02007986 */ /* 0x001fe8000c101b0a */
[----:B------:R-:W-:Y:S01]  /*6cc0*/  STG.E.64 desc[UR10][R2.64+0x8], R14 ;  /* 0x0000080e02007986 */ /* 0x000fe2000c101b0a */
[----:B------:R-:W-:Y:S05]  /*6cd0*/  EXIT ;  /* 0x000000000000794d */ /* 0x000fea0003800000 */
.L_x_1536:
        /* <DEDUP_REMOVED lines=10> */
.L_x_2176:


//--------------------- .text._ZN6thrust24THRUST_300001_SM_1000_NS8cuda_cub4core6detail13_kernel_agentINS1_8__reduce10DrainAgentIlEEJN3cub18CUB_300001_SM_10009GridQueueIyEElEEEvDpT0_ --------------------------
	.section	.text._ZN6thrust24THRUST_300001_SM_1000_NS8cuda_cub4core6detail13_kernel_agentINS1_8__reduce10DrainAgentIlEEJN3cub18CUB_300001_SM_10009GridQueueIyEElEEEvDpT0_,"ax",@progbits
	.align	128
        .global         _ZN6thrust24THRUST_300001_SM_1000_NS8cuda_cub4core6detail13_kernel_agentINS1_8__reduce10DrainAgentIlEEJN3cub18CUB_300001_SM_10009GridQueueIyEElEEEvDpT0_
        .type           _ZN6thrust24THRUST_300001_SM_1000_NS8cuda_cub4core6detail13_kernel_agentINS1_8__reduce10DrainAgentIlEEJN3cub18CUB_300001_SM_10009GridQueueIyEElEEEvDpT0_,@function
        .size           _ZN6thrust24THRUST_300001_SM_1000_NS8cuda_cub4core6detail13_kernel_agentINS1_8__reduce10DrainAgentIlEEJN3cub18CUB_300001_SM_10009GridQueueIyEElEEEvDpT0_,(.L_x_2177 - _ZN6thrust24THRUST_300001_SM_1000_NS8cuda_cub4core6detail13_kernel_agentINS1_8__reduce10DrainAgentIlEEJN3cub18CUB_300001_SM_10009GridQueueIyEElEEEvDpT0_)
        .other          _ZN6thrust24THRUST_300001_SM_1000_NS8cuda_cub4core6detail13_kernel_agentINS1_8__reduce10DrainAgentIlEEJN3cub18CUB_300001_SM_10009GridQueueIyEElEEEvDpT0_,@"STO_CUDA_ENTRY STV_DEFAULT"
_ZN6thrust24THRUST_300001_SM_1000_NS8cuda_cub4core6detail13_kernel_agentINS1_8__reduce10DrainAgentIlEEJN3cub18CUB_300001_SM_10009GridQueueIyEElEEEvDpT0_:
.text._ZN6thrust24THRUST_300001_SM_1000_NS8cuda_cub4core6detail13_kernel_agentINS1_8__reduce10DrainAgentIlEEJN3cub18CUB_300001_SM_10009GridQueueIyEElEEEvDpT0_:
[----:B------:R-:W-:Y:S08]  /*0000*/  LDC R1, c[0x0][0x37c] ;  /* 0x0000df00ff017b82 */ /* 0x000ff00000000800 */
[----:B------:R-:W0:Y:S01]  /*0010*/  LDC.64 R2, c[0x0][0x380] ;  /* 0x0000e000ff027b82 */ /* 0x000e220000000a00 */
[----:B------:R-:W0:Y:S07]  /*0020*/  LDCU.64 UR4, c[0x0][0x358] ;  /* 0x00006b00ff0477ac */ /* 0x000e2e0008000a00 */
[----:B------:R-:W1:Y:S01]  /*0030*/  LDC.64 R4, c[0x0][0x388] ;  /* 0x0000e200ff047b82 */ /* 0x000e620000000a00 */
[----:B0-----:R-:W-:Y:S04]  /*0040*/  STG.E.64 desc[UR4][R2.64+0x8], RZ ;  /* 0x000008ff02007986 */ /* 0x001fe8000c101b04 */
[----:B-1----:R-:W-:Y:S01]  /*0050*/  STG.E.64 desc[UR4][R2.64], R4 ;  /* 0x0000000402007986 */ /* 0x002fe2000c101b04 */
[----:B------:R-:W-:Y:S05]  /*0060*/  EXIT ;  /* 0x000000000000794d */ /* 0x000fea0003800000 */
.L_x_1537:
        /* <DEDUP_REMOVED lines=9> */
.L_x_2177:


//--------------------- .text._ZN6thrust24THRUST_300001_SM_1000_NS8cuda_cub4core6detail13_kernel_agentINS1_8__reduce11ReduceAgentINS0_12zip_iteratorIN4cuda3std3__45tupleIJNS0_6detail15normal_iteratorINS0_10device_ptrIdEEEENS0_17counting_iteratorIlNS0_11use_defaultESI_SI_EEEEEEEPNSB_IJdlEEESM_lNS1_9__extrema9arg_max_fIdlNSA_4lessIdEEEEEEJSL_SN_lN3cub18CUB_300001_SM_100013GridEvenShareIlEENSV_9GridQueueIyEESS_EEEvDpT0_ --------------------------
	.section	.text._ZN6thrust24THRUST_300001_SM_1000_NS8cuda_cub4core6detail13_kernel_agentINS1_8__reduce11ReduceAgentINS0_12zip_iteratorIN4cuda3std3__45tupleIJNS0_6detail15normal_iteratorINS0_10device_ptrIdEEEENS0_17counting_iteratorIlNS0_11use_defaultESI_SI_EEEEEEEPNSB_IJdlEEESM_lNS1_9__extrema9arg_max_fIdlNSA_4lessIdEEEEEEJSL_SN_lN3cub18CUB_300001_SM_100013GridEvenShareIlEENSV_9GridQueueIyEESS_EEEvDpT0_,"ax",@progbits
	.align	128
        .global         _ZN6thrust24THRUST_300001_SM_1000_NS8cuda_cub4core6detail13_kernel_agentINS1_8__reduce11ReduceAgentINS0_12zip_iteratorIN4cuda3std3__45tupleIJNS0_6detail15normal_iteratorINS0_10device_ptrIdEEEENS0_17counting_iteratorIlNS0_11use_defaultESI_SI_EEEEEEEPNSB_IJdlEEESM_lNS1_9__extrema9arg_max_fIdlNSA_4lessIdEEEEEEJSL_SN_lN3cub18CUB_300001_SM_100013GridEvenShareIlEENSV_9GridQueueIyEESS_EEEvDpT0_
        .type           _ZN6thrust24THRUST_300001_SM_1000_NS8cuda_cub4core6detail13_kernel_agentINS1_8__reduce11ReduceAgentINS0_12zip_iteratorIN4cuda3std3__45tupleIJNS0_6detail15normal_iteratorINS0_10device_ptrIdEEEENS0_17counting_iteratorIlNS0_11use_defaultESI_SI_EEEEEEEPNSB_IJdlEEESM_lNS1_9__extrema9arg_max_fIdlNSA_4lessIdEEEEEEJSL_SN_lN3cub18CUB_300001_SM_100013GridEvenShareIlEENSV_9GridQueueIyEESS_EEEvDpT0_,@function
        .size           _ZN6thrust24THRUST_300001_SM_1000_NS8cuda_cub4core6detail13_kernel_agentINS1_8__reduce11ReduceAgentINS0_12zip_iteratorIN4cuda3std3__45tupleIJNS0_6detail15normal_iteratorINS0_10device_ptrIdEEEENS0_17counting_iteratorIlNS0_11use_defaultESI_SI_EEEEEEEPNSB_IJdlEEESM_lNS1_9__extrema9arg_max_fIdlNSA_4lessIdEEEEEEJSL_SN_lN3cub18CUB_300001_SM_100013GridEvenShareIlEENSV_9GridQueueIyEESS_EEEvDpT0_,(.L_x_2178 - _ZN6thrust24THRUST_300001_SM_1000_NS8cuda_cub4core6detail13_kernel_agentINS1_8__reduce11ReduceAgentINS0_12zip_iteratorIN4cuda3std3__45tupleIJNS0_6detail15normal_iteratorINS0_10device_ptrIdEEEENS0_17counting_iteratorIlNS0_11use_defaultESI_SI_EEEEEEEPNSB_IJdlEEESM_lNS1_9__extrema9arg_max_fIdlNSA_4lessIdEEEEEEJSL_SN_lN3cub18CUB_300001_SM_100013GridEvenShareIlEENSV_9GridQueueIyEESS_EEEvDpT0_)
        .other          _ZN6thrust24THRUST_300001_SM_1000_NS8cuda_cub4core6detail13_kernel_agentINS1_8__reduce11ReduceAgentINS0_12zip_iteratorIN4cuda3std3__45tupleIJNS0_6detail15normal_iteratorINS0_10device_ptrIdEEEENS0_17counting_iteratorIlNS0_11use_defaultESI_SI_EEEEEEEPNSB_IJdlEEESM_lNS1_9__extrema9arg_max_fIdlNSA_4lessIdEEEEEEJSL_SN_lN3cub18CUB_300001_SM_100013GridEvenShareIlEENSV_9GridQueueIyEESS_EEEvDpT0_,@"STO_CUDA_ENTRY STV_DEFAULT"
_ZN6thrust24THRUST_300001_SM_1000_NS8cuda_cub4core6detail13_kernel_agentINS1_8__reduce11ReduceAgentINS0_12zip_iteratorIN4cuda3std3__45tupleIJNS0_6detail15normal_iteratorINS0_10device_ptrIdEEEENS0_17counting_iteratorIlNS0_11use_defaultESI_SI_EEEEEEEPNSB_IJdlEEESM_lNS1_9__extrema9arg_max_fIdlNSA_4lessIdEEEEEEJSL_SN_lN3cub18CUB_300001_SM_100013GridEvenShareIlEENSV_9GridQueueIyEESS_EEEvDpT0_:
.text._ZN6thrust24THRUST_300001_SM_1000_NS8cuda_cub4core6detail13_kernel_agentINS1_8__reduce11ReduceAgentINS0_12zip_iteratorIN4cuda3std3__45tupleIJNS0_6detail15normal_iteratorINS0_10device_ptrIdEEEENS0_17counting_iteratorIlNS0_11use_defaultESI_SI_EEEEEEEPNSB_IJdlEEESM_lNS1_9__extrema9arg_max_fIdlNSA_4lessIdEEEEEEJSL_SN_lN3cub18CUB_300001_SM_100013GridEvenShareIlEENSV_9GridQueueIyEESS_EEEvDpT0_:
[----:B------:R-:W-:Y:S01]  /*0000*/  LDC R1, c[0x0][0x37c] ;  /* 0x0000df00ff017b82 */ /* 0x000fe20000000800 */
[----:B------:R-:W0:Y:S01]  /*0010*/  S2R R0, SR_CTAID.X ;  /* 0x0000000000007919 */ /* 0x000e220000002500 */
[----:B------:R-:W1:Y:S01]  /*0020*/  LDCU.64 UR4, c[0x0][0x398] ;  /* 0x00007300ff0477ac */ /* 0x000e620008000a00 */
[----:B------:R-:W-:Y:S01]  /*0030*/  BSSY.RECONVERGENT B0, `(.L_x_1538) ;  /* 0x0000689000007945 */ /* 0x000fe20003800200 */
[----:B------:R-:W2:Y:S01]  /*0040*/  LDCU UR6, c[0x0][0x370] ;  /* 0x00006e00ff0677ac */ /* 0x000ea20008000800 */
[----:B------:R-:W3:Y:S01]  /*0050*/  LDCU.64 UR10, c[0x0][0x358] ;  /* 0x00006b00ff0a77ac */ /* 0x000ee20008000a00 */
[----:B-1----:R-:W-:Y:S02]  /*0060*/  IMAD.U32 R25, RZ, RZ, UR4 ;  /* 0x00000004ff197e24 */ /* 0x002fe4000f8e00ff */
[----:B------:R-:W-:Y:S01]  /*0070*/  IMAD.U32 R16, RZ, RZ, UR5 ;  /* 0x00000005ff107e24 */ /* 0x000fe2000f8e00ff */
[----:B--2---:R-:W-:Y:S01]  /*0080*/  UIMAD UR6, UR6, 0x500, URZ ;  /* 0x00000500060678a4 */ /* 0x004fe2000f8e02ff */
[----:B0-----:R-:W-:-:S05]  /*0090*/  IMAD R8, R0, 0x500, RZ ;  /* 0x0000050000087824 */ /* 0x001fca00078e02ff */
[----:B------:R-:W-:-:S04]  /*00a0*/  IADD3 R2, P1, PT, R8, 0x500, RZ ;  /* 0x0000050008027810 */ /* 0x000fc80007f3e0ff */
[----:B------:R-:W-:Y:S01]  /*00b0*/  ISETP.GT.U32.AND P0, PT, R2, R25, PT ;  /* 0x000000190200720c */ /* 0x000fe20003f04070 */
[----:B------:R-:W-:-:S05]  /*00c0*/  IMAD.X R3, RZ, RZ, RZ, P1 ;  /* 0x000000ffff037224 */ /* 0x000fca00008e06ff */
[----:B------:R-:W-:-:S13]  /*00d0*/  ISETP.GT.AND.EX P0, PT, R3, R16, PT, P0 ;  /* 0x000000100300720c */ /* 0x000fda0003f04300 */
[----:B---3--:R-:W-:Y:S05]  /*00e0*/  @!P0 BRA `(.L_x_1539) ;  /* 0x0000003800e48947 */ /* 0x008fea0003800000 */
[----:B------:R-:W0:Y:S01]  /*00f0*/  S2R R10, SR_TID.X ;  /* 0x00000000000a7919 */ /* 0x000e220000002100 */
[----:B------:R-:W-:Y:S01]  /*0100*/  IMAD.IADD R9, R25, 0x1, -R8 ;  /* 0x0000000119097824 */ /* 0x000fe200078e0a08 */
[----:B------:R-:W-:Y:S01]  /*0110*/  BSSY.RECONVERGENT B1, `(.L_x_1540) ;  /* 0x000000f000017945 */ /* 0x000fe20003800200 */
[----:B------:R-:W-:Y:S02]  /*0120*/  CS2R R20, SRZ ;  /* 0x0000000000147805 */ /* 0x000fe4000001ff00 */
[----:B------:R-:W-:Y:S02]  /*0130*/  CS2R R14, SRZ ;  /* 0x00000000000e7805 */ /* 0x000fe4000001ff00 */
[----:B0-----:R-:W-:Y:S01]  /*0140*/  ISETP.GE.AND P0, PT, R10, R9, PT ;  /* 0x000000090a00720c */ /* 0x001fe20003f06270 */
[----:B------:R-:W-:-:S12]  /*0150*/  IMAD.MOV.U32 R6, RZ, RZ, R10 ;  /* 0x000000ffff067224 */ /* 0x000fd800078e000a */
[----:B------:R-:W-:Y:S05]  /*0160*/  @P0 BRA `(.L_x_1541) ;  /* 0x0000000000240947 */ /* 0x000fea0003800000 */
[----:B------:R-:W0:Y:S01]  /*0170*/  LDCU.128 UR4, c[0x0][0x380] ;  /* 0x00007000ff0477ac */ /* 0x000e220008000c00 */
[----:B------:R-:W-:-:S05]  /*0180*/  IADD3 R21, P0, PT, R8, R10, RZ ;  /* 0x0000000a08157210 */ /* 0x000fca0007f1e0ff */
[----:B------:R-:W-:Y:S01]  /*0190*/  IMAD.X R20, RZ, RZ, RZ, P0 ;  /* 0x000000ffff147224 */ /* 0x000fe200000e06ff */
[----:B0-----:R-:W-:-:S04]  /*01a0*/  LEA R14, P1, R21, UR4, 0x3 ;  /* 0x00000004150e7c11 */ /* 0x001fc8000f8218ff */
[----:B------:R-:W-:-:S06]  /*01b0*/  LEA.HI.X R15, R21, UR5, R20, 0x3, P1 ;  /* 0x00000005150f7c11 */ /* 0x000fcc00088f1c14 */
[----:B------:R-:W5:Y:S01]  /*01c0*/  LDG.E.64 R14, desc[UR10][R14.64] ;  /* 0x0000000a0e0e7981 */ /* 0x000f62000c1e1b00 */
[----:B------:R-:W-:Y:S01]  /*01d0*/  IADD3 R21, P0, PT, R21, UR6, RZ ;  /* 0x0000000615157c10 */ /* 0x000fe2000ff1e0ff */
[----:B------:R-:W-:-:S03]  /*01e0*/  VIADD R6, R10, 0x100 ;  /* 0x000001000a067836 */ /* 0x000fc60000000000 */
[----:B------:R-:W-:-:S09]  /*01f0*/  IADD3.X R20, PT, PT, R20, UR7, RZ, P0, !PT ;  /* 0x0000000714147c10 */ /* 0x000fd200087fe4ff */
.L_x_1541:
[----:B------:R-:W-:Y:S05]  /*0200*/  BSYNC.RECONVERGENT B1 ;  /* 0x0000000000017941 */ /* 0x000fea0003800200 */
.L_x_1540:
[----:B------:R-:W-:Y:S01]  /*0210*/  ISETP.GE.AND P0, PT, R6, R9, PT ;  /* 0x000000090600720c */ /* 0x000fe20003f06270 */
[----:B------:R-:W-:-:S12]  /*0220*/  BSSY.RECONVERGENT B1, `(.L_x_1542) ;  /* 0x00000af000017945 */ /* 0x000fd80003800200 */
[----:B------:R-:W-:Y:S05]  /*0230*/  @P0 BRA `(.L_x_1543) ;  /* 0x0000000800b40947 */ /* 0x000fea0003800000 */
[----:B------:R-:W-:Y:S01]  /*0240*/  LOP3.LUT R2, RZ, R6, RZ, 0x33, !PT ;  /* 0x00000006ff027212 */ /* 0x000fe200078e33ff */
[----:B------:R-:W-:Y:S03]  /*0250*/  BSSY.RECONVERGENT B2, `(.L_x_1544) ;  /* 0x0000034000027945 */ /* 0x000fe60003800200 */
[----:B------:R-:W-:-:S04]  /*0260*/  IADD3 R25, PT, PT, -R8, R25, R2 ;  /* 0x0000001908197210 */ /* 0x000fc80007ffe102 */
[----:B------:R-:W-:-:S04]  /*0270*/  LOP3.LUT R2, R25, 0x300, RZ, 0xc0, !PT ;  /* 0x0000030019027812 */ /* 0x000fc800078ec0ff */
[----:B------:R-:W-:-:S13]  /*0280*/  ISETP.NE.AND P0, PT, R2, 0x300, PT ;  /* 0x000003000200780c */ /* 0x000fda0003f05270 */
[----:B------:R-:W-:Y:S05]  /*0290*/  @!P0 BRA `(.L_x_1545) ;  /* 0x0000000000bc8947 */ /* 0x000fea0003800000 */
[----:B------:R-:W0:Y:S01]  /*02a0*/  LDCU.128 UR4, c[0x0][0x380] ;  /* 0x00007000ff0477ac */ /* 0x000e220008000c00 */
[----:B------:R-:W-:Y:S02]  /*02b0*/  IADD3 R12, P0, PT, R8, R6, RZ ;  /* 0x00000006080c7210 */ /* 0x000fe40007f1e0ff */
[----:B------:R-:W-:-:S03]  /*02c0*/  LEA.HI R2, R25, 0x1, RZ, 0x18 ;  /* 0x0000000119027811 */ /* 0x000fc600078fc0ff */
[----:B------:R-:W-:Y:S01]  /*02d0*/  IMAD.X R3, RZ, RZ, RZ, P0 ;  /* 0x000000ffff037224 */ /* 0x000fe200000e06ff */
[----:B------:R-:W-:-:S05]  /*02e0*/  LOP3.LUT R2, R2, 0x3, RZ, 0xc0, !PT ;  /* 0x0000000302027812 */ /* 0x000fca00078ec0ff */
[----:B------:R-:W-:Y:S01]  /*02f0*/  IMAD.MOV R7, RZ, RZ, -R2 ;  /* 0x000000ffff077224 */ /* 0x000fe200078e0a02 */
[C---:B0-----:R-:W-:Y:S02]  /*0300*/  IADD3 R13, P1, PT, R12.reuse, UR6, RZ ;  /* 0x000000060c0d7c10 */ /* 0x041fe4000ff3e0ff */
[C---:B------:R-:W-:Y:S02]  /*0310*/  LEA R11, P2, R12.reuse, UR4, 0x3 ;  /* 0x000000040c0b7c11 */ /* 0x040fe4000f8418ff */
[----:B------:R-:W-:Y:S02]  /*0320*/  IADD3.X R16, PT, PT, R3, UR7, RZ, P1, !PT ;  /* 0x0000000703107c10 */ /* 0x000fe40008ffe4ff */
[----:B------:R-:W-:-:S09]  /*0330*/  LEA.HI.X R12, R12, UR5, R3, 0x3, P2 ;  /* 0x000000050c0c7c11 */ /* 0x000fd200090f1c03 */
.L_x_1548:
[----:B------:R-:W-:Y:S02]  /*0340*/  IMAD.MOV.U32 R2, RZ, RZ, R11 ;  /* 0x000000ffff027224 */ /* 0x000fe400078e000b */
[----:B------:R-:W-:-:S06]  /*0350*/  IMAD.MOV.U32 R3, RZ, RZ, R12 ;  /* 0x000000ffff037224 */ /* 0x000fcc00078e000c */
[----:B------:R-:W2:Y:S01]  /*0360*/  LDG.E.64 R2, desc[UR10][R2.64] ;  /* 0x0000000a02027981 */ /* 0x000ea2000c1e1b00 */
[----:B------:R-:W-:Y:S01]  /*0370*/  VIADD R7, R7, 0x1 ;  /* 0x0000000107077836 */ /* 0x000fe20000000000 */
[----:B------:R-:W-:Y:S01]  /*0380*/  BSSY.RECONVERGENT B3, `(.L_x_1546) ;  /* 0x000001b000037945 */ /* 0x000fe20003800200 */
[----:B------:R-:W-:Y:S01]  /*0390*/  IMAD.MOV.U32 R18, RZ, RZ, R21 ;  /* 0x000000ffff127224 */ /* 0x000fe200078e0015 */
[----:B------:R-:W-:Y:S01]  /*03a0*/  IADD3 R11, P3, PT, R11, 0x800, RZ ;  /* 0x000008000b0b7810 */ /* 0x000fe20007f7e0ff */
[----:B------:R-:W-:Y:S01]  /*03b0*/  IMAD.MOV.U32 R17, RZ, RZ, R20 ;  /* 0x000000ffff117224 */ /* 0x000fe200078e0014 */
[----:B------:R-:W-:Y:S01]  /*03c0*/  ISETP.NE.AND P2, PT, R7, RZ, PT ;  /* 0x000000ff0700720c */ /* 0x000fe20003f45270 */
[----:B-----5:R-:W-:Y:S02]  /*03d0*/  IMAD.MOV.U32 R4, RZ, RZ, R14 ;  /* 0x000000ffff047224 */ /* 0x020fe400078e000e */
[----:B------:R-:W-:Y:S02]  /*03e0*/  IMAD.MOV.U32 R5, RZ, RZ, R15 ;  /* 0x000000ffff057224 */ /* 0x000fe400078e000f */
[----:B------:R-:W-:-:S02]  /*03f0*/  IMAD.MOV.U32 R21, RZ, RZ, R13 ;  /* 0x000000ffff157224 */ /* 0x000fc400078e000d */
[----:B------:R-:W-:Y:S01]  /*0400*/  IMAD.MOV.U32 R20, RZ, RZ, R16 ;  /* 0x000000ffff147224 */ /* 0x000fe200078e0010 */
[----:B--2---:R-:W-:Y:S01]  /*0410*/  DSETP.GEU.AND P0, PT, R14, R2, PT ;  /* 0x000000020e00722a */ /* 0x004fe20003f0e000 */
[----:B------:R-:W-:Y:S02]  /*0420*/  IMAD.MOV.U32 R14, RZ, RZ, R2 ;  /* 0x000000ffff0e7224 */ /* 0x000fe400078e0002 */
[----:B------:R-:W-:-:S11]  /*0430*/  IMAD.MOV.U32 R15, RZ, RZ, R3 ;  /* 0x000000ffff0f7224 */ /* 0x000fd600078e0003 */
        /* <DEDUP_REMOVED lines=15> */
.L_x_1547:
[----:B------:R-:W-:Y:S05]  /*0530*/  BSYNC.RECONVERGENT B3 ;  /* 0x0000000000037941 */ /* 0x000fea0003800200 */
.L_x_1546:
[----:B------:R-:W-:Y:S01]  /*0540*/  IADD3 R13, P0, PT, R13, 0x100, RZ ;  /* 0x000001000d0d7810 */ /* 0x000fe20007f1e0ff */
[----:B------:R-:W-:Y:S02]  /*0550*/  VIADD R6, R6, 0x100 ;  /* 0x0000010006067836 */ /* 0x000fe40000000000 */
[----:B------:R-:W-:Y:S02]  /*0560*/  IMAD.X R12, RZ, RZ, R12, P3 ;  /* 0x000000ffff0c7224 */ /* 0x000fe400018e060c */
[----:B------:R-:W-:Y:S01]  /*0570*/  IMAD.X R16, RZ, RZ, R16, P0 ;  /* 0x000000ffff107224 */ /* 0x000fe200000e0610 */
[----:B------:R-:W-:Y:S07]  /*0580*/  @P2 BRA `(.L_x_1548) ;  /* 0xfffffffc006c2947 */ /* 0x000fee000383ffff */
.L_x_1545:
[----:B------:R-:W-:Y:S05]  /*0590*/  BSYNC.RECONVERGENT B2 ;  /* 0x0000000000027941 */ /* 0x000fea0003800200 */
.L_x_1544:
[----:B------:R-:W-:-:S13]  /*05a0*/  ISETP.GE.U32.AND P0, PT, R25, 0x300, PT ;  /* 0x000003001900780c */ /* 0x000fda0003f06070 */
[----:B------:R-:W-:Y:S05]  /*05b0*/  @!P0 BRA `(.L_x_1543) ;  /* 0x0000000400d48947 */ /* 0x000fea0003800000 */
[----:B------:R-:W0:Y:S01]  /*05c0*/  LDC.64 R4, c[0x0][0x380] ;  /* 0x0000e000ff047b82 */ /* 0x000e220000000a00 */
[----:B------:R-:W-:-:S07]  /*05d0*/  VIADD R11, R6, 0x200 ;  /* 0x00000200060b7836 */ /* 0x000fce0000000000 */
[----:B------:R-:W1:Y:S02]  /*05e0*/  LDC.64 R2, c[0x0][0x388] ;  /* 0x0000e200ff027b82 */ /* 0x000e640000000a00 */
.L_x_1557:
[----:B------:R-:W-:-:S05]  /*05f0*/  VIADD R7, R11, 0xfffffe00 ;  /* 0xfffffe000b077836 */ /* 0x000fca0000000000 */
[----:B------:R-:W-:-:S04]  /*0600*/  IADD3 R13, P0, PT, R8, R7, RZ ;  /* 0x00000007080d7210 */ /* 0x000fc80007f1e0ff */
[----:B------:R-:W-:Y:S02]  /*0610*/  LEA.HI.X.SX32 R12, R7, RZ, 0x1, P0 ;  /* 0x000000ff070c7211 */ /* 0x000fe400000f0eff */
[----:B0-----:R-:W-:-:S04]  /*0620*/  LEA R16, P0, R13, R4, 0x3 ;  /* 0x000000040d107211 */ /* 0x001fc800078018ff */
[----:B------:R-:W-:-:S05]  /*0630*/  LEA.HI.X R17, R13, R5, R12, 0x3, P0 ;  /* 0x000000050d117211 */ /* 0x000fca00000f1c0c */
[----:B------:R-:W2:Y:S04]  /*0640*/  LDG.E.64 R18, desc[UR10][R16.64] ;  /* 0x0000000a10127981 */ /* 0x000ea8000c1e1b00 */
[----:B-----5:R0:W5:Y:S01]  /*0650*/  LDG.E.64 R6, desc[UR10][R16.64+0x800] ;  /* 0x0008000a10067981 */ /* 0x020162000c1e1b00 */
[----:B-1----:R-:W-:Y:S01]  /*0660*/  IADD3 R24, P1, PT, R13, R2, RZ ;  /* 0x000000020d187210 */ /* 0x002fe20007f3e0ff */
[----:B------:R-:W-:Y:S04]  /*0670*/  BSSY.RECONVERGENT B2, `(.L_x_1549) ;  /* 0x0000016000027945 */ /* 0x000fe80003800200 */
[----:B------:R-:W-:-:S02]  /*0680*/  IMAD.X R25, R12, 0x1, R3, P1 ;  /* 0x000000010c197824 */ /* 0x000fc400008e0603 */
[----:B------:R-:W-:Y:S02]  /*0690*/  IMAD.MOV.U32 R23, RZ, RZ, R24 ;  /* 0x000000ffff177224 */ /* 0x000fe400078e0018 */
[----:B------:R-:W-:Y:S01]  /*06a0*/  IMAD.MOV.U32 R22, RZ, RZ, R25 ;  /* 0x000000ffff167224 */ /* 0x000fe200078e0019 */
[----:B--2---:R-:W-:Y:S01]  /*06b0*/  DSETP.GEU.AND P0, PT, R14, R18, PT ;  /* 0x000000120e00722a */ /* 0x004fe20003f0e000 */
[----:B------:R-:W-:Y:S02]  /*06c0*/  IMAD.MOV.U32 R12, RZ, RZ, R18 ;  /* 0x000000ffff0c7224 */ /* 0x000fe400078e0012 */
[----:B------:R-:W-:-:S11]  /*06d0*/  IMAD.MOV.U32 R13, RZ, RZ, R19 ;  /* 0x000000ffff0d7224 */ /* 0x000fd600078e0013 */
        /* <DEDUP_REMOVED lines=15> */
.L_x_1550:
[----:B------:R-:W-:Y:S05]  /*07d0*/  BSYNC.RECONVERGENT B2 ;  /* 0x0000000000027941 */ /* 0x000fea0003800200 */
.L_x_1549:
[----:B------:R0:W5:Y:S04]  /*07e0*/  LDG.E.64 R14, desc[UR10][R16.64+0x1000] ;  /* 0x0010000a100e7981 */ /* 0x000168000c1e1b00 */
[----:B------:R0:W5:Y:S02]  /*07f0*/  LDG.E.64 R18, desc[UR10][R16.64+0x1800] ;  /* 0x0018000a10127981 */ /* 0x000164000c1e1b00 */
[----:B-----5:R-:W-:Y:S01]  /*0800*/  DSETP.GEU.AND P0, PT, R12, R6, PT ;  /* 0x000000060c00722a */ /* 0x020fe20003f0e000 */
[----:B------:R-:W-:Y:S01]  /*0810*/  VIADD R21, R11, 0xffffff00 ;  /* 0xffffff000b157836 */ /* 0x000fe20000000000 */
[----:B------:R-:W-:Y:S04]  /*0820*/  BSSY.RECONVERGENT B2, `(.L_x_1551) ;  /* 0x0000017000027945 */ /* 0x000fe80003800200 */
[----:B------:R-:W-:-:S02]  /*0830*/  SHF.R.S32.HI R20, RZ, 0x1f, R21 ;  /* 0x0000001fff147819 */ /* 0x000fc40000011415 */
[----:B------:R-:W-:Y:S01]  /*0840*/  IADD3 R26, P1, P2, R21, R2, R8 ;  /* 0x00000002151a7210 */ /* 0x000fe20007a3e008 */
[----:B------:R-:W-:-:S03]  /*0850*/  IMAD.MOV.U32 R21, RZ, RZ, R7 ;  /* 0x000000ffff157224 */ /* 0x000fc600078e0007 */
[----:B------:R-:W-:Y:S01]  /*0860*/  IADD3.X R27, PT, PT, R20, R3, RZ, P1, P2 ;  /* 0x00000003141b7210 */ /* 0x000fe20000fe44ff */
[----:B------:R-:W-:Y:S02]  /*0870*/  IMAD.MOV.U32 R24, RZ, RZ, R26 ;  /* 0x000000ffff187224 */ /* 0x000fe400078e001a */
[----:B------:R-:W-:Y:S02]  /*0880*/  IMAD.MOV.U32 R20, RZ, RZ, R6 ;  /* 0x000000ffff147224 */ /* 0x000fe400078e0006 */
[----:B------:R-:W-:Y:S01]  /*0890*/  IMAD.MOV.U32 R25, RZ, RZ, R27 ;  /* 0x000000ffff197224 */ /* 0x000fe200078e001b */
[----:B0-----:R-:W-:Y:S06]  /*08a0*/  @!P0 BRA `(.L_x_1552) ;  /* 0x0000000000388947 */ /* 0x001fec0003800000 */
        /* <DEDUP_REMOVED lines=14> */
.L_x_1552:
[----:B------:R-:W-:Y:S05]  /*0990*/  BSYNC.RECONVERGENT B2 ;  /* 0x0000000000027941 */ /* 0x000fea0003800200 */
.L_x_1551:
[----:B------:R-:W-:Y:S01]  /*09a0*/  DSETP.GEU.AND P0, PT, R20, R14, PT ;  /* 0x0000000e1400722a */ /* 0x000fe20003f0e000 */
[----:B------:R-:W-:Y:S01]  /*09b0*/  SHF.R.S32.HI R6, RZ, 0x1f, R11 ;  /* 0x0000001fff067819 */ /* 0x000fe2000001140b */
[----:B------:R-:W-:Y:S01]  /*09c0*/  BSSY.RECONVERGENT B2, `(.L_x_1553) ;  /* 0x0000017000027945 */ /* 0x000fe20003800200 */
[C---:B------:R-:W-:Y:S01]  /*09d0*/  IADD3 R23, P1, P2, R11.reuse, R2, R8 ;  /* 0x000000020b177210 */ /* 0x040fe20007a3e008 */
[----:B------:R-:W-:Y:S02]  /*09e0*/  VIADD R17, R11, 0x100 ;  /* 0x000001000b117836 */ /* 0x000fe40000000000 */
[----:B------:R-:W-:Y:S01]  /*09f0*/  IMAD.MOV.U32 R7, RZ, RZ, R15 ;  /* 0x000000ffff077224 */ /* 0x000fe200078e000f */
[----:B------:R-:W-:Y:S01]  /*0a00*/  IADD3.X R16, PT, PT, R6, R3, RZ, P1, P2 ;  /* 0x0000000306107210 */ /* 0x000fe20000fe44ff */
[----:B------:R-:W-:Y:S02]  /*0a10*/  IMAD.MOV.U32 R12, RZ, RZ, R23 ;  /* 0x000000ffff0c7224 */ /* 0x000fe400078e0017 */
[----:B------:R-:W-:-:S02]  /*0a20*/  IMAD.MOV.U32 R6, RZ, RZ, R14 ;  /* 0x000000ffff067224 */ /* 0x000fc400078e000e */
[----:B------:R-:W-:Y:S02]  /*0a30*/  IMAD.MOV.U32 R13, RZ, RZ, R16 ;  /* 0x000000ffff0d7224 */ /* 0x000fe400078e0010 */
        /* <DEDUP_REMOVED lines=15> */
.L_x_1554:
[----:B------:R-:W-:Y:S05]  /*0b30*/  BSYNC.RECONVERGENT B2 ;  /* 0x0000000000027941 */ /* 0x000fea0003800200 */
.L_x_1553:
[----:B------:R-:W-:Y:S01]  /*0b40*/  DSETP.GEU.AND P0, PT, R6, R18, PT ;  /* 0x000000120600722a */ /* 0x000fe20003f0e000 */
[----:B------:R-:W-:Y:S01]  /*0b50*/  SHF.R.S32.HI R14, RZ, 0x1f, R17 ;  /* 0x0000001fff0e7819 */ /* 0x000fe20000011411 */
[----:B------:R-:W-:Y:S01]  /*0b60*/  BSSY.RECONVERGENT B2, `(.L_x_1555) ;  /* 0x0000016000027945 */ /* 0x000fe20003800200 */
[----:B------:R-:W-:Y:S01]  /*0b70*/  IADD3 R17, P1, P2, R17, R2, R8 ;  /* 0x0000000211117210 */ /* 0x000fe20007a3e008 */
[----:B------:R-:W-:-:S03]  /*0b80*/  IMAD.MOV.U32 R15, RZ, RZ, R19 ;  /* 0x000000ffff0f7224 */ /* 0x000fc600078e0013 */
[----:B------:R-:W-:Y:S01]  /*0b90*/  IADD3.X R16, PT, PT, R14, R3, RZ, P1, P2 ;  /* 0x000000030e107210 */ /* 0x000fe20000fe44ff */
[----:B------:R-:W-:Y:S02]  /*0ba0*/  IMAD.MOV.U32 R21, RZ, RZ, R17 ;  /* 0x000000ffff157224 */ /* 0x000fe400078e0011 */
[----:B------:R-:W-:Y:S02]  /*0bb0*/  IMAD.MOV.U32 R14, RZ, RZ, R18 ;  /* 0x000000ffff0e7224 */ /* 0x000fe400078e0012 */
        /* <DEDUP_REMOVED lines=16> */
.L_x_1556:
[----:B------:R-:W-:Y:S05]  /*0cc0*/  BSYNC.RECONVERGENT B2 ;  /* 0x0000000000027941 */ /* 0x000fea0003800200 */
.L_x_1555:
[C---:B------:R-:W-:Y:S02]  /*0cd0*/  VIADD R6, R11.reuse, 0x200 ;  /* 0x000002000b067836 */ /* 0x040fe40000000000 */
[----:B------:R-:W-:-:S03]  /*0ce0*/  VIADD R11, R11, 0x400 ;  /* 0x000004000b0b7836 */ /* 0x000fc60000000000 */
[----:B------:R-:W-:-:S13]  /*0cf0*/  ISETP.GE.AND P0, PT, R6, R9, PT ;  /* 0x000000090600720c */ /* 0x000fda0003f06270 */
[----:B------:R-:W-:Y:S05]  /*0d00*/  @!P0 BRA `(.L_x_1557) ;  /* 0xfffffff800388947 */ /* 0x000fea000383ffff */
.L_x_1543:
[----:B------:R-:W-:Y:S05]  /*0d10*/  BSYNC.RECONVERGENT B1 ;  /* 0x0000000000017941 */ /* 0x000fea0003800200 */
.L_x_1542:
[----:B------:R-:W-:-:S13]  /*0d20*/  ISETP.GE.AND P0, PT, R9, 0x100, PT ;  /* 0x000001000900780c */ /* 0x000fda0003f06270 */
[----:B------:R-:W-:Y:S05]  /*0d30*/  @!P0 BRA `(.L_x_1558) ;  /* 0x0000001400508947 */ /* 0x000fea0003800000 */
[----:B------:R-:W0:Y:S01]  /*0d40*/  S2R R11, SR_LANEID ;  /* 0x00000000000b7919 */ /* 0x000e220000000000 */
[----:B------:R-:W-:Y:S01]  /*0d50*/  BSSY.RECONVERGENT B1, `(.L_x_1559) ;  /* 0x000001f000017945 */ /* 0x000fe20003800200 */
[----:B------:R-:W-:Y:S01]  /*0d60*/  IMAD.MOV.U32 R12, RZ, RZ, R21 ;  /* 0x000000ffff0c7224 */ /* 0x000fe200078e0015 */
[----:B-----5:R1:W2:Y:S01]  /*0d70*/  SHFL.DOWN PT, R4, R14, 0x1, 0x1f ;  /* 0x08201f000e047f89 */ /* 0x0202a200000e0000 */
        /* <DEDUP_REMOVED lines=9> */
[----:B------:R-:W-:Y:S01]  /*0e10*/  IMAD.MOV.U32 R12, RZ, RZ, R6 ;  /* 0x000000ffff0c7224 */ /* 0x000fe200078e0006 */
[----:B------:R-:W-:Y:S01]  /*0e20*/  MOV R13, R7 ;  /* 0x00000007000d7202 */ /* 0x000fe20000000f00 */
[----:B------:R-:W-:Y:S02]  /*0e30*/  IMAD.MOV.U32 R2, RZ, RZ, R4 ;  /* 0x000000ffff027224 */ /* 0x000fe400078e0004 */
[----:B------:R-:W-:-:S09]  /*0e40*/  IMAD.MOV.U32 R3, RZ, RZ, R5 ;  /* 0x000000ffff037224 */ /* 0x000fd200078e0005 */
        /* <DEDUP_REMOVED lines=15> */
.L_x_1560:
[----:B------:R-:W-:Y:S05]  /*0f40*/  BSYNC.RECONVERGENT B1 ;  /* 0x0000000000017941 */ /* 0x000fea0003800200 */
.L_x_1559:
        /* <DEDUP_REMOVED lines=31> */
.L_x_1562:
[----:B------:R-:W-:Y:S05]  /*1140*/  BSYNC.RECONVERGENT B1 ;  /* 0x0000000000017941 */ /* 0x000fea0003800200 */
.L_x_1561:
[----:B------:R-:W-:Y:S01]  /*1150*/  ISETP.GT.AND P0, PT, R11, 0x1b, PT ;  /* 0x0000001b0b00780c */ /* 0x000fe20003f04270 */
[----:B-1----:R1:W1:Y:S01]  /*1160*/  SHFL.DOWN PT, R6, R4, 0x4, 0x1f ;  /* 0x08801f0004067f89 */ /* 0x00226200000e0000 */
[----:B------:R-:W-:Y:S01]  /*1170*/  BSSY.RECONVERGENT B1, `(.L_x_1563) ;  /* 0x000001d000017945 */ /* 0x000fe20003800200 */
[----:B----4-:R-:W-:Y:S02]  /*1180*/  IMAD.MOV.U32 R14, RZ, RZ, R8 ;  /* 0x000000ffff0e7224 */ /* 0x010fe400078e0008 */
[----:B--2---:R2:W4:Y:S01]  /*1190*/  SHFL.DOWN PT, R7, R5, 0x4, 0x1f ;  /* 0x08801f0005077f89 */ /* 0x00452200000e0000 */
[----:B---3--:R-:W-:Y:S02]  /*11a0*/  IMAD.MOV.U32 R15, RZ, RZ, R9 ;  /* 0x000000ffff0f7224 */ /* 0x008fe400078e0009 */
[----:B0-----:R-:W-:Y:S01]  /*11b0*/  IMAD.MOV.U32 R2, RZ, RZ, R4 ;  /* 0x000000ffff027224 */ /* 0x001fe200078e0004 */
[----:B------:R2:W0:Y:S01]  /*11c0*/  SHFL.DOWN PT, R13, R8, 0x4, 0x1f ;  /* 0x08801f00080d7f89 */ /* 0x00042200000e0000 */
[----:B------:R-:W-:-:S03]  /*11d0*/  IMAD.MOV.U32 R3, RZ, RZ, R5 ;  /* 0x000000ffff037224 */ /* 0x000fc600078e0005 */
[----:B------:R2:W3:Y:S01]  /*11e0*/  SHFL.DOWN PT, R12, R9, 0x4, 0x1f ;  /* 0x08801f00090c7f89 */ /* 0x0004e200000e0000 */
[----:B------:R-:W-:Y:S05]  /*11f0*/  @P0 BRA `(.L_x_1564) ;  /* 0x0000000000500947 */ /* 0x000fea0003800000 */
[----:B-1--4-:R-:W-:Y:S01]  /*1200*/  DSETP.GEU.AND P0, PT, R4, R6, PT ;  /* 0x000000060400722a */ /* 0x012fe20003f0e000 */
[----:B0-----:R-:W-:Y:S02]  /*1210*/  IMAD.MOV.U32 R14, RZ, RZ, R13 ;  /* 0x000000ffff0e7224 */ /* 0x001fe400078e000d */
        /* <DEDUP_REMOVED lines=18> */
.L_x_1564:
[----:B------:R-:W-:Y:S05]  /*1340*/  BSYNC.RECONVERGENT B1 ;  /* 0x0000000000017941 */ /* 0x000fea0003800200 */
.L_x_1563:
[----:B------:R-:W-:Y:S01]  /*1350*/  ISETP.GT.AND P0, PT, R11, 0x17, PT ;  /* 0x000000170b00780c */ /* 0x000fe20003f04270 */
[----:B-1----:R1:W1:Y:S01]  /*1360*/  SHFL.DOWN PT, R4, R2, 0x8, 0x1f ;  /* 0x09001f0002047f89 */ /* 0x00226200000e0000 */
[----:B------:R-:W-:Y:S01]  /*1370*/  BSSY.RECONVERGENT B1, `(.L_x_1565) ;  /* 0x000001d000017945 */ /* 0x000fe20003800200 */
[----:B---3--:R-:W-:Y:S02]  /*1380*/  IMAD.MOV.U32 R12, RZ, RZ, R14 ;  /* 0x000000ffff0c7224 */ /* 0x008fe400078e000e */
[----:B--2---:R2:W3:Y:S01]  /*1390*/  SHFL.DOWN PT, R5, R3, 0x8, 0x1f ;  /* 0x09001f0003057f89 */ /* 0x0044e200000e0000 */
[----:B0-----:R-:W-:Y:S02]  /*13a0*/  IMAD.MOV.U32 R13, RZ, RZ, R15 ;  /* 0x000000ffff0d7224 */ /* 0x001fe400078e000f */
[----:B------:R-:W-:Y:S01]  /*13b0*/  IMAD.MOV.U32 R8, RZ, RZ, R2 ;  /* 0x000000ffff087224 */ /* 0x000fe200078e0002 */
[----:B----4-:R2:W0:Y:S01]  /*13c0*/  SHFL.DOWN PT, R7, R14, 0x8, 0x1f ;  /* 0x09001f000e077f89 */ /* 0x01042200000e0000 */
[----:B------:R-:W-:-:S03]  /*13d0*/  IMAD.MOV.U32 R9, RZ, RZ, R3 ;  /* 0x000000ffff097224 */ /* 0x000fc600078e0003 */
[----:B------:R2:W4:Y:S01]  /*13e0*/  SHFL.DOWN PT, R6, R15, 0x8, 0x1f ;  /* 0x09001f000f067f89 */ /* 0x00052200000e0000 */
[----:B------:R-:W-:Y:S05]  /*13f0*/  @P0 BRA `(.L_x_1566) ;  /* 0x0000000000500947 */ /* 0x000fea0003800000 */
[----:B-1-3--:R-:W-:Y:S01]  /*1400*/  DSETP.GEU.AND P0, PT, R2, R4, PT ;  /* 0x000000040200722a */ /* 0x00afe20003f0e000 */
        /* <DEDUP_REMOVED lines=19> */
.L_x_1566:
[----:B------:R-:W-:Y:S05]  /*1540*/  BSYNC.RECONVERGENT B1 ;  /* 0x0000000000017941 */ /* 0x000fea0003800200 */
.L_x_1565:
[----:B------:R-:W-:Y:S01]  /*1550*/  ISETP.GT.AND P0, PT, R11, 0xf, PT ;  /* 0x0000000f0b00780c */ /* 0x000fe20003f04270 */
[----:B-1----:R1:W1:Y:S01]  /*1560*/  SHFL.DOWN PT, R2, R8, 0x10, 0x1f ;  /* 0x0a001f0008027f89 */ /* 0x00226200000e0000 */
[----:B------:R-:W-:Y:S01]  /*1570*/  BSSY.RECONVERGENT B1, `(.L_x_1567) ;  /* 0x000001d000017945 */ /* 0x000fe20003800200 */
[----:B------:R-:W-:Y:S02]  /*1580*/  IMAD.MOV.U32 R4, RZ, RZ, R12 ;  /* 0x000000ffff047224 */ /* 0x000fe400078e000c */
[----:B--2---:R2:W1:Y:S01]  /*1590*/  SHFL.DOWN PT, R3, R9, 0x10, 0x1f ;  /* 0x0a001f0009037f89 */ /* 0x00446200000e0000 */
[----:B---3--:R-:W-:Y:S02]  /*15a0*/  IMAD.MOV.U32 R5, RZ, RZ, R13 ;  /* 0x000000ffff057224 */ /* 0x008fe400078e000d */
[----:B----4-:R-:W-:Y:S01]  /*15b0*/  IMAD.MOV.U32 R6, RZ, RZ, R8 ;  /* 0x000000ffff067224 */ /* 0x010fe200078e0008 */
[----:B------:R2:W3:Y:S01]  /*15c0*/  SHFL.DOWN PT, R15, R12, 0x10, 0x1f ;  /* 0x0a001f000c0f7f89 */ /* 0x0004e200000e0000 */
[----:B0-----:R-:W-:-:S03]  /*15d0*/  IMAD.MOV.U32 R7, RZ, RZ, R9 ;  /* 0x000000ffff077224 */ /* 0x001fc600078e0009 */
[----:B------:R2:W0:Y:S01]  /*15e0*/  SHFL.DOWN PT, R14, R13, 0x10, 0x1f ;  /* 0x0a001f000d0e7f89 */ /* 0x00042200000e0000 */
[----:B------:R-:W-:Y:S05]  /*15f0*/  @P0 BRA `(.L_x_1568) ;  /* 0x0000000000500947 */ /* 0x000fea0003800000 */
[----:B-1----:R-:W-:Y:S01]  /*1600*/  DSETP.GEU.AND P0, PT, R8, R2, PT ;  /* 0x000000020800722a */ /* 0x002fe20003f0e000 */
[----:B---3--:R-:W-:Y:S02]  /*1610*/  IMAD.MOV.U32 R4, RZ, RZ, R15 ;  /* 0x000000ffff047224 */ /* 0x008fe400078e000f */
[----:B0-----:R-:W-:Y:S02]  /*1620*/  IMAD.MOV.U32 R5, RZ, RZ, R14 ;  /* 0x000000ffff057224 */ /* 0x001fe400078e000e */
        /* <DEDUP_REMOVED lines=17> */
.L_x_1568:
[----:B------:R-:W-:Y:S05]  /*1740*/  BSYNC.RECONVERGENT B1 ;  /* 0x0000000000017941 */ /* 0x000fea0003800200 */
.L_x_1567:
[----:B------:R-:W-:Y:S01]  /*1750*/  ISETP.NE.AND P0, PT, R11, RZ, PT ;  /* 0x000000ff0b00720c */ /* 0x000fe20003f05270 */
[----:B------:R-:W-:-:S12]  /*1760*/  BSSY.RECONVERGENT B1, `(.L_x_1569) ;  /* 0x000000a000017945 */ /* 0x000fd80003800200 */
[----:B------:R-:W-:Y:S05]  /*1770*/  @P0 BRA `(.L_x_1570) ;  /* 0x0000000000200947 */ /* 0x000fea0003800000 */
[----:B-1----:R-:W1:Y:S01]  /*1780*/  S2R R8, SR_CgaCtaId ;  /* 0x0000000000087919 */ /* 0x002e620000008800 */
[----:B------:R-:W-:Y:S02]  /*1790*/  MOV R3, 0x400 ;  /* 0x0000040000037802 */ /* 0x000fe40000000f00 */
[----:B------:R-:W-:-:S04]  /*17a0*/  SHF.R.U32.HI R2, RZ, 0x1, R10 ;  /* 0x00000001ff027819 */ /* 0x000fc8000001160a */
[----:B------:R-:W-:Y:S02]  /*17b0*/  LOP3.LUT R2, R2, 0x1f0, RZ, 0xc0, !PT ;  /* 0x000001f002027812 */ /* 0x000fe400078ec0ff */
[----:B-1----:R-:W-:-:S05]  /*17c0*/  LEA R3, R8, R3, 0x18 ;  /* 0x0000000308037211 */ /* 0x002fca00078ec0ff */
[----:B------:R-:W-:-:S05]  /*17d0*/  IMAD.IADD R3, R2, 0x1, R3 ;  /* 0x0000000102037824 */ /* 0x000fca00078e0203 */
[----:B------:R4:W-:Y:S04]  /*17e0*/  STS.64 [R3+0x10], R4 ;  /* 0x0000100403007388 */ /* 0x0009e80000000a00 */
[----:B------:R4:W-:Y:S02]  /*17f0*/  STS.64 [R3+0x8], R6 ;  /* 0x0000080603007388 */ /* 0x0009e40000000a00 */
.L_x_1570:
[----:B------:R-:W-:Y:S05]  /*1800*/  BSYNC.RECONVERGENT B1 ;  /* 0x0000000000017941 */ /* 0x000fea0003800200 */
.L_x_1569:
[----:B------:R-:W-:Y:S01]  /*1810*/  BAR.SYNC.DEFER_BLOCKING 0x0 ;  /* 0x0000000000007b1d */ /* 0x000fe20000010000 */
[----:B------:R-:W-:-:S13]  /*1820*/  ISETP.NE.AND P1, PT, R10, RZ, PT ;  /* 0x000000ff0a00720c */ /* 0x000fda0003f25270 */
[----:B------:R-:W-:Y:S05]  /*1830*/  @P1 BRA `(.L_x_1571) ;  /* 0x0000005000201947 */ /* 0x000fea0003800000 */
[----:B-1--4-:R-:W1:Y:S01]  /*1840*/  S2R R3, SR_CgaCtaId ;  /* 0x0000000000037919 */ /* 0x012e620000008800 */
[----:B------:R-:W-:Y:S01]  /*1850*/  MOV R20, 0x400 ;  /* 0x0000040000147802 */ /* 0x000fe20000000f00 */
[----:B------:R-:W-:Y:S03]  /*1860*/  BSSY.RECONVERGENT B1, `(.L_x_1572) ;  /* 0x000001a000017945 */ /* 0x000fe60003800200 */
[----:B-1----:R-:W-:-:S05]  /*1870*/  LEA R20, R3, R20, 0x18 ;  /* 0x0000001403147211 */ /* 0x002fca00078ec0ff */
[----:B------:R-:W1:Y:S04]  /*1880*/  LDS.64 R16, [R20+0x18] ;  /* 0x0000180014107984 */ /* 0x000e680000000a00 */
[----:B--2---:R-:W2:Y:S04]  /*1890*/  LDS.128 R8, [R20+0x20] ;  /* 0x0000200014087984 */ /* 0x004ea80000000c00 */
[----:B------:R4:W4:Y:S04]  /*18a0*/  LDS.64 R2, [R20+0x80] ;  /* 0x0000800014027984 */ /* 0x0009280000000a00 */
[----:B0--3--:R0:W3:Y:S01]  /*18b0*/  LDS.128 R12, [R20+0x30] ;  /* 0x00003000140c7984 */ /* 0x0090e20000000c00 */
[----:B-1----:R-:W-:Y:S01]  /*18c0*/  DSETP.GEU.AND P0, PT, R6, R16, PT ;  /* 0x000000100600722a */ /* 0x002fe20003f0e000 */
[----:B------:R-:W-:-:S02]  /*18d0*/  IMAD.MOV.U32 R22, RZ, RZ, R16 ;  /* 0x000000ffff167224 */ /* 0x000fc400078e0010 */
[----:B------:R-:W-:Y:S02]  /*18e0*/  IMAD.MOV.U32 R23, RZ, RZ, R17 ;  /* 0x000000ffff177224 */ /* 0x000fe400078e0011 */
[----:B--2---:R-:W-:Y:S02]  /*18f0*/  IMAD.MOV.U32 R24, RZ, RZ, R8 ;  /* 0x000000ffff187224 */ /* 0x004fe400078e0008 */
[----:B------:R-:W-:-:S07]  /*1900*/  IMAD.MOV.U32 R25, RZ, RZ, R9 ;  /* 0x000000ffff197224 */ /* 0x000fce00078e0009 */
[----:B0--34-:R-:W-:Y:S05]  /*1910*/  @!P0 BRA `(.L_x_1573) ;  /* 0x0000000000388947 */ /* 0x019fea0003800000 */
[----:B------:R-:W-:Y:S01]  /*1920*/  DSETP.GEU.AND P0, PT, R16, R6, PT ;  /* 0x000000061000722a */ /* 0x000fe20003f0e000 */
[----:B------:R-:W-:Y:S01]  /*1930*/  IMAD.MOV.U32 R22, RZ, RZ, R6 ;  /* 0x000000ffff167224 */ /* 0x000fe200078e0006 */
[----:B------:R-:W-:Y:S01]  /*1940*/  MOV R25, R5 ;  /* 0x0000000500197202 */ /* 0x000fe20000000f00 */
[----:B------:R-:W-:Y:S02]  /*1950*/  IMAD.MOV.U32 R23, RZ, RZ, R7 ;  /* 0x000000ffff177224 */ /* 0x000fe400078e0007 */
[----:B------:R-:W-:-:S09]  /*1960*/  IMAD.MOV.U32 R24, RZ, RZ, R4 ;  /* 0x000000ffff187224 */ /* 0x000fd200078e0004 */
        /* <DEDUP_REMOVED lines=9> */
.L_x_1573:
[----:B------:R-:W-:Y:S05]  /*1a00*/  BSYNC.RECONVERGENT B1 ;  /* 0x0000000000017941 */ /* 0x000fea0003800200 */
.L_x_1572:
        /* <DEDUP_REMOVED lines=23> */
.L_x_1575:
[----:B------:R-:W-:Y:S05]  /*1b80*/  BSYNC.RECONVERGENT B1 ;  /* 0x0000000000017941 */ /* 0x000fea0003800200 */
.L_x_1574:
        /* <DEDUP_REMOVED lines=21> */
.L_x_1577:
[----:B------:R-:W-:Y:S05]  /*1ce0*/  BSYNC.RECONVERGENT B1 ;  /* 0x0000000000017941 */ /* 0x000fea0003800200 */
.L_x_1576:
        /* <DEDUP_REMOVED lines=23> */
.L_x_1579:
[----:B------:R-:W-:Y:S05]  /*1e60*/  BSYNC.RECONVERGENT B1 ;  /* 0x0000000000017941 */ /* 0x000fea0003800200 */
.L_x_1578:
        /* <DEDUP_REMOVED lines=21> */
.L_x_1581:
[----:B------:R-:W-:Y:S05]  /*1fc0*/  BSYNC.RECONVERGENT B1 ;  /* 0x0000000000017941 */ /* 0x000fea0003800200 */
.L_x_1580:
        /* <DEDUP_REMOVED lines=21> */
.L_x_1583:
[----:B------:R-:W-:Y:S05]  /*2120*/  BSYNC.RECONVERGENT B1 ;  /* 0x0000000000017941 */ /* 0x000fea0003800200 */
.L_x_1582:
        /* <DEDUP_REMOVED lines=21> */
.L_x_1558:
[----:B------:R-:W0:Y:S01]  /*2280*/  S2R R2, SR_LANEID ;  /* 0x0000000000027919 */ /* 0x000e220000000000 */
[----:B------:R-:W-:Y:S01]  /*2290*/  LOP3.LUT R3, R10, 0x3e0, RZ, 0xc0, !PT ;  /* 0x000003e00a037812 */ /* 0x000fe200078ec0ff */
[----:B------:R-:W-:Y:S01]  /*22a0*/  BSSY.RECONVERGENT B1, `(.L_x_1584) ;  /* 0x0000024000017945 */ /* 0x000fe20003800200 */
[----:B------:R-:W-:Y:S02]  /*22b0*/  IMAD.MOV.U32 R18, RZ, RZ, R21 ;  /* 0x000000ffff127224 */ /* 0x000fe400078e0015 */
[----:B------:R-:W-:Y:S01]  /*22c0*/  LOP3.LUT R6, RZ, R3, RZ, 0x33, !PT ;  /* 0x00000003ff067212 */ /* 0x000fe200078e33ff */
[----:B------:R-:W-:Y:S02]  /*22d0*/  VIADD R4, R3, 0x20 ;  /* 0x0000002003047836 */ /* 0x000fe40000000000 */
[----:B------:R-:W-:Y:S02]  /*22e0*/  IMAD.MOV.U32 R22, RZ, RZ, R20 ;  /* 0x000000ffff167224 */ /* 0x000fe400078e0014 */
[----:B------:R-:W-:Y:S01]  /*22f0*/  IMAD.IADD R3, R9, 0x1, R6 ;  /* 0x0000000109037824 */ /* 0x000fe200078e0206 */
[----:B------:R-:W-:Y:S01]  /*2300*/  ISETP.GT.AND P0, PT, R4, R9, PT ;  /* 0x000000090400720c */ /* 0x000fe20003f04270 */
[----:B-----5:R-:W-:-:S02]  /*2310*/  IMAD.MOV.U32 R4, RZ, RZ, R14 ;  /* 0x000000ffff047224 */ /* 0x020fc400078e000e */
[----:B------:R-:W-:Y:S01]  /*2320*/  IMAD.MOV.U32 R5, RZ, RZ, R15 ;  /* 0x000000ffff057224 */ /* 0x000fe200078e000f */
[----:B------:R-:W-:-:S05]  /*2330*/  SEL R3, R3, 0x1f, P0 ;  /* 0x0000001f03037807 */ /* 0x000fca0000000000 */
[----:B------:R1:W2:Y:S04]  /*2340*/  SHFL.DOWN PT, R6, R14, 0x1, R3 ;  /* 0x082000000e067989 */ /* 0x0002a800000e0003 */
[----:B------:R1:W3:Y:S04]  /*2350*/  SHFL.DOWN PT, R7, R15, 0x1, R3 ;  /* 0x082000000f077989 */ /* 0x0002e800000e0003 */
[----:B------:R1:W4:Y:S01]  /*2360*/  SHFL.DOWN PT, R8, R21, 0x1, R3 ;  /* 0x0820000015087989 */ /* 0x00032200000e0003 */
[----:B0-----:R-:W-:-:S03]  /*2370*/  ISETP.GE.AND P0, PT, R2, R3, PT ;  /* 0x000000030200720c */ /* 0x001fc60003f06270 */
[----:B------:R1:W0:Y:S10]  /*2380*/  SHFL.DOWN PT, R11, R20, 0x1, R3 ;  /* 0x08200000140b7989 */ /* 0x00023400000e0003 */
[----:B-12---:R-:W-:Y:S05]  /*2390*/  @P0 BRA `(.L_x_1585) ;  /* 0x0000000000500947 */ /* 0x006fea0003800000 */
[----:B---3--:R-:W-:Y:S01]  /*23a0*/  DSETP.GEU.AND P0, PT, R14, R6, PT ;  /* 0x000000060e00722a */ /* 0x008fe20003f0e000 */
[----:B----4-:R-:W-:Y:S02]  /*23b0*/  IMAD.MOV.U32 R18, RZ, RZ, R8 ;  /* 0x000000ffff127224 */ /* 0x010fe400078e0008 */
        /* <DEDUP_REMOVED lines=18> */
.L_x_1585:
[----:B------:R-:W-:Y:S05]  /*24e0*/  BSYNC.RECONVERGENT B1 ;  /* 0x0000000000017941 */ /* 0x000fea0003800200 */
.L_x_1584:
[----:B------:R-:W-:Y:S01]  /*24f0*/  IADD3 R6, PT, PT, R2, 0x2, RZ ;  /* 0x0000000202067810 */ /* 0x000fe20007ffe0ff */
[----:B------:R1:W2:Y:S01]  /*2500*/  SHFL.DOWN PT, R12, R4, 0x2, R3 ;  /* 0x08400000040c7989 */ /* 0x0002a200000e0003 */
[----:B------:R-:W-:Y:S01]  /*2510*/  BSSY.RECONVERGENT B1, `(.L_x_1586) ;  /* 0x000001e000017945 */ /* 0x000fe20003800200 */
[----:B----4-:R-:W-:Y:S01]  /*2520*/  IMAD.MOV.U32 R8, RZ, RZ, R18 ;  /* 0x000000ffff087224 */ /* 0x010fe200078e0012 */
[----:B------:R-:W-:Y:S01]  /*2530*/  ISETP.GT.AND P0, PT, R6, R3, PT ;  /* 0x000000030600720c */ /* 0x000fe20003f04270 */
[----:B------:R1:W4:Y:S01]  /*2540*/  SHFL.DOWN PT, R13, R5, 0x2, R3 ;  /* 0x08400000050d7989 */ /* 0x00032200000e0003 */
[----:B------:R-:W-:Y:S02]  /*2550*/  IMAD.MOV.U32 R16, RZ, RZ, R22 ;  /* 0x000000ffff107224 */ /* 0x000fe400078e0016 */
[----:B------:R-:W-:Y:S01]  /*2560*/  IMAD.MOV.U32 R6, RZ, RZ, R4 ;  /* 0x000000ffff067224 */ /* 0x000fe200078e0004 */
[----:B0-----:R1:W0:Y:S01]  /*2570*/  SHFL.DOWN PT, R11, R18, 0x2, R3 ;  /* 0x08400000120b7989 */ /* 0x00122200000e0003 */
[----:B---3--:R-:W-:-:S03]  /*2580*/  IMAD.MOV.U32 R7, RZ, RZ, R5 ;  /* 0x000000ffff077224 */ /* 0x008fc600078e0005 */
[----:B------:R1:W3:Y:S04]  /*2590*/  SHFL.DOWN PT, R15, R22, 0x2, R3 ;  /* 0x08400000160f7989 */ /* 0x0002e800000e0003 */
[----:B------:R-:W-:Y:S05]  /*25a0*/  @P0 BRA `(.L_x_1587) ;  /* 0x0000000000500947 */ /* 0x000fea0003800000 */
[----:B--2-4-:R-:W-:Y:S01]  /*25b0*/  DSETP.GEU.AND P0, PT, R4, R12, PT ;  /* 0x0000000c0400722a */ /* 0x014fe20003f0e000 */
        /* <DEDUP_REMOVED lines=19> */
.L_x_1587:
[----:B------:R-:W-:Y:S05]  /*26f0*/  BSYNC.RECONVERGENT B1 ;  /* 0x0000000000017941 */ /* 0x000fea0003800200 */
.L_x_1586:
[----:B-1----:R-:W-:Y:S01]  /*2700*/  VIADD R4, R2, 0x4 ;  /* 0x0000000402047836 */ /* 0x002fe20000000000 */
[----:B--2---:R1:W2:Y:S01]  /*2710*/  SHFL.DOWN PT, R12, R6, 0x4, R3 ;  /* 0x08800000060c7989 */ /* 0x0042a200000e0003 */
[----:B------:R-:W-:Y:S01]  /*2720*/  BSSY.RECONVERGENT B1, `(.L_x_1588) ;  /* 0x000001e000017945 */ /* 0x000fe20003800200 */
[----:B------:R-:W-:Y:S02]  /*2730*/  IMAD.MOV.U32 R14, RZ, RZ, R8 ;  /* 0x000000ffff0e7224 */ /* 0x000fe400078e0008 */
[----:B------:R-:W-:Y:S01]  /*2740*/  ISETP.GT.AND P0, PT, R4, R3, PT ;  /* 0x000000030400720c */ /* 0x000fe20003f04270 */
[----:B----4-:R1:W4:Y:S01]  /*2750*/  SHFL.DOWN PT, R13, R7, 0x4, R3 ;  /* 0x08800000070d7989 */ /* 0x01032200000e0003 */
[----:B------:R-:W-:Y:S02]  /*2760*/  IMAD.MOV.U32 R18, RZ, RZ, R16 ;  /* 0x000000ffff127224 */ /* 0x000fe400078e0010 */
[----:B------:R-:W-:Y:S01]  /*2770*/  IMAD.MOV.U32 R4, RZ, RZ, R6 ;  /* 0x000000ffff047224 */ /* 0x000fe200078e0006 */
[----:B0-----:R1:W0:Y:S01]  /*2780*/  SHFL.DOWN PT, R11, R8, 0x4, R3 ;  /* 0x08800000080b7989 */ /* 0x00122200000e0003 */
[----:B------:R-:W-:-:S03]  /*2790*/  IMAD.MOV.U32 R5, RZ, RZ, R7 ;  /* 0x000000ffff057224 */ /* 0x000fc600078e0007 */
[----:B---3--:R1:W3:Y:S04]  /*27a0*/  SHFL.DOWN PT, R15, R16, 0x4, R3 ;  /* 0x08800000100f7989 */ /* 0x0082e800000e0003 */
        /* <DEDUP_REMOVED lines=21> */
.L_x_1589:
[----:B------:R-:W-:Y:S05]  /*2900*/  BSYNC.RECONVERGENT B1 ;  /* 0x0000000000017941 */ /* 0x000fea0003800200 */
.L_x_1588:
[----:B-1----:R-:W-:Y:S01]  /*2910*/  VIADD R8, R2, 0x8 ;  /* 0x0000000802087836 */ /* 0x002fe20000000000 */
[----:B------:R1:W1:Y:S01]  /*2920*/  SHFL.DOWN PT, R6, R4, 0x8, R3 ;  /* 0x0900000004067989 */ /* 0x00026200000e0003 */
[----:B------:R-:W-:Y:S01]  /*2930*/  BSSY.RECONVERGENT B1, `(.L_x_1590) ;  /* 0x000001e000017945 */ /* 0x000fe20003800200 */
[----:B------:R-:W-:Y:S02]  /*2940*/  IMAD.MOV.U32 R16, RZ, RZ, R18 ;  /* 0x000000ffff107224 */ /* 0x000fe400078e0012 */
[----:B------:R-:W-:Y:S01]  /*2950*/  ISETP.GT.AND P0, PT, R8, R3, PT ;  /* 0x000000030800720c */ /* 0x000fe20003f04270 */
[----:B------:R1:W1:Y:S01]  /*2960*/  SHFL.DOWN PT, R7, R5, 0x8, R3 ;  /* 0x0900000005077989 */ /* 0x00026200000e0003 */
[----:B------:R-:W-:Y:S02]  /*2970*/  IMAD.MOV.U32 R8, RZ, RZ, R14 ;  /* 0x000000ffff087224 */ /* 0x000fe400078e000e */
[----:B--2---:R-:W-:Y:S01]  /*2980*/  IMAD.MOV.U32 R12, RZ, RZ, R4 ;  /* 0x000000ffff0c7224 */ /* 0x004fe200078e0004 */
[----:B0-----:R0:W2:Y:S01]  /*2990*/  SHFL.DOWN PT, R11, R14, 0x8, R3 ;  /* 0x090000000e0b7989 */ /* 0x0010a200000e0003 */
[----:B----4-:R-:W-:-:S03]  /*29a0*/  IMAD.MOV.U32 R13, RZ, RZ, R5 ;  /* 0x000000ffff0d7224 */ /* 0x010fc600078e0005 */
[----:B---3--:R0:W3:Y:S04]  /*29b0*/  SHFL.DOWN PT, R15, R18, 0x8, R3 ;  /* 0x09000000120f7989 */ /* 0x0080e800000e0003 */
[----:B------:R-:W-:Y:S05]  /*29c0*/  @P0 BRA `(.L_x_1591) ;  /* 0x0000000000500947 */ /* 0x000fea0003800000 */
[----:B-1----:R-:W-:Y:S01]  /*29d0*/  DSETP.GEU.AND P0, PT, R4, R6, PT ;  /* 0x000000060400722a */ /* 0x002fe20003f0e000 */
[----:B--2---:R-:W-:Y:S02]  /*29e0*/  IMAD.MOV.U32 R8, RZ, RZ, R11 ;  /* 0x000000ffff087224 */ /* 0x004fe400078e000b */
        /* <DEDUP_REMOVED lines=18> */
.L_x_1591:
[----:B------:R-:W-:Y:S05]  /*2b10*/  BSYNC.RECONVERGENT B1 ;  /* 0x0000000000017941 */ /* 0x000fea0003800200 */
.L_x_1590:
[----:B-1----:R-:W-:Y:S01]  /*2b20*/  VIADD R4, R2, 0x10 ;  /* 0x0000001002047836 */ /* 0x002fe20000000000 */
[----:B0-----:R0:W1:Y:S01]  /*2b30*/  SHFL.DOWN PT, R14, R12, 0x10, R3 ;  /* 0x0a0000000c0e7989 */ /* 0x00106200000e0003 */
[----:B------:R-:W-:Y:S01]  /*2b40*/  BSSY.RECONVERGENT B1, `(.L_x_1592) ;  /* 0x000001e000017945 */ /* 0x000fe20003800200 */
[----:B------:R-:W-:Y:S02]  /*2b50*/  IMAD.MOV.U32 R5, RZ, RZ, R16 ;  /* 0x000000ffff057224 */ /* 0x000fe400078e0010 */
[----:B------:R-:W-:Y:S01]  /*2b60*/  ISETP.GT.AND P0, PT, R4, R3, PT ;  /* 0x000000030400720c */ /* 0x000fe20003f04270 */
[----:B---3--:R0:W3:Y:S01]  /*2b70*/  SHFL.DOWN PT, R15, R13, 0x10, R3 ;  /* 0x0a0000000d0f7989 */ /* 0x0080e200000e0003 */
[----:B------:R-:W-:Y:S02]  /*2b80*/  IMAD.MOV.U32 R4, RZ, RZ, R8 ;  /* 0x000000ffff047224 */ /* 0x000fe400078e0008 */
[----:B------:R-:W-:Y:S01]  /*2b90*/  IMAD.MOV.U32 R6, RZ, RZ, R12 ;  /* 0x000000ffff067224 */ /* 0x000fe200078e000c */
[----:B--2---:R0:W2:Y:S01]  /*2ba0*/  SHFL.DOWN PT, R11, R8, 0x10, R3 ;  /* 0x0a000000080b7989 */ /* 0x0040a200000e0003 */
[----:B------:R-:W-:-:S03]  /*2bb0*/  IMAD.MOV.U32 R7, RZ, RZ, R13 ;  /* 0x000000ffff077224 */ /* 0x000fc600078e000d */
[----:B------:R0:W4:Y:S04]  /*2bc0*/  SHFL.DOWN PT, R17, R16, 0x10, R3 ;  /* 0x0a00000010117989 */ /* 0x00012800000e0003 */
        /* <DEDUP_REMOVED lines=21> */
.L_x_1593:
[----:B------:R-:W-:Y:S05]  /*2d20*/  BSYNC.RECONVERGENT B1 ;  /* 0x0000000000017941 */ /* 0x000fea0003800200 */
.L_x_1592:
[----:B------:R-:W-:Y:S01]  /*2d30*/  ISETP.NE.AND P0, PT, R2, RZ, PT ;  /* 0x000000ff0200720c */ /* 0x000fe20003f05270 */
[----:B------:R-:W-:-:S12]  /*2d40*/  BSSY.RECONVERGENT B1, `(.L_x_1594) ;  /* 0x000000a000017945 */ /* 0x000fd80003800200 */
[----:B------:R-:W-:Y:S05]  /*2d50*/  @P0 BRA `(.L_x_1595) ;  /* 0x0000000000200947 */ /* 0x000fea0003800000 */
[----:B0-----:R-:W0:Y:S01]  /*2d60*/  S2R R8, SR_CgaCtaId ;  /* 0x0000000000087919 */ /* 0x001e220000008800 */
[----:B------:R-:W-:Y:S02]  /*2d70*/  MOV R3, 0x400 ;  /* 0x0000040000037802 */ /* 0x000fe40000000f00 */
[----:B------:R-:W-:-:S04]  /*2d80*/  SHF.R.U32.HI R2, RZ, 0x1, R10 ;  /* 0x00000001ff027819 */ /* 0x000fc8000001160a */
[----:B------:R-:W-:Y:S02]  /*2d90*/  LOP3.LUT R2, R2, 0x1f0, RZ, 0xc0, !PT ;  /* 0x000001f002027812 */ /* 0x000fe400078ec0ff */
[----:B0-----:R-:W-:-:S05]  /*2da0*/  LEA R3, R8, R3, 0x18 ;  /* 0x0000000308037211 */ /* 0x001fca00078ec0ff */
[----:B------:R-:W-:-:S05]  /*2db0*/  IMAD.IADD R3, R2, 0x1, R3 ;  /* 0x0000000102037824 */ /* 0x000fca00078e0203 */
[----:B------:R0:W-:Y:S04]  /*2dc0*/  STS.64 [R3+0x10], R4 ;  /* 0x0000100403007388 */ /* 0x0001e80000000a00 */
[----:B------:R0:W-:Y:S02]  /*2dd0*/  STS.64 [R3+0x8], R6 ;  /* 0x0000080603007388 */ /* 0x0001e40000000a00 */
.L_x_1595:
[----:B------:R-:W-:Y:S05]  /*2de0*/  BSYNC.RECONVERGENT B1 ;  /* 0x0000000000017941 */ /* 0x000fea0003800200 */
.L_x_1594:
[----:B------:R-:W-:Y:S01]  /*2df0*/  BAR.SYNC.DEFER_BLOCKING 0x0 ;  /* 0x0000000000007b1d */ /* 0x000fe20000010000 */
[----:B------:R-:W-:-:S13]  /*2e00*/  ISETP.NE.AND P1, PT, R10, RZ, PT ;  /* 0x000000ff0a00720c */ /* 0x000fda0003f25270 */
[----:B------:R-:W-:Y:S05]  /*2e10*/  @P1 BRA `(.L_x_1571) ;  /* 0x0000003800a81947 */ /* 0x000fea0003800000 */
[----:B------:R-:W-:Y:S01]  /*2e20*/  ISETP.GE.AND P0, PT, R9, 0x21, PT ;  /* 0x000000210900780c */ /* 0x000fe20003f06270 */
[----:B0-----:R-:W-:Y:S02]  /*2e30*/  IMAD.MOV.U32 R13, RZ, RZ, R4 ;  /* 0x000000ffff0d7224 */ /* 0x001fe400078e0004 */
[----:B------:R-:W-:Y:S02]  /*2e40*/  IMAD.MOV.U32 R8, RZ, RZ, R5 ;  /* 0x000000ffff087224 */ /* 0x000fe400078e0005 */
[----:B------:R-:W-:Y:S02]  /*2e50*/  IMAD.MOV.U32 R2, RZ, RZ, R6 ;  /* 0x000000ffff027224 */ /* 0x000fe400078e0006 */
[----:B------:R-:W-:-:S06]  /*2e60*/  IMAD.MOV.U32 R3, RZ, RZ, R7 ;  /* 0x000000ffff037224 */ /* 0x000fcc00078e0007 */
[----:B------:R-:W-:Y:S05]  /*2e70*/  @!P0 BRA `(.L_x_1596) ;  /* 0x00000000006c8947 */ /* 0x000fea0003800000 */
[----:B------:R-:W0:Y:S01]  /*2e80*/  S2UR UR5, SR_CgaCtaId ;  /* 0x00000000000579c3 */ /* 0x000e220000008800 */
[----:B------:R-:W-:Y:S01]  /*2e90*/  UMOV UR4, 0x400 ;  /* 0x0000040000047882 */ /* 0x000fe20000000000 */
[----:B------:R-:W-:Y:S01]  /*2ea0*/  BSSY.RECONVERGENT B1, `(.L_x_1596) ;  /* 0x0000018000017945 */ /* 0x000fe20003800200 */
[----:B0-----:R-:W-:-:S09]  /*2eb0*/  ULEA UR4, UR5, UR4, 0x18 ;  /* 0x0000000405047291 */ /* 0x001fd2000f8ec0ff */
[----:B--2---:R-:W0:Y:S04]  /*2ec0*/  LDS.64 R10, [UR4+0x18] ;  /* 0x00001804ff0a7984 */ /* 0x004e280008000a00 */
[----:B-1-3--:R-:W1:Y:S01]  /*2ed0*/  LDS.64 R14, [UR4+0x20] ;  /* 0x00002004ff0e7984 */ /* 0x00ae620008000a00 */
[----:B0-----:R-:W-:Y:S01]  /*2ee0*/  DSETP.GEU.AND P0, PT, R6, R10, PT ;  /* 0x0000000a0600722a */ /* 0x001fe20003f0e000 */
[----:B------:R-:W-:Y:S02]  /*2ef0*/  IMAD.MOV.U32 R2, RZ, RZ, R10 ;  /* 0x000000ffff027224 */ /* 0x000fe400078e000a */
[----:B------:R-:W-:Y:S02]  /*2f00*/  IMAD.MOV.U32 R3, RZ, RZ, R11 ;  /* 0x000000ffff037224 */ /* 0x000fe400078e000b */
[----:B-1----:R-:W-:-:S02]  /*2f10*/  IMAD.MOV.U32 R13, RZ, RZ, R14 ;  /* 0x000000ffff0d7224 */ /* 0x002fc400078e000e */
[----:B------:R-:W-:-:S07]  /*2f20*/  IMAD.MOV.U32 R8, RZ, RZ, R15 ;  /* 0x000000ffff087224 */ /* 0x000fce00078e000f */
[----:B------:R-:W-:Y:S05]  /*2f30*/  @!P0 BRA `(.L_x_1597) ;  /* 0x0000000000388947 */ /* 0x000fea0003800000 */
        /* <DEDUP_REMOVED lines=14> */
.L_x_1597:
[----:B------:R-:W-:Y:S05]  /*3020*/  BSYNC.RECONVERGENT B1 ;  /* 0x0000000000017941 */ /* 0x000fea0003800200 */
.L_x_1596:
[----:B------:R-:W-:Y:S01]  /*3030*/  ISETP.GE.AND P0, PT, R9, 0x41, PT ;  /* 0x000000410900780c */ /* 0x000fe20003f06270 */
[----:B--2---:R-:W-:Y:S02]  /*3040*/  IMAD.MOV.U32 R11, RZ, RZ, R13 ;  /* 0x000000ffff0b7224 */ /* 0x004fe400078e000d */
        /* <DEDUP_REMOVED lines=8> */
[----:B------:R-:W0:Y:S04]  /*30d0*/  LDS.64 R6, [UR4+0x28] ;  /* 0x00002804ff067984 */ /* 0x000e280008000a00 */
        /* <DEDUP_REMOVED lines=21> */
.L_x_1599:
[----:B------:R-:W-:Y:S05]  /*3230*/  BSYNC.RECONVERGENT B1 ;  /* 0x0000000000017941 */ /* 0x000fea0003800200 */
.L_x_1598:
[----:B------:R-:W-:Y:S01]  /*3240*/  ISETP.GE.AND P0, PT, R9, 0x61, PT ;  /* 0x000000610900780c */ /* 0x000fe20003f06270 */
[----:B------:R-:W-:Y:S02]  /*3250*/  IMAD.MOV.U32 R13, RZ, RZ, R11 ;  /* 0x000000ffff0d7224 */ /* 0x000fe400078e000b */
        /* <DEDUP_REMOVED lines=30> */
.L_x_1601:
[----:B------:R-:W-:Y:S05]  /*3440*/  BSYNC.RECONVERGENT B1 ;  /* 0x0000000000017941 */ /* 0x000fea0003800200 */
.L_x_1600:
        /* <DEDUP_REMOVED lines=32> */
.L_x_1603:
[----:B------:R-:W-:Y:S05]  /*3650*/  BSYNC.RECONVERGENT B1 ;  /* 0x0000000000017941 */ /* 0x000fea0003800200 */
.L_x_1602:
        /* <DEDUP_REMOVED lines=32> */
.L_x_1605:
[----:B------:R-:W-:Y:S05]  /*3860*/  BSYNC.RECONVERGENT B1 ;  /* 0x0000000000017941 */ /* 0x000fea0003800200 */
.L_x_1604:
        /* <DEDUP_REMOVED lines=32> */
.L_x_1607:
[----:B------:R-:W-:Y:S05]  /*3a70*/  BSYNC.RECONVERGENT B1 ;  /* 0x0000000000017941 */ /* 0x000fea0003800200 */
.L_x_1606:
[----:B------:R-:W-:Y:S01]  /*3a80*/  ISETP.GE.AND P0, PT, R9, 0xe1, PT ;  /* 0x000000e10900780c */ /* 0x000fe20003f06270 */
[----:B------:R-:W-:Y:S01]  /*3a90*/  IMAD.MOV.U32 R5, RZ, RZ, R10 ;  /* 0x000000ffff057224 */ /* 0x000fe200078e000a */
[----:B------:R-:W-:Y:S01]  /*3aa0*/  MOV R4, R11 ;  /* 0x0000000b00047202 */ /* 0x000fe20000000f00 */
[----:B------:R-:W-:Y:S02]  /*3ab0*/  IMAD.MOV.U32 R6, RZ, RZ, R2 ;  /* 0x000000ffff067224 */ /* 0x000fe400078e0002 */
[----:B------:R-:W-:-:S08]  /*3ac0*/  IMAD.MOV.U32 R7, RZ, RZ, R3 ;  /* 0x000000ffff077224 */ /* 0x000fd000078e0003 */
[----:B------:R-:W-:Y:S05]  /*3ad0*/  @!P0 BRA `(.L_x_1571) ;  /* 0x0000002c00788947 */ /* 0x000fea0003800000 */
[----:B------:R-:W0:Y:S01]  /*3ae0*/  S2UR UR5, SR_CgaCtaId ;  /* 0x00000000000579c3 */ /* 0x000e220000008800 */
[----:B------:R-:W-:Y:S02]  /*3af0*/  UMOV UR4, 0x400 ;  /* 0x0000040000047882 */ /* 0x000fe40000000000 */
[----:B0-----:R-:W-:-:S09]  /*3b00*/  ULEA UR4, UR5, UR4, 0x18 ;  /* 0x0000000405047291 */ /* 0x001fd2000f8ec0ff */
[----:B------:R-:W0:Y:S04]  /*3b10*/  LDS.64 R8, [UR4+0x78] ;  /* 0x00007804ff087984 */ /* 0x000e280008000a00 */
[----:B------:R-:W2:Y:S01]  /*3b20*/  LDS.64 R12, [UR4+0x80] ;  /* 0x00008004ff0c7984 */ /* 0x000ea20008000a00 */
[----:B0-----:R-:W-:Y:S01]  /*3b30*/  DSETP.GEU.AND P0, PT, R2, R8, PT ;  /* 0x000000080200722a */ /* 0x001fe20003f0e000 */
[----:B------:R-:W-:Y:S02]  /*3b40*/  IMAD.MOV.U32 R6, RZ, RZ, R8 ;  /* 0x000000ffff067224 */ /* 0x000fe400078e0008 */
[----:B------:R-:W-:Y:S02]  /*3b50*/  IMAD.MOV.U32 R7, RZ, RZ, R9 ;  /* 0x000000ffff077224 */ /* 0x000fe400078e0009 */
[----:B--2---:R-:W-:-:S02]  /*3b60*/  IMAD.MOV.U32 R4, RZ, RZ, R12 ;  /* 0x000000ffff047224 */ /* 0x004fc400078e000c */
        /* <DEDUP_REMOVED lines=17> */
.L_x_1539:
[----:B------:R-:W0:Y:S01]  /*3c80*/  S2R R3, SR_TID.X ;  /* 0x0000000000037919 */ /* 0x000e220000002100 */
[----:B------:R-:W1:Y:S02]  /*3c90*/  LDCU.128 UR12, c[0x0][0x380] ;  /* 0x00007000ff0c77ac */ /* 0x000e640008000c00 */
[----:B-1----:R-:W-:Y:S02]  /*3ca0*/  IMAD.U32 R2, RZ, RZ, UR12 ;  /* 0x0000000cff027e24 */ /* 0x002fe4000f8e00ff */
[----:B------:R-:W-:Y:S01]  /*3cb0*/  IMAD.U32 R4, RZ, RZ, UR13 ;  /* 0x0000000dff047e24 */ /* 0x000fe2000f8e00ff */
[----:B0-----:R-:W-:-:S05]  /*3cc0*/  IADD3 R5, P0, PT, R8, R3, RZ ;  /* 0x0000000308057210 */ /* 0x001fca0007f1e0ff */
[----:B------:R-:W-:Y:S01]  /*3cd0*/  IMAD.X R6, RZ, RZ, RZ, P0 ;  /* 0x000000ffff067224 */ /* 0x000fe200000e06ff */
[----:B------:R-:W-:-:S04]  /*3ce0*/  LEA R20, P0, R5, R2, 0x3 ;  /* 0x0000000205147211 */ /* 0x000fc800078018ff */
[----:B------:R-:W-:-:S05]  /*3cf0*/  LEA.HI.X R21, R5, R4, R6, 0x3, P0 ;  /* 0x0000000405157211 */ /* 0x000fca00000f1c06 */
[----:B------:R-:W2:Y:S04]  /*3d00*/  LDG.E.64 R6, desc[UR10][R20.64] ;  /* 0x0000000a14067981 */ /* 0x000ea8000c1e1b00 */
[----:B------:R-:W2:Y:S04]  /*3d10*/  LDG.E.64 R14, desc[UR10][R20.64+0x800] ;  /* 0x0008000a140e7981 */ /* 0x000ea8000c1e1b00 */
[----:B------:R-:W3:Y:S04]  /*3d20*/  LDG.E.64 R18, desc[UR10][R20.64+0x1000] ;  /* 0x0010000a14127981 */ /* 0x000ee8000c1e1b00 */
[----:B------:R-:W4:Y:S04]  /*3d30*/  LDG.E.64 R12, desc[UR10][R20.64+0x1800] ;  /* 0x0018000a140c7981 */ /* 0x000f28000c1e1b00 */
[----:B------:R-:W5:Y:S01]  /*3d40*/  LDG.E.64 R10, desc[UR10][R20.64+0x2000] ;  /* 0x0020000a140a7981 */ /* 0x000f62000c1e1b00 */
[----:B------:R-:W-:Y:S01]  /*3d50*/  IMAD.U32 R5, RZ, RZ, UR14 ;  /* 0x0000000eff057e24 */ /* 0x000fe2000f8e00ff */
[----:B------:R-:W-:Y:S01]  /*3d60*/  LOP3.LUT R9, R3, 0x400, RZ, 0xfc, !PT ;  /* 0x0000040003097812 */ /* 0x000fe200078efcff */
[----:B------:R-:W-:Y:S01]  /*3d70*/  BSSY.RECONVERGENT B1, `(.L_x_1608) ;  /* 0x0000020000017945 */ /* 0x000fe20003800200 */
[----:B------:R-:W-:-:S04]  /*3d80*/  ISETP.LE.U32.AND P0, PT, R25, UR6, PT ;  /* 0x0000000619007c0c */ /* 0x000fc8000bf03070 */
[----:B------:R-:W-:Y:S01]  /*3d90*/  ISETP.GE.U32.AND.EX P0, PT, RZ, R16, PT, P0 ;  /* 0x00000010ff00720c */ /* 0x000fe20003f06100 */
[----:B--2---:R-:W-:-:S06]  /*3da0*/  DSETP.GEU.AND P3, PT, R6, R14, PT ;  /* 0x0000000e0600722a */ /* 0x004fcc0003f6e000 */
[----:B------:R-:W-:Y:S02]  /*3db0*/  FSEL R6, R6, R14, P3 ;  /* 0x0000000e06067208 */ /* 0x000fe40001800000 */
[----:B------:R-:W-:-:S06]  /*3dc0*/  FSEL R7, R7, R15, P3 ;  /* 0x0000000f07077208 */ /* 0x000fcc0001800000 */
[----:B---3--:R-:W-:-:S06]  /*3dd0*/  DSETP.GEU.AND P4, PT, R6, R18, PT ;  /* 0x000000120600722a */ /* 0x008fcc0003f8e000 */
[----:B------:R-:W-:Y:S01]  /*3de0*/  FSEL R14, R6, R18, P4 ;  /* 0x00000012060e7208 */ /* 0x000fe20002000000 */
[----:B------:R-:W-:Y:S01]  /*3df0*/  IMAD.U32 R6, RZ, RZ, UR15 ;  /* 0x0000000fff067e24 */ /* 0x000fe2000f8e00ff */
[----:B------:R-:W-:Y:S01]  /*3e00*/  FSEL R15, R7, R19, P4 ;  /* 0x00000013070f7208 */ /* 0x000fe20002000000 */
[----:B------:R-:W-:-:S05]  /*3e10*/  VIADD R18, R3, 0x100 ;  /* 0x0000010003127836 */ /* 0x000fca0000000000 */
[----:B----4-:R-:W-:-:S06]  /*3e20*/  DSETP.GEU.AND P2, PT, R14, R12, PT ;  /* 0x0000000c0e00722a */ /* 0x010fcc0003f4e000 */
[----:B------:R-:W-:Y:S01]  /*3e30*/  FSEL R12, R14, R12, P2 ;  /* 0x0000000c0e0c7208 */ /* 0x000fe20001000000 */
[----:B------:R-:W-:Y:S01]  /*3e40*/  VIADD R14, R3, 0x200 ;  /* 0x00000200030e7836 */ /* 0x000fe20000000000 */
[----:B------:R-:W-:Y:S02]  /*3e50*/  FSEL R13, R15, R13, P2 ;  /* 0x0000000d0f0d7208 */ /* 0x000fe40001000000 */
[----:B------:R-:W-:Y:S02]  /*3e60*/  IADD3 R15, P5, PT, R8, R5, RZ ;  /* 0x00000005080f7210 */ /* 0x000fe40007fbe0ff */
[----:B------:R-:W-:Y:S02]  /*3e70*/  @P4 SEL R14, R3, R18, P3 ;  /* 0x00000012030e4207 */ /* 0x000fe40001800000 */
[----:B-----5:R-:W-:Y:S01]  /*3e80*/  DSETP.GEU.AND P1, PT, R12, R10, PT ;  /* 0x0000000a0c00722a */ /* 0x020fe20003f2e000 */
[----:B------:R-:W-:Y:S01]  /*3e90*/  IMAD.X R17, RZ, RZ, R6, P5 ;  /* 0x000000ffff117224 */ /* 0x000fe200028e0606 */
[----:B------:R-:W-:Y:S01]  /*3ea0*/  IADD3 R7, P5, PT, R9, R15, RZ ;  /* 0x0000000f09077210 */ /* 0x000fe20007fbe0ff */
[----:B------:R-:W-:-:S04]  /*3eb0*/  @!P2 VIADD R14, R3, 0x300 ;  /* 0x00000300030ea836 */ /* 0x000fc80000000000 */
[----:B------:R-:W-:-:S07]  /*3ec0*/  IMAD.X R8, RZ, RZ, R17, P5 ;  /* 0x000000ffff087224 */ /* 0x000fce00028e0611 */
[----:B------:R-:W-:Y:S05]  /*3ed0*/  @!P1 BRA `(.L_x_1609) ;  /* 0x0000000000249947 */ /* 0x000fea0003800000 */
[C---:B------:R-:W-:Y:S02]  /*3ee0*/  ISETP.GE.U32.AND P1, PT, R14.reuse, R9, PT ;  /* 0x000000090e00720c */ /* 0x040fe40003f26070 */
[----:B------:R-:W-:Y:S02]  /*3ef0*/  IADD3 R14, P2, PT, R14, R15, RZ ;  /* 0x0000000f0e0e7210 */ /* 0x000fe40007f5e0ff */
[----:B------:R-:W-:-:S03]  /*3f00*/  ISETP.GE.U32.AND.EX P1, PT, RZ, RZ, PT, P1 ;  /* 0x000000ffff00720c */ /* 0x000fc60003f26110 */
[----:B------:R-:W-:-:S10]  /*3f10*/  IMAD.X R9, RZ, RZ, R17, P2 ;  /* 0x000000ffff097224 */ /* 0x000fd400010e0611 */
[----:B------:R-:W-:-:S06]  /*3f20*/  DSETP.LT.OR P1, PT, R10, R12, !P1 ;  /* 0x0000000c0a00722a */ /* 0x000fcc0004f21400 */
[----:B------:R-:W-:Y:S02]  /*3f30*/  FSEL R10, R12, R10, P1 ;  /* 0x0000000a0c0a7208 */ /* 0x000fe40000800000 */
[----:B------:R-:W-:Y:S02]  /*3f40*/  FSEL R11, R13, R11, P1 ;  /* 0x0000000b0d0b7208 */ /* 0x000fe40000800000 */
[----:B------:R-:W-:Y:S02]  /*3f50*/  SEL R7, R14, R7, P1 ;  /* 0x000000070e077207 */ /* 0x000fe40000800000 */
[----:B------:R-:W-:-:S07]  /*3f60*/  SEL R8, R9, R8, P1 ;  /* 0x0000000809087207 */ /* 0x000fce0000800000 */
.L_x_1609:
[----:B------:R-:W-:Y:S05]  /*3f70*/  BSYNC.RECONVERGENT B1 ;  /* 0x0000000000017941 */ /* 0x000fea0003800200 */
.L_x_1608:
[----:B------:R-:W-:Y:S05]  /*3f80*/  @P0 BRA `(.L_x_1610) ;  /* 0x0000001400000947 */ /* 0x000fea0003800000 */
[----:B------:R-:W0:Y:S01]  /*3f90*/  LDCU.64 UR8, c[0x0][0x3e8] ;  /* 0x00007d00ff0877ac */ /* 0x000e220008000a00 */
[----:B------:R-:W-:Y:S01]  /*3fa0*/  ISETP.NE.AND P0, PT, R3, RZ, PT ;  /* 0x000000ff0300720c */ /* 0x000fe20003f05270 */
[----:B------:R-:W-:Y:S01]  /*3fb0*/  BSSY.RECONVERGENT B1, `(.L_x_1611) ;  /* 0x0000012000017945 */ /* 0x000fe20003800200 */
[----:B------:R-:W-:Y:S01]  /*3fc0*/  UMOV UR4, 0x8 ;  /* 0x0000000800047882 */ /* 0x000fe20000000000 */
[----:B------:R-:W-:Y:S02]  /*3fd0*/  UMOV UR5, 0x0 ;  /* 0x0000000000057882 */ /* 0x000fe40000000000 */
[----:B0-----:R-:W-:-:S04]  /*3fe0*/  UIMAD.WIDE.U32 UR4, UR8, 0x1, UR4 ;  /* 0x00000001080478a5 */ /* 0x001fc8000f8e0004 */
[----:B------:R-:W-:Y:S02]  /*3ff0*/  UIADD3 UR7, UPT, UPT, UR5, UR9, URZ ;  /* 0x0000000905077290 */ /* 0x000fe4000fffe0ff */
[----:B------:R-:W-:Y:S02]  /*4000*/  IMAD.U32 R13, RZ, RZ, UR5 ;  /* 0x00000005ff0d7e24 */ /* 0x000fe4000f8e00ff */
[----:B------:R-:W-:Y:S02]  /*4010*/  IMAD.U32 R12, RZ, RZ, UR4 ;  /* 0x00000004ff0c7e24 */ /* 0x000fe4000f8e00ff */
[----:B------:R-:W-:Y:S01]  /*4020*/  IMAD.U32 R13, RZ, RZ, UR7 ;  /* 0x00000007ff0d7e24 */ /* 0x000fe2000f8e00ff */
[----:B------:R-:W-:Y:S06]  /*4030*/  @P0 BRA `(.L_x_1612) ;  /* 0x0000000000240947 */ /* 0x000fec0003800000 */
[----:B------:R-:W-:Y:S02]  /*4040*/  IMAD.MOV.U32 R18, RZ, RZ, 0x500 ;  /* 0x00000500ff127424 */ /* 0x000fe400078e00ff */
[----:B------:R-:W-:-:S05]  /*4050*/  IMAD.MOV.U32 R19, RZ, RZ, 0x0 ;  /* 0x00000000ff137424 */ /* 0x000fca00078e00ff */
[----:B------:R-:W2:Y:S01]  /*4060*/  ATOMG.E.ADD.64.STRONG.GPU PT, R14, desc[UR10][R12.64], R18 ;  /* 0x800000120c0e79a8 */ /* 0x000ea200081ef50a */
[----:B------:R-:W0:Y:S01]  /*4070*/  S2UR UR5, SR_CgaCtaId ;  /* 0x00000000000579c3 */ /* 0x000e220000008800 */
[----:B------:R-:W-:Y:S02]  /*4080*/  UMOV UR4, 0x400 ;  /* 0x0000040000047882 */ /* 0x000fe40000000000 */
[----:B0-----:R-:W-:Y:S01]  /*4090*/  ULEA UR4, UR5, UR4, 0x18 ;  /* 0x0000000405047291 */ /* 0x001fe2000f8ec0ff */
[----:B--2---:R-:W-:-:S05]  /*40a0*/  IADD3 R14, P0, PT, R14, UR6, RZ ;  /* 0x000000060e0e7c10 */ /* 0x004fca000ff1e0ff */
[----:B------:R-:W-:-:S05]  /*40b0*/  IMAD.X R15, RZ, RZ, R15, P0 ;  /* 0x000000ffff0f7224 */ /* 0x000fca00000e060f */
[----:B------:R0:W-:Y:S03]  /*40c0*/  STS.64 [UR4+0x98], R14 ;  /* 0x0000980eff007988 */ /* 0x0001e60008000a04 */
.L_x_1612:
[----:B------:R-:W-:Y:S05]  /*40d0*/  BSYNC.RECONVERGENT B1 ;  /* 0x0000000000017941 */ /* 0x000fea0003800200 */
.L_x_1611:
[----:B------:R-:W1:Y:S08]  /*40e0*/  S2UR UR5, SR_CgaCtaId ;  /* 0x00000000000579c3 */ /* 0x000e700000008800 */
[----:B------:R-:W-:Y:S06]  /*40f0*/  BAR.SYNC.DEFER_BLOCKING 0x0 ;  /* 0x0000000000007b1d */ /* 0x000fec0000010000 */
[----:B------:R-:W-:-:S02]  /*4100*/  UMOV UR4, 0x400 ;  /* 0x0000040000047882 */ /* 0x000fc40000000000 */
[----:B-1----:R-:W-:-:S06]  /*4110*/  ULEA UR4, UR5, UR4, 0x18 ;  /* 0x0000000405047291 */ /* 0x002fcc000f8ec0ff */
[----:B------:R-:W-:-:S05]  /*4120*/  IMAD.U32 R9, RZ, RZ, UR4 ;  /* 0x00000004ff097e24 */ /* 0x000fca000f8e00ff */
[----:B------:R-:W0:Y:S02]  /*4130*/  LDS.64 R18, [R9+0x98] ;  /* 0x0000980009127984 */ /* 0x000e240000000a00 */
[----:B0-----:R-:W-:-:S04]  /*4140*/  IADD3 R14, P1, PT, R18, 0x500, RZ ;  /* 0x00000500120e7810 */ /* 0x001fc80007f3e0ff */
[----:B------:R-:W-:Y:S01]  /*4150*/  ISETP.GT.U32.AND P0, PT, R14, R25, PT ;  /* 0x000000190e00720c */ /* 0x000fe20003f04070 */
[----:B------:R-:W-:-:S05]  /*4160*/  IMAD.X R15, RZ, RZ, R19, P1 ;  /* 0x000000ffff0f7224 */ /* 0x000fca00008e0613 */
[----:B------:R-:W-:-:S13]  /*4170*/  ISETP.GT.AND.EX P0, PT, R15, R16, PT, P0 ;  /* 0x000000100f00720c */ /* 0x000fda0003f04300 */
[----:B------:R-:W-:Y:S05]  /*4180*/  @P0 BRA `(.L_x_1613) ;  /* 0x0000000400b40947 */ /* 0x000fea0003800000 */
[----:B------:R-:W-:Y:S01]  /*4190*/  BSSY.RECONVERGENT B1, `(.L_x_1613) ;  /* 0x000006c000017945 */ /* 0x000fe20003800200 */
[----:B------:R-:W-:Y:S01]  /*41a0*/  IMAD.MOV.U32 R20, RZ, RZ, R10 ;  /* 0x000000ffff147224 */ /* 0x000fe200078e000a */
[----:B------:R-:W0:Y:S01]  /*41b0*/  LDCU.64 UR8, c[0x0][0x398] ;  /* 0x00007300ff0877ac */ /* 0x000e220008000a00 */
[----:B------:R-:W-:Y:S02]  /*41c0*/  IMAD.MOV.U32 R21, RZ, RZ, R11 ;  /* 0x000000ffff157224 */ /* 0x000fe400078e000b */
[----:B------:R-:W-:Y:S01]  /*41d0*/  IMAD.MOV.U32 R15, RZ, RZ, R7 ;  /* 0x000000ffff0f7224 */ /* 0x000fe200078e0007 */
[----:B------:R-:W1:Y:S01]  /*41e0*/  LDCU.128 UR12, c[0x0][0x380] ;  /* 0x00007000ff0c77ac */ /* 0x000e620008000c00 */
[----:B------:R-:W-:-:S07]  /*41f0*/  IMAD.MOV.U32 R14, RZ, RZ, R8 ;  /* 0x000000ffff0e7224 */ /* 0x000fce00078e0008 */
.L_x_1616:
[----:B------:R-:W-:Y:S01]  /*4200*/  IADD3 R7, P0, PT, R3, R18, RZ ;  /* 0x0000001203077210 */ /* 0x000fe20007f1e0ff */
[----:B-1----:R-:W-:Y:S02]  /*4210*/  IMAD.U32 R2, RZ, RZ, UR12 ;  /* 0x0000000cff027e24 */ /* 0x002fe4000f8e00ff */
[----:B------:R-:W-:Y:S02]  /*4220*/  IMAD.U32 R4, RZ, RZ, UR13 ;  /* 0x0000000dff047e24 */ /* 0x000fe4000f8e00ff */
[----:B------:R-:W-:Y:S01]  /*4230*/  IMAD.X R25, RZ, RZ, R19, P0 ;  /* 0x000000ffff197224 */ /* 0x000fe200000e0613 */
[----:B------:R-:W-:-:S04]  /*4240*/  LEA R10, P0, R7, R2, 0x3 ;  /* 0x00000002070a7211 */ /* 0x000fc800078018ff */
[----:B------:R-:W-:-:S05]  /*4250*/  LEA.HI.X R11, R7, R4, R25, 0x3, P0 ;  /* 0x00000004070b7211 */ /* 0x000fca00000f1c19 */
[----:B------:R-:W2:Y:S04]  /*4260*/  LDG.E.64 R16, desc[UR10][R10.64] ;  /* 0x0000000a0a107981 */ /* 0x000ea8000c1e1b00 */
[----:B------:R-:W3:Y:S01]  /*4270*/  LDG.E.64 R18, desc[UR10][R10.64+0x800] ;  /* 0x0008000a0a127981 */ /* 0x000ee2000c1e1b00 */
[----:B------:R-:W-:Y:S02]  /*4280*/  IMAD.U32 R5, RZ, RZ, UR14 ;  /* 0x0000000eff057e24 */ /* 0x000fe4000f8e00ff */
[----:B------:R-:W-:-:S03]  /*4290*/  IMAD.U32 R6, RZ, RZ, UR15 ;  /* 0x0000000fff067e24 */ /* 0x000fc6000f8e00ff */
[----:B------:R-:W-:-:S04]  /*42a0*/  IADD3 R24, P0, PT, R7, R5, RZ ;  /* 0x0000000507187210 */ /* 0x000fc80007f1e0ff */
[----:B------:R-:W-:Y:S01]  /*42b0*/  IADD3 R27, P3, PT, R24, 0x100, RZ ;  /* 0x00000100181b7810 */ /* 0x000fe20007f7e0ff */
[----:B------:R-:W-:-:S04]  /*42c0*/  IMAD.X R25, R25, 0x1, R6, P0 ;  /* 0x0000000119197824 */ /* 0x000fc800000e0606 */
[----:B------:R-:W-:Y:S01]  /*42d0*/  IMAD.X R26, RZ, RZ, R25, P3 ;  /* 0x000000ffff1a7224 */ /* 0x000fe200018e0619 */
[----:B--2---:R-:W-:-:S14]  /*42e0*/  DSETP.GEU.AND P2, PT, R20, R16, PT ;  /* 0x000000101400722a */ /* 0x004fdc0003f4e000 */
[----:B------:R-:W-:-:S04]  /*42f0*/  @P2 ISETP.GE.U32.AND P0, PT, R15, R24, PT ;  /* 0x000000180f00220c */ /* 0x000fc80003f06070 */
[----:B------:R-:W-:-:S13]  /*4300*/  @P2 ISETP.GE.AND.EX P0, PT, R14, R25, PT, P0 ;  /* 0x000000190e00220c */ /* 0x000fda0003f06300 */
[----:B------:R-:W-:-:S06]  /*4310*/  @P2 DSETP.LT.OR P0, PT, R16, R20, !P0 ;  /* 0x000000141000222a */ /* 0x000fcc0004701400 */
[----:B------:R-:W-:Y:S02]  /*4320*/  @P2 FSEL R7, R20, R16, P0 ;  /* 0x0000001014072208 */ /* 0x000fe40000000000 */
[----:B------:R-:W-:Y:S02]  /*4330*/  @P2 FSEL R20, R21, R17, P0 ;  /* 0x0000001115142208 */ /* 0x000fe40000000000 */
[C---:B------:R-:W-:Y:S01]  /*4340*/  IADD3 R21, P5, PT, R24.reuse, 0x300, RZ ;  /* 0x0000030018157810 */ /* 0x040fe20007fbe0ff */
[----:B------:R-:W-:Y:S01]  /*4350*/  @P2 IMAD.MOV.U32 R16, RZ, RZ, R7 ;  /* 0x000000ffff102224 */ /* 0x000fe200078e0007 */
[C---:B------:R-:W-:Y:S01]  /*4360*/  IADD3 R7, P6, PT, R24.reuse, 0x400, RZ ;  /* 0x0000040018077810 */ /* 0x040fe20007fde0ff */
[----:B------:R-:W-:Y:S01]  /*4370*/  @P2 IMAD.MOV.U32 R17, RZ, RZ, R20 ;  /* 0x000000ffff112224 */ /* 0x000fe200078e0014 */
[----:B------:R-:W-:Y:S01]  /*4380*/  IADD3 R20, P4, PT, R24, 0x200, RZ ;  /* 0x0000020018147810 */ /* 0x000fe20007f9e0ff */
[--C-:B------:R-:W-:Y:S01]  /*4390*/  IMAD.X R23, RZ, RZ, R25.reuse, P5 ;  /* 0x000000ffff177224 */ /* 0x100fe200028e0619 */
[----:B------:R-:W-:Y:S01]  /*43a0*/  @P2 SEL R24, R15, R24, P0 ;  /* 0x000000180f182207 */ /* 0x000fe20000000000 */
[----:B------:R-:W-:-:S02]  /*43b0*/  IMAD.X R8, RZ, RZ, R25, P6 ;  /* 0x000000ffff087224 */ /* 0x000fc400030e0619 */
[----:B------:R-:W-:Y:S01]  /*43c0*/  IMAD.X R22, RZ, RZ, R25, P4 ;  /* 0x000000ffff167224 */ /* 0x000fe200020e0619 */
[----:B------:R-:W-:Y:S01]  /*43d0*/  @P2 SEL R25, R14, R25, P0 ;  /* 0x000000190e192207 */ /* 0x000fe20000000000 */
[----:B---3--:R-:W-:Y:S01]  /*43e0*/  DSETP.GEU.AND P1, PT, R16, R18, PT ;  /* 0x000000121000722a */ /* 0x008fe20003f2e000 */
[----:B------:R-:W2:-:S13]  /*43f0*/  LDG.E.64 R14, desc[UR10][R10.64+0x1000] ;  /* 0x0010000a0a0e7981 */ /* 0x000e9a000c1e1b00 */
[----:B------:R-:W-:-:S04]  /*4400*/  @P1 ISETP.GE.U32.AND P0, PT, R24, R27, PT ;  /* 0x0000001b1800120c */ /* 0x000fc80003f06070 */
[----:B------:R-:W-:-:S13]  /*4410*/  @P1 ISETP.GE.AND.EX P0, PT, R25, R26, PT, P0 ;  /* 0x0000001a1900120c */ /* 0x000fda0003f06300 */
[----:B------:R-:W-:-:S06]  /*4420*/  @P1 DSETP.LT.OR P0, PT, R18, R16, !P0 ;  /* 0x000000101200122a */ /* 0x000fcc0004701400 */
[----:B------:R-:W-:Y:S02]  /*4430*/  @P1 FSEL R28, R16, R18, P0 ;  /* 0x00000012101c1208 */ /* 0x000fe40000000000 */
[----:B------:R-:W-:Y:S02]  /*4440*/  @P1 FSEL R29, R17, R19, P0 ;  /* 0x00000013111d1208 */ /* 0x000fe40000000000 */
[----:B------:R-:W3:Y:S01]  /*4450*/  LDG.E.64 R16, desc[UR10][R10.64+0x1800] ;  /* 0x0018000a0a107981 */ /* 0x000ee2000c1e1b00 */
[----:B------:R-:W-:Y:S02]  /*4460*/  @P1 IMAD.MOV.U32 R18, RZ, RZ, R28 ;  /* 0x000000ffff121224 */ /* 0x000fe400078e001c */
[----:B------:R-:W-:Y:S01]  /*4470*/  @P1 IMAD.MOV.U32 R19, RZ, RZ, R29 ;  /* 0x000000ffff131224 */ /* 0x000fe200078e001d */
[----:B------:R-:W-:Y:S02]  /*4480*/  @P1 SEL R27, R24, R27, P0 ;  /* 0x0000001b181b1207 */ /* 0x000fe40000000000 */
[----:B------:R-:W-:Y:S01]  /*4490*/  @P1 SEL R26, R25, R26, P0 ;  /* 0x0000001a191a1207 */ /* 0x000fe20000000000 */
[----:B------:R-:W-:Y:S01]  /*44a0*/  BSSY.RECONVERGENT B2, `(.L_x_1614) ;  /* 0x000001d000027945 */ /* 0x000fe20003800200 */
[----:B------:R-:W5:Y:S01]  /*44b0*/  LDG.E.64 R10, desc[UR10][R10.64+0x2000] ;  /* 0x0020000a0a0a7981 */ /* 0x000f62000c1e1b00 */
[----:B------:R-:W-:Y:S06]  /*44c0*/  BAR.SYNC.DEFER_BLOCKING 0x0 ;  /* 0x0000000000007b1d */ /* 0x000fec0000010000 */
[----:B--2---:R-:W-:-:S14]  /*44d0*/  DSETP.GEU.AND P2, PT, R18, R14, PT ;  /* 0x0000000e1200722a */ /* 0x004fdc0003f4e000 */
[----:B------:R-:W-:-:S04]  /*44e0*/  @P2 ISETP.GE.U32.AND P0, PT, R27, R20, PT ;  /* 0x000000141b00220c */ /* 0x000fc80003f06070 */
[----:B------:R-:W-:-:S13]  /*44f0*/  @P2 ISETP.GE.AND.EX P0, PT, R26, R22, PT, P0 ;  /* 0x000000161a00220c */ /* 0x000fda0003f06300 */
[----:B------:R-:W-:-:S06]  /*4500*/  @P2 DSETP.LT.OR P0, PT, R14, R18, !P0 ;  /* 0x000000120e00222a */ /* 0x000fcc0004701400 */
[----:B------:R-:W-:Y:S02]  /*4510*/  @P2 FSEL R18, R18, R14, P0 ;  /* 0x0000000e12122208 */ /* 0x000fe40000000000 */
[----:B------:R-:W-:-:S03]  /*4520*/  @P2 FSEL R19, R19, R15, P0 ;  /* 0x0000000f13132208 */ /* 0x000fc60000000000 */
[----:B------:R-:W-:Y:S02]  /*4530*/  @P2 IMAD.MOV.U32 R14, RZ, RZ, R18 ;  /* 0x000000ffff0e2224 */ /* 0x000fe400078e0012 */
[----:B------:R-:W-:-:S06]  /*4540*/  @P2 IMAD.MOV.U32 R15, RZ, RZ, R19 ;  /* 0x000000ffff0f2224 */ /* 0x000fcc00078e0013 */
[----:B---3--:R-:W-:Y:S01]  /*4550*/  DSETP.GEU.AND P1, PT, R14, R16, PT ;  /* 0x000000100e00722a */ /* 0x008fe20003f2e000 */
[----:B------:R-:W-:Y:S02]  /*4560*/  @P2 SEL R20, R27, R20, P0 ;  /* 0x000000141b142207 */ /* 0x000fe40000000000 */
[----:B------:R-:W-:Y:S02]  /*4570*/  @P2 SEL R22, R26, R22, P0 ;  /* 0x000000161a162207 */ /* 0x000fe40000000000 */
[----:B------:R-:W-:-:S09]  /*4580*/  ISETP.NE.AND P2, PT, R3, RZ, PT ;  /* 0x000000ff0300720c */ /* 0x000fd20003f45270 */
[----:B------:R-:W-:-:S04]  /*4590*/  @P1 ISETP.GE.U32.AND P0, PT, R20, R21, PT ;  /* 0x000000151400120c */ /* 0x000fc80003f06070 */
[----:B------:R-:W-:-:S13]  /*45a0*/  @P1 ISETP.GE.AND.EX P0, PT, R22, R23, PT, P0 ;  /* 0x000000171600120c */ /* 0x000fda0003f06300 */
[----:B------:R-:W-:Y:S01]  /*45b0*/  @P1 DSETP.LT.OR P0, PT, R16, R14, !P0 ;  /* 0x0000000e1000122a */ /* 0x000fe20004701400 */
[----:B------:R-:W-:-:S13]  /*45c0*/  @P2 BRA `(.L_x_1615) ;  /* 0x0000000000282947 */ /* 0x000fda0003800000 */
[----:B------:R-:W-:Y:S02]  /*45d0*/  IMAD.MOV.U32 R24, RZ, RZ, 0x500 ;  /* 0x00000500ff187424 */ /* 0x000fe400078e00ff */
[----:B------:R-:W-:-:S06]  /*45e0*/  IMAD.MOV.U32 R25, RZ, RZ, 0x0 ;  /* 0x00000000ff197424 */ /* 0x000fcc00078e00ff */
[----:B------:R-:W2:Y:S01]  /*45f0*/  ATOMG.E.ADD.64.STRONG.GPU PT, R24, desc[UR10][R12.64], R24 ;  /* 0x800000180c1879a8 */ /* 0x000ea200081ef50a */
[----:B------:R-:W1:Y:S01]  /*4600*/  S2UR UR5, SR_CgaCtaId ;  /* 0x00000000000579c3 */ /* 0x000e620000008800 */
[----:B------:R-:W-:Y:S02]  /*4610*/  UMOV UR4, 0x400 ;  /* 0x0000040000047882 */ /* 0x000fe40000000000 */
[----:B-1----:R-:W-:-:S06]  /*4620*/  ULEA UR4, UR5, UR4, 0x18 ;  /* 0x0000000405047291 */ /* 0x002fcc000f8ec0ff */
[----:B------:R-:W-:Y:S01]  /*4630*/  IMAD.U32 R9, RZ, RZ, UR4 ;  /* 0x00000004ff097e24 */ /* 0x000fe2000f8e00ff */
[----:B--2---:R-:W-:-:S05]  /*4640*/  IADD3 R18, P2, PT, R24, UR6, RZ ;  /* 0x0000000618127c10 */ /* 0x004fca000ff5e0ff */
[----:B------:R-:W-:-:S05]  /*4650*/  IMAD.X R19, RZ, RZ, R25, P2 ;  /* 0x000000ffff137224 */ /* 0x000fca00010e0619 */
[----:B------:R1:W-:Y:S03]  /*4660*/  STS.64 [R9+0x98], R18 ;  /* 0x0000981209007388 */ /* 0x0003e60000000a00 */
.L_x_1615:
[----:B0-----:R-:W-:Y:S05]  /*4670*/  BSYNC.RECONVERGENT B2 ;  /* 0x0000000000027941 */ /* 0x001fea0003800200 */
.L_x_1614:
[----:B------:R-:W-:Y:S01]  /*4680*/  BAR.SYNC.DEFER_BLOCKING 0x0 ;  /* 0x0000000000007b1d */ /* 0x000fe20000010000 */
[----:B------:R-:W-:Y:S01]  /*4690*/  @P1 FSEL R14, R14, R16, P0 ;  /* 0x000000100e0e1208 */ /* 0x000fe20000000000 */
[----:B------:R-:W-:Y:S01]  /*46a0*/  IMAD.U32 R25, RZ, RZ, UR8 ;  /* 0x00000008ff197e24 */ /* 0x000fe2000f8e00ff */
[----:B------:R-:W-:Y:S02]  /*46b0*/  @P1 FSEL R15, R15, R17, P0 ;  /* 0x000000110f0f1208 */ /* 0x000fe40000000000 */
[----:B------:R-:W-:Y:S01]  /*46c0*/  @P1 SEL R21, R20, R21, P0 ;  /* 0x0000001514151207 */ /* 0x000fe20000000000 */
[----:B------:R-:W-:Y:S01]  /*46d0*/  @P1 IMAD.MOV.U32 R16, RZ, RZ, R14 ;  /* 0x000000ffff101224 */ /* 0x000fe200078e000e */
[----:B------:R-:W-:Y:S01]  /*46e0*/  @P1 SEL R23, R22, R23, P0 ;  /* 0x0000001716171207 */ /* 0x000fe20000000000 */
[----:B------:R-:W-:-:S06]  /*46f0*/  @P1 IMAD.MOV.U32 R17, RZ, RZ, R15 ;  /* 0x000000ffff111224 */ /* 0x000fcc00078e000f */
[----:B-----5:R-:W-:Y:S01]  /*4700*/  DSETP.GEU.AND P2, PT, R16, R10, PT ;  /* 0x0000000a1000722a */ /* 0x020fe20003f4e000 */
[----:B-1----:R-:W0:-:S13]  /*4710*/  LDS.64 R18, [R9+0x98] ;  /* 0x0000980009127984 */ /* 0x002e1a0000000a00 */
[----:B------:R-:W-:-:S04]  /*4720*/  @P2 ISETP.GE.U32.AND P0, PT, R21, R7, PT ;  /* 0x000000071500220c */ /* 0x000fc80003f06070 */
[----:B------:R-:W-:-:S13]  /*4730*/  @P2 ISETP.GE.AND.EX P0, PT, R23, R8, PT, P0 ;  /* 0x000000081700220c */ /* 0x000fda0003f06300 */
[----:B------:R-:W-:-:S06]  /*4740*/  @P2 DSETP.LT.OR P0, PT, R10, R16, !P0 ;  /* 0x000000100a00222a */ /* 0x000fcc0004701400 */
[----:B------:R-:W-:Y:S02]  /*4750*/  @P2 FSEL R17, R17, R11, P0 ;  /* 0x0000000b11112208 */ /* 0x000fe40000000000 */
[----:B------:R-:W-:Y:S02]  /*4760*/  @P2 SEL R7, R21, R7, P0 ;  /* 0x0000000715072207 */ /* 0x000fe40000000000 */
[----:B------:R-:W-:Y:S01]  /*4770*/  @P2 SEL R8, R23, R8, P0 ;  /* 0x0000000817082207 */ /* 0x000fe20000000000 */
[----:B------:R-:W-:-:S04]  /*4780*/  @P2 IMAD.MOV.U32 R11, RZ, RZ, R17 ;  /* 0x000000ffff0b2224 */ /* 0x000fc800078e0011 */
[----:B------:R-:W-:Y:S01]  /*4790*/  IMAD.MOV.U32 R21, RZ, RZ, R11 ;  /* 0x000000ffff157224 */ /* 0x000fe200078e000b */
[----:B0-----:R-:W-:-:S04]  /*47a0*/  IADD3 R14, P3, PT, R18, 0x500, RZ ;  /* 0x00000500120e7810 */ /* 0x001fc80007f7e0ff */
[----:B------:R-:W-:Y:S01]  /*47b0*/  ISETP.GT.U32.AND P1, PT, R14, R25, PT ;  /* 0x000000190e00720c */ /* 0x000fe20003f24070 */
[----:B------:R-:W-:Y:S01]  /*47c0*/  IMAD.X R15, RZ, RZ, R19, P3 ;  /* 0x000000ffff0f7224 */ /* 0x000fe200018e0613 */
[----:B------:R-:W-:Y:S01]  /*47d0*/  @P2 FSEL R14, R16, R10, P0 ;  /* 0x0000000a100e2208 */ /* 0x000fe20000000000 */
[----:B------:R-:W-:-:S04]  /*47e0*/  IMAD.U32 R16, RZ, RZ, UR9 ;  /* 0x00000009ff107e24 */ /* 0x000fc8000f8e00ff */
[----:B------:R-:W-:Y:S01]  /*47f0*/  @P2 IMAD.MOV.U32 R10, RZ, RZ, R14 ;  /* 0x000000ffff0a2224 */ /* 0x000fe200078e000e */
[----:B------:R-:W-:Y:S01]  /*4800*/  ISETP.GT.AND.EX P0, PT, R15, R16, PT, P1 ;  /* 0x000000100f00720c */ /* 0x000fe20003f04310 */
[----:B------:R-:W-:Y:S01]  /*4810*/  IMAD.MOV.U32 R14, RZ, RZ, R8 ;  /* 0x000000ffff0e7224 */ /* 0x000fe200078e0008 */
[----:B------:R-:W-:Y:S01]  /*4820*/  MOV R15, R7 ;  /* 0x00000007000f7202 */ /* 0x000fe20000000f00 */
[----:B------:R-:W-:-:S10]  /*4830*/  IMAD.MOV.U32 R20, RZ, RZ, R10 ;  /* 0x000000ffff147224 */ /* 0x000fd400078e000a */
[----:B------:R-:W-:Y:S05]  /*4840*/  @!P0 BRA `(.L_x_1616) ;  /* 0xfffffff8006c8947 */ /* 0x000fea000383ffff */
[----:B------:R-:W-:Y:S05]  /*4850*/  BSYNC.RECONVERGENT B1 ;  /* 0x0000000000017941 */ /* 0x000fea0003800200 */
.L_x_1613:
[----:B------:R-:W-:Y:S01]  /*4860*/  ISETP.GE.U32.AND P0, PT, R18, R25, PT ;  /* 0x000000191200720c */ /* 0x000fe20003f06070 */
[----:B------:R-:W-:Y:S03]  /*4870*/  BSSY.RECONVERGENT B1, `(.L_x_1610) ;  /* 0x00000b1000017945 */ /* 0x000fe60003800200 */
[----:B------:R-:W-:-:S13]  /*4880*/  ISETP.GE.AND.EX P0, PT, R19, R16, PT, P0 ;  /* 0x000000101300720c */ /* 0x000fda0003f06300 */
[----:B------:R-:W-:Y:S05]  /*4890*/  @P0 BRA `(.L_x_1617) ;  /* 0x0000000800b80947 */ /* 0x000fea0003800000 */
[----:B------:R-:W-:-:S05]  /*48a0*/  IMAD.IADD R20, R25, 0x1, -R18 ;  /* 0x0000000119147824 */ /* 0x000fca00078e0a12 */
[----:B------:R-:W-:-:S13]  /*48b0*/  ISETP.GE.AND P0, PT, R3, R20, PT ;  /* 0x000000140300720c */ /* 0x000fda0003f06270 */
[----:B------:R-:W-:Y:S05]  /*48c0*/  @P0 BRA `(.L_x_1617) ;  /* 0x0000000800ac0947 */ /* 0x000fea0003800000 */
[----:B------:R-:W-:Y:S01]  /*48d0*/  LOP3.LUT R9, RZ, R3, RZ, 0x33, !PT ;  /* 0x00000003ff097212 */ /* 0x000fe200078e33ff */
[----:B------:R-:W-:Y:S03]  /*48e0*/  BSSY.RECONVERGENT B2, `(.L_x_1618) ;  /* 0x0000035000027945 */ /* 0x000fe60003800200 */
[----:B------:R-:W-:-:S04]  /*48f0*/  IADD3 R25, PT, PT, -R18, R25, R9 ;  /* 0x0000001912197210 */ /* 0x000fc80007ffe109 */
[----:B------:R-:W-:-:S04]  /*4900*/  LOP3.LUT R9, R25, 0x300, RZ, 0xc0, !PT ;  /* 0x0000030019097812 */ /* 0x000fc800078ec0ff */
[----:B------:R-:W-:Y:S01]  /*4910*/  ISETP.NE.AND P0, PT, R9, 0x300, PT ;  /* 0x000003000900780c */ /* 0x000fe20003f05270 */
[----:B------:R-:W-:-:S12]  /*4920*/  IMAD.MOV.U32 R9, RZ, RZ, R3 ;  /* 0x000000ffff097224 */ /* 0x000fd800078e0003 */
[----:B------:R-:W-:Y:S05]  /*4930*/  @!P0 BRA `(.L_x_1619) ;  /* 0x0000000000bc8947 */ /* 0x000fea0003800000 */
[----:B------:R-:W-:Y:S02]  /*4940*/  IADD3 R15, P0, PT, R3, R18, RZ ;  /* 0x00000012030f7210 */ /* 0x000fe40007f1e0ff */
[----:B------:R-:W-:Y:S02]  /*4950*/  LEA.HI R9, R25, 0x1, RZ, 0x18 ;  /* 0x0000000119097811 */ /* 0x000fe400078fc0ff */
[C---:B------:R-:W-:Y:S01]  /*4960*/  LEA R2, P1, R15.reuse, R2, 0x3 ;  /* 0x000000020f027211 */ /* 0x040fe200078218ff */
[----:B------:R-:W-:Y:S01]  /*4970*/  IMAD.X R13, RZ, RZ, R19, P0 ;  /* 0x000000ffff0d7224 */ /* 0x000fe200000e0613 */
[----:B------:R-:W-:Y:S02]  /*4980*/  IADD3 R14, P0, PT, R15, R5, RZ ;  /* 0x000000050f0e7210 */ /* 0x000fe40007f1e0ff */
[----:B------:R-:W-:Y:S01]  /*4990*/  LOP3.LUT R5, R9, 0x3, RZ, 0xc0, !PT ;  /* 0x0000000309057812 */ /* 0x000fe200078ec0ff */
[----:B------:R-:W-:Y:S01]  /*49a0*/  IMAD.MOV.U32 R9, RZ, RZ, R3 ;  /* 0x000000ffff097224 */ /* 0x000fe200078e0003 */
[----:B------:R-:W-:Y:S01]  /*49b0*/  LEA.HI.X R15, R15, R4, R13, 0x3, P1 ;  /* 0x000000040f0f7211 */ /* 0x000fe200008f1c0d */
[----:B------:R-:W-:-:S02]  /*49c0*/  IMAD.X R16, R13, 0x1, R6, P0 ;  /* 0x000000010d107824 */ /* 0x000fc400000e0606 */
[----:B------:R-:W-:-:S07]  /*49d0*/  IMAD.MOV R6, RZ, RZ, -R5 ;  /* 0x000000ffff067224 */ /* 0x000fce00078e0a05 */
.L_x_1622:
        /* <DEDUP_REMOVED lines=9> */
[----:B------:R-:W-:Y:S02]  /*4a70*/  IMAD.MOV.U32 R4, RZ, RZ, R10 ;  /* 0x000000ffff047224 */ /* 0x000fe400078e000a */
        /* <DEDUP_REMOVED lines=21> */
.L_x_1621:
[----:B------:R-:W-:Y:S05]  /*4bd0*/  BSYNC.RECONVERGENT B3 ;  /* 0x0000000000037941 */ /* 0x000fea0003800200 */
.L_x_1620:
[----:B------:R-:W-:Y:S01]  /*4be0*/  IADD3 R14, P0, PT, R14, 0x100, RZ ;  /* 0x000001000e0e7810 */ /* 0x000fe20007f1e0ff */
[----:B------:R-:W-:Y:S02]  /*4bf0*/  VIADD R9, R9, 0x100 ;  /* 0x0000010009097836 */ /* 0x000fe40000000000 */
[----:B------:R-:W-:Y:S02]  /*4c00*/  IMAD.X R15, RZ, RZ, R15, P3 ;  /* 0x000000ffff0f7224 */ /* 0x000fe400018e060f */
[----:B------:R-:W-:Y:S01]  /*4c10*/  IMAD.X R16, RZ, RZ, R16, P0 ;  /* 0x000000ffff107224 */ /* 0x000fe200000e0610 */
[----:B------:R-:W-:Y:S07]  /*4c20*/  @P2 BRA `(.L_x_1622) ;  /* 0xfffffffc006c2947 */ /* 0x000fee000383ffff */
.L_x_1619:
[----:B------:R-:W-:Y:S05]  /*4c30*/  BSYNC.RECONVERGENT B2 ;  /* 0x0000000000027941 */ /* 0x000fea0003800200 */
.L_x_1618:
[----:B------:R-:W-:-:S13]  /*4c40*/  ISETP.GE.U32.AND P0, PT, R25, 0x300, PT ;  /* 0x000003001900780c */ /* 0x000fda0003f06070 */
[----:B------:R-:W-:Y:S05]  /*4c50*/  @!P0 BRA `(.L_x_1617) ;  /* 0x0000000400c88947 */ /* 0x000fea0003800000 */
[----:B------:R-:W0:Y:S01]  /*4c60*/  LDC.64 R16, c[0x0][0x380] ;  /* 0x0000e000ff107b82 */ /* 0x000e220000000a00 */
[----:B------:R-:W-:-:S07]  /*4c70*/  VIADD R21, R9, 0x200 ;  /* 0x0000020009157836 */ /* 0x000fce0000000000 */
[----:B------:R-:W1:Y:S02]  /*4c80*/  LDC.64 R14, c[0x0][0x388] ;  /* 0x0000e200ff0e7b82 */ /* 0x000e640000000a00 */
.L_x_1631:
[----:B------:R-:W-:-:S05]  /*4c90*/  VIADD R5, R21, 0xfffffe00 ;  /* 0xfffffe0015057836 */ /* 0x000fca0000000000 */
[----:B------:R-:W-:-:S05]  /*4ca0*/  IADD3 R5, P0, PT, R5, R18, RZ ;  /* 0x0000001205057210 */ /* 0x000fca0007f1e0ff */
[----:B------:R-:W-:Y:S01]  /*4cb0*/  IMAD.X R2, RZ, RZ, R19, P0 ;  /* 0x000000ffff027224 */ /* 0x000fe200000e0613 */
[----:B0-----:R-:W-:-:S04]  /*4cc0*/  LEA R22, P0, R5, R16, 0x3 ;  /* 0x0000001005167211 */ /* 0x001fc800078018ff */
[----:B------:R-:W-:-:S05]  /*4cd0*/  LEA.HI.X R23, R5, R17, R2, 0x3, P0 ;  /* 0x0000001105177211 */ /* 0x000fca00000f1c02 */
[----:B------:R-:W2:Y:S04]  /*4ce0*/  LDG.E.64 R24, desc[UR10][R22.64] ;  /* 0x0000000a16187981 */ /* 0x000ea8000c1e1b00 */
[----:B------:R0:W5:Y:S01]  /*4cf0*/  LDG.E.64 R12, desc[UR10][R22.64+0x800] ;  /* 0x0008000a160c7981 */ /* 0x000162000c1e1b00 */
        /* <DEDUP_REMOVED lines=23> */
.L_x_1624:
[----:B------:R-:W-:Y:S05]  /*4e70*/  BSYNC.RECONVERGENT B2 ;  /* 0x0000000000027941 */ /* 0x000fea0003800200 */
.L_x_1623:
[----:B------:R0:W5:Y:S04]  /*4e80*/  LDG.E.64 R6, desc[UR10][R22.64+0x1000] ;  /* 0x0010000a16067981 */ /* 0x000168000c1e1b00 */
[----:B------:R0:W5:Y:S02]  /*4e90*/  LDG.E.64 R24, desc[UR10][R22.64+0x1800] ;  /* 0x0018000a16187981 */ /* 0x000164000c1e1b00 */
[----:B-----5:R-:W-:Y:S01]  /*4ea0*/  DSETP.GEU.AND P0, PT, R4, R12, PT ;  /* 0x0000000c0400722a */ /* 0x020fe20003f0e000 */
[----:B------:R-:W-:Y:S01]  /*4eb0*/  VIADD R11, R21, 0xffffff00 ;  /* 0xffffff00150b7836 */ /* 0x000fe20000000000 */
[----:B------:R-:W-:Y:S01]  /*4ec0*/  BSSY.RECONVERGENT B2, `(.L_x_1625) ;  /* 0x0000016000027945 */ /* 0x000fe20003800200 */
[----:B------:R-:W-:-:S03]  /*4ed0*/  IMAD.MOV.U32 R10, RZ, RZ, R12 ;  /* 0x000000ffff0a7224 */ /* 0x000fc600078e000c */
[----:B------:R-:W-:Y:S01]  /*4ee0*/  IADD3 R28, P1, P2, R18, R14, R11 ;  /* 0x0000000e121c7210 */ /* 0x000fe20007a3e00b */
[----:B------:R-:W-:-:S03]  /*4ef0*/  IMAD.MOV.U32 R11, RZ, RZ, R13 ;  /* 0x000000ffff0b7224 */ /* 0x000fc600078e000d */
[----:B------:R-:W-:Y:S01]  /*4f00*/  IADD3.X R27, PT, PT, R19, R15, RZ, P1, P2 ;  /* 0x0000000f131b7210 */ /* 0x000fe20000fe44ff */
[----:B------:R-:W-:-:S04]  /*4f10*/  IMAD.MOV.U32 R8, RZ, RZ, R28 ;  /* 0x000000ffff087224 */ /* 0x000fc800078e001c */
        /* <DEDUP_REMOVED lines=16> */
.L_x_1626:
[----:B------:R-:W-:Y:S05]  /*5020*/  BSYNC.RECONVERGENT B2 ;  /* 0x0000000000027941 */ /* 0x000fea0003800200 */
.L_x_1625:
[----:B------:R-:W-:Y:S01]  /*5030*/  DSETP.GEU.AND P0, PT, R10, R6, PT ;  /* 0x000000060a00722a */ /* 0x000fe20003f0e000 */
[----:B------:R-:W-:Y:S01]  /*5040*/  IADD3 R23, P1, P2, R18, R14, R21 ;  /* 0x0000000e12177210 */ /* 0x000fe20007a3e015 */
[----:B------:R-:W-:Y:S01]  /*5050*/  BSSY.RECONVERGENT B2, `(.L_x_1627) ;  /* 0x0000016000027945 */ /* 0x000fe20003800200 */
[----:B------:R-:W-:Y:S02]  /*5060*/  VIADD R13, R21, 0x100 ;  /* 0x00000100150d7836 */ /* 0x000fe40000000000 */
[----:B------:R-:W-:Y:S01]  /*5070*/  IADD3.X R27, PT, PT, R19, R15, RZ, P1, P2 ;  /* 0x0000000f131b7210 */ /* 0x000fe20000fe44ff */
[----:B------:R-:W-:Y:S02]  /*5080*/  IMAD.MOV.U32 R2, RZ, RZ, R23 ;  /* 0x000000ffff027224 */ /* 0x000fe400078e0017 */
        /* <DEDUP_REMOVED lines=18> */
.L_x_1628:
[----:B------:R-:W-:Y:S05]  /*51b0*/  BSYNC.RECONVERGENT B2 ;  /* 0x0000000000027941 */ /* 0x000fea0003800200 */
.L_x_1627:
[----:B------:R-:W-:Y:S01]  /*51c0*/  DSETP.GEU.AND P0, PT, R4, R24, PT ;  /* 0x000000180400722a */ /* 0x000fe20003f0e000 */
[----:B------:R-:W-:Y:S01]  /*51d0*/  IADD3 R13, P1, P2, R18, R14, R13 ;  /* 0x0000000e120d7210 */ /* 0x000fe20007a3e00d */
[----:B------:R-:W-:Y:S01]  /*51e0*/  BSSY.RECONVERGENT B2, `(.L_x_1629) ;  /* 0x0000015000027945 */ /* 0x000fe20003800200 */
[----:B------:R-:W-:Y:S02]  /*51f0*/  IMAD.MOV.U32 R10, RZ, RZ, R24 ;  /* 0x000000ffff0a7224 */ /* 0x000fe400078e0018 */
[----:B------:R-:W-:Y:S01]  /*5200*/  IADD3.X R6, PT, PT, R19, R15, RZ, P1, P2 ;  /* 0x0000000f13067210 */ /* 0x000fe20000fe44ff */
[----:B------:R-:W-:Y:S02]  /*5210*/  IMAD.MOV.U32 R7, RZ, RZ, R13 ;  /* 0x000000ffff077224 */ /* 0x000fe400078e000d */
[----:B------:R-:W-:Y:S02]  /*5220*/  IMAD.MOV.U32 R11, RZ, RZ, R25 ;  /* 0x000000ffff0b7224 */ /* 0x000fe400078e0019 */
[----:B------:R-:W-:-:S04]  /*5230*/  IMAD.MOV.U32 R8, RZ, RZ, R6 ;  /* 0x000000ffff087224 */ /* 0x000fc800078e0006 */
[----:B------:R-:W-:Y:S05]  /*5240*/  @!P0 BRA `(.L_x_1630) ;  /* 0x0000000000388947 */ /* 0x000fea0003800000 */
[----:B------:R-:W-:Y:S01]  /*5250*/  DSETP.GEU.AND P0, PT, R24, R4, PT ;  /* 0x000000041800722a */ /* 0x000fe20003f0e000 */
[----:B------:R-:W-:Y:S01]  /*5260*/  MOV R7, R2 ;  /* 0x0000000200077202 */ /* 0x000fe20000000f00 */
[----:B------:R-:W-:Y:S02]  /*5270*/  IMAD.MOV.U32 R8, RZ, RZ, R9 ;  /* 0x000000ffff087224 */ /* 0x000fe400078e0009 */
[----:B------:R-:W-:Y:S02]  /*5280*/  IMAD.MOV.U32 R10, RZ, RZ, R4 ;  /* 0x000000ffff0a7224 */ /* 0x000fe400078e0004 */
[----:B------:R-:W-:-:S08]  /*5290*/  IMAD.MOV.U32 R11, RZ, RZ, R5 ;  /* 0x000000ffff0b7224 */ /* 0x000fd000078e0005 */
        /* <DEDUP_REMOVED lines=9> */
.L_x_1630:
[----:B------:R-:W-:Y:S05]  /*5330*/  BSYNC.RECONVERGENT B2 ;  /* 0x0000000000027941 */ /* 0x000fea0003800200 */
.L_x_1629:
[C---:B------:R-:W-:Y:S02]  /*5340*/  VIADD R5, R21.reuse, 0x200 ;  /* 0x0000020015057836 */ /* 0x040fe40000000000 */
[----:B------:R-:W-:-:S03]  /*5350*/  VIADD R21, R21, 0x400 ;  /* 0x0000040015157836 */ /* 0x000fc60000000000 */
[----:B------:R-:W-:-:S13]  /*5360*/  ISETP.GE.AND P0, PT, R5, R20, PT ;  /* 0x000000140500720c */ /* 0x000fda0003f06270 */
[----:B------:R-:W-:Y:S05]  /*5370*/  @!P0 BRA `(.L_x_1631) ;  /* 0xfffffff800448947 */ /* 0x000fea000383ffff */
.L_x_1617:
[----:B------:R-:W-:Y:S05]  /*5380*/  BSYNC.RECONVERGENT B1 ;  /* 0x0000000000017941 */ /* 0x000fea0003800200 */
.L_x_1610:
        /* <DEDUP_REMOVED lines=32> */
.L_x_1633:
[----:B------:R-:W-:Y:S05]  /*5590*/  BSYNC.RECONVERGENT B1 ;  /* 0x0000000000017941 */ /* 0x000fea0003800200 */
.L_x_1632:
        /* <DEDUP_REMOVED lines=31> */
.L_x_1635:
[----:B------:R-:W-:Y:S05]  /*5790*/  BSYNC.RECONVERGENT B1 ;  /* 0x0000000000017941 */ /* 0x000fea0003800200 */
.L_x_1634:
        /* <DEDUP_REMOVED lines=31> */
.L_x_1637:
[----:B------:R-:W-:Y:S05]  /*5990*/  BSYNC.RECONVERGENT B1 ;  /* 0x0000000000017941 */ /* 0x000fea0003800200 */
.L_x_1636:
[----:B------:R-:W-:Y:S01]  /*59a0*/  ISETP.GT.AND P0, PT, R2, 0x17, PT ;  /* 0x000000170200780c */ /* 0x000fe20003f04270 */
[----:B-1----:R1:W1:Y:S01]  /*59b0*/  SHFL.DOWN PT, R6, R4, 0x8, 0x1f ;  /* 0x09001f0004067f89 */ /* 0x00226200000e0000 */
[----:B------:R-:W-:Y:S01]  /*59c0*/  BSSY.RECONVERGENT B1, `(.L_x_1638) ;  /* 0x000001d000017945 */ /* 0x000fe20003800200 */
[----:B--2---:R-:W-:Y:S02]  /*59d0*/  IMAD.MOV.U32 R12, RZ, RZ, R10 ;  /* 0x000000ffff0c7224 */ /* 0x004fe400078e000a */
[----:B------:R2:W1:Y:S01]  /*59e0*/  SHFL.DOWN PT, R7, R5, 0x8, 0x1f ;  /* 0x09001f0005077f89 */ /* 0x00046200000e0000 */
[----:B------:R-:W-:Y:S02]  /*59f0*/  IMAD.MOV.U32 R13, RZ, RZ, R11 ;  /* 0x000000ffff0d7224 */ /* 0x000fe400078e000b */
[----:B------:R-:W-:Y:S01]  /*5a00*/  IMAD.MOV.U32 R8, RZ, RZ, R4 ;  /* 0x000000ffff087224 */ /* 0x000fe200078e0004 */
[----:B0-----:R2:W0:Y:S01]  /*5a10*/  SHFL.DOWN PT, R15, R10, 0x8, 0x1f ;  /* 0x09001f000a0f7f89 */ /* 0x00142200000e0000 */
[----:B----4-:R-:W-:-:S03]  /*5a20*/  IMAD.MOV.U32 R9, RZ, RZ, R5 ;  /* 0x000000ffff097224 */ /* 0x010fc600078e0005 */
[----:B---3--:R2:W3:Y:S01]  /*5a30*/  SHFL.DOWN PT, R14, R11, 0x8, 0x1f ;  /* 0x09001f000b0e7f89 */ /* 0x0084e200000e0000 */
[----:B------:R-:W-:Y:S05]  /*5a40*/  @P0 BRA `(.L_x_1639) ;  /* 0x0000000000500947 */ /* 0x000fea0003800000 */
[----:B-1----:R-:W-:Y:S01]  /*5a50*/  DSETP.GEU.AND P0, PT, R4, R6, PT ;  /* 0x000000060400722a */ /* 0x002fe20003f0e000 */
        /* <DEDUP_REMOVED lines=19> */
.L_x_1639:
[----:B------:R-:W-:Y:S05]  /*5b90*/  BSYNC.RECONVERGENT B1 ;  /* 0x0000000000017941 */ /* 0x000fea0003800200 */
.L_x_1638:
[----:B------:R-:W-:Y:S01]  /*5ba0*/  ISETP.GT.AND P0, PT, R2, 0xf, PT ;  /* 0x0000000f0200780c */ /* 0x000fe20003f04270 */
[----:B--2---:R2:W4:Y:S01]  /*5bb0*/  SHFL.DOWN PT, R10, R8, 0x10, 0x1f ;  /* 0x0a001f00080a7f89 */ /* 0x00452200000e0000 */
[----:B------:R-:W-:Y:S01]  /*5bc0*/  BSSY.RECONVERGENT B1, `(.L_x_1640) ;  /* 0x000001d000017945 */ /* 0x000fe20003800200 */
[----:B-1----:R-:W-:Y:S02]  /*5bd0*/  IMAD.MOV.U32 R4, RZ, RZ, R12 ;  /* 0x000000ffff047224 */ /* 0x002fe400078e000c */
[----:B------:R2:W1:Y:S01]  /*5be0*/  SHFL.DOWN PT, R11, R9, 0x10, 0x1f ;  /* 0x0a001f00090b7f89 */ /* 0x00046200000e0000 */
[----:B------:R-:W-:Y:S02]  /*5bf0*/  IMAD.MOV.U32 R5, RZ, RZ, R13 ;  /* 0x000000ffff057224 */ /* 0x000fe400078e000d */
[----:B------:R-:W-:Y:S01]  /*5c00*/  IMAD.MOV.U32 R6, RZ, RZ, R8 ;  /* 0x000000ffff067224 */ /* 0x000fe200078e0008 */
[----:B0-----:R2:W0:Y:S01]  /*5c10*/  SHFL.DOWN PT, R15, R12, 0x10, 0x1f ;  /* 0x0a001f000c0f7f89 */ /* 0x00142200000e0000 */
[----:B------:R-:W-:-:S03]  /*5c20*/  IMAD.MOV.U32 R7, RZ, RZ, R9 ;  /* 0x000000ffff077224 */ /* 0x000fc600078e0009 */
[----:B---3--:R2:W3:Y:S01]  /*5c30*/  SHFL.DOWN PT, R14, R13, 0x10, 0x1f ;  /* 0x0a001f000d0e7f89 */ /* 0x0084e200000e0000 */
        /* <DEDUP_REMOVED lines=8> */
[----:B------:R-:W-:Y:S01]  /*5cc0*/  MOV R4, R12 ;  /* 0x0000000c00047202 */ /* 0x000fe20000000f00 */
[----:B------:R-:W-:Y:S02]  /*5cd0*/  IMAD.MOV.U32 R5, RZ, RZ, R13 ;  /* 0x000000ffff057224 */ /* 0x000fe400078e000d */
[----:B------:R-:W-:Y:S02]  /*5ce0*/  IMAD.MOV.U32 R6, RZ, RZ, R8 ;  /* 0x000000ffff067224 */ /* 0x000fe400078e0008 */
[----:B------:R-:W-:-:S08]  /*5cf0*/  IMAD.MOV.U32 R7, RZ, RZ, R9 ;  /* 0x000000ffff077224 */ /* 0x000fd000078e0009 */
        /* <DEDUP_REMOVED lines=9> */
.L_x_1641:
[----:B------:R-:W-:Y:S05]  /*5d90*/  BSYNC.RECONVERGENT B1 ;  /* 0x0000000000017941 */ /* 0x000fea0003800200 */
.L_x_1640:
[----:B------:R-:W-:Y:S01]  /*5da0*/  ISETP.NE.AND P0, PT, R2, RZ, PT ;  /* 0x000000ff0200720c */ /* 0x000fe20003f05270 */
[----:B------:R-:W-:-:S12]  /*5db0*/  BSSY.RECONVERGENT B1, `(.L_x_1642) ;  /* 0x000000a000017945 */ /* 0x000fd80003800200 */
[----:B------:R-:W-:Y:S05]  /*5dc0*/  @P0 BRA `(.L_x_1643) ;  /* 0x0000000000200947 */ /* 0x000fea0003800000 */
[----:B--2---:R-:W2:Y:S01]  /*5dd0*/  S2R R9, SR_CgaCtaId ;  /* 0x0000000000097919 */ /* 0x004ea20000008800 */
[----:B------:R-:W-:Y:S02]  /*5de0*/  MOV R8, 0x400 ;  /* 0x0000040000087802 */ /* 0x000fe40000000f00 */
[----:B------:R-:W-:-:S04]  /*5df0*/  SHF.R.U32.HI R2, RZ, 0x1, R3 ;  /* 0x00000001ff027819 */ /* 0x000fc80000011603 */
[----:B------:R-:W-:Y:S02]  /*5e00*/  LOP3.LUT R2, R2, 0x1f0, RZ, 0xc0, !PT ;  /* 0x000001f002027812 */ /* 0x000fe400078ec0ff */
[----:B--2---:R-:W-:-:S05]  /*5e10*/  LEA R9, R9, R8, 0x18 ;  /* 0x0000000809097211 */ /* 0x004fca00078ec0ff */
[----:B------:R-:W-:-:S05]  /*5e20*/  IMAD.IADD R9, R2, 0x1, R9 ;  /* 0x0000000102097824 */ /* 0x000fca00078e0209 */
[----:B------:R2:W-:Y:S04]  /*5e30*/  STS.64 [R9+0x10], R4 ;  /* 0x0000100409007388 */ /* 0x0005e80000000a00 */
[----:B------:R2:W-:Y:S02]  /*5e40*/  STS.64 [R9+0x8], R6 ;  /* 0x0000080609007388 */ /* 0x0005e40000000a00 */
.L_x_1643:
[----:B------:R-:W-:Y:S05]  /*5e50*/  BSYNC.RECONVERGENT B1 ;  /* 0x0000000000017941 */ /* 0x000fea0003800200 */
.L_x_1642:
[----:B------:R-:W-:Y:S01]  /*5e60*/  BAR.SYNC.DEFER_BLOCKING 0x0 ;  /* 0x0000000000007b1d */ /* 0x000fe20000010000 */
[----:B------:R-:W-:-:S13]  /*5e70*/  ISETP.NE.AND P1, PT, R3, RZ, PT ;  /* 0x000000ff0300720c */ /* 0x000fda0003f25270 */
[----:B------:R-:W-:Y:S05]  /*5e80*/  @P1 BRA `(.L_x_1571) ;  /* 0x00000008008c1947 */ /* 0x000fea0003800000 */
[----:B------:R-:W5:Y:S01]  /*5e90*/  S2R R3, SR_CgaCtaId ;  /* 0x0000000000037919 */ /* 0x000f620000008800 */
[----:B------:R-:W-:Y:S01]  /*5ea0*/  MOV R20, 0x400 ;  /* 0x0000040000147802 */ /* 0x000fe20000000f00 */
[----:B------:R-:W-:Y:S03]  /*5eb0*/  BSSY.RECONVERGENT B1, `(.L_x_1644) ;  /* 0x000001a000017945 */ /* 0x000fe60003800200 */
[----:B-----5:R-:W-:-:S05]  /*5ec0*/  LEA R20, R3, R20, 0x18 ;  /* 0x0000001403147211 */ /* 0x020fca00078ec0ff */
[----:B------:R-:W5:Y:S04]  /*5ed0*/  LDS.64 R16, [R20+0x18] ;  /* 0x0000180014107984 */ /* 0x000f680000000a00 */
[----:B-12-4-:R-:W1:Y:S04]  /*5ee0*/  LDS.128 R8, [R20+0x20] ;  /* 0x0000200014087984 */ /* 0x016e680000000c00 */
[----:B------:R2:W4:Y:S04]  /*5ef0*/  LDS.64 R2, [R20+0x80] ;  /* 0x0000800014027984 */ /* 0x0005280000000a00 */
[----:B0--3--:R2:W0:Y:S01]  /*5f00*/  LDS.128 R12, [R20+0x30] ;  /* 0x00003000140c7984 */ /* 0x0094220000000c00 */
[----:B-----5:R-:W-:Y:S01]  /*5f10*/  DSETP.GEU.AND P0, PT, R6, R16, PT ;  /* 0x000000100600722a */ /* 0x020fe20003f0e000 */
[----:B------:R-:W-:-:S02]  /*5f20*/  IMAD.MOV.U32 R22, RZ, RZ, R16 ;  /* 0x000000ffff167224 */ /* 0x000fc400078e0010 */
[----:B------:R-:W-:Y:S02]  /*5f30*/  IMAD.MOV.U32 R23, RZ, RZ, R17 ;  /* 0x000000ffff177224 */ /* 0x000fe400078e0011 */
[----:B-1----:R-:W-:Y:S02]  /*5f40*/  IMAD.MOV.U32 R25, RZ, RZ, R8 ;  /* 0x000000ffff197224 */ /* 0x002fe400078e0008 */
[----:B------:R-:W-:-:S07]  /*5f50*/  IMAD.MOV.U32 R21, RZ, RZ, R9 ;  /* 0x000000ffff157224 */ /* 0x000fce00078e0009 */
[----:B0-2-4-:R-:W-:Y:S05]  /*5f60*/  @!P0 BRA `(.L_x_1645) ;  /* 0x0000000000388947 */ /* 0x015fea0003800000 */
        /* <DEDUP_REMOVED lines=14> */
.L_x_1645:
[----:B------:R-:W-:Y:S05]  /*6050*/  BSYNC.RECONVERGENT B1 ;  /* 0x0000000000017941 */ /* 0x000fea0003800200 */
.L_x_1644:
        /* <DEDUP_REMOVED lines=23> */
.L_x_1647:
[----:B------:R-:W-:Y:S05]  /*61d0*/  BSYNC.RECONVERGENT B1 ;  /* 0x0000000000017941 */ /* 0x000fea0003800200 */
.L_x_1646:
        /* <DEDUP_REMOVED lines=21> */
.L_x_1649:
[----:B------:R-:W-:Y:S05]  /*6330*/  BSYNC.RECONVERGENT B1 ;  /* 0x0000000000017941 */ /* 0x000fea0003800200 */
.L_x_1648:
        /* <DEDUP_REMOVED lines=23> */
.L_x_1651:
[----:B------:R-:W-:Y:S05]  /*64b0*/  BSYNC.RECONVERGENT B1 ;  /* 0x0000000000017941 */ /* 0x000fea0003800200 */
.L_x_1650:
        /* <DEDUP_REMOVED lines=21> */
.L_x_1653:
[----:B------:R-:W-:Y:S05]  /*6610*/  BSYNC.RECONVERGENT B1 ;  /* 0x0000000000017941 */ /* 0x000fea0003800200 */
.L_x_1652:
        /* <DEDUP_REMOVED lines=21> */
.L_x_1655:
[----:B------:R-:W-:Y:S05]  /*6770*/  BSYNC.RECONVERGENT B1 ;  /* 0x0000000000017941 */ /* 0x000fea0003800200 */
.L_x_1654:
        /* <DEDUP_REMOVED lines=20> */
.L_x_1571:
[----:B------:R-:W-:Y:S05]  /*68c0*/  BSYNC.RECONVERGENT B0 ;  /* 0x0000000000007941 */ /* 0x000fea0003800200 */
.L_x_1538:
[----:B------:R-:W-:Y:S05]  /*68d0*/  @P1 EXIT ;  /* 0x000000000000194d */ /* 0x000fea0003800000 */
[----:B01--4-:R-:W0:Y:S02]  /*68e0*/  LDC.64 R2, c[0x0][0x390] ;  /* 0x0000e400ff027b82 */ /* 0x013e240000000a00 */
[----:B0-----:R-:W-:-:S05]  /*68f0*/  IMAD.WIDE.U32 R2, R0, 0x10, R2 ;  /* 0x0000001000027825 */ /* 0x001fca00078e0002 */
[----:B------:R-:W-:Y:S04]  /*6900*/  STG.E.64 desc[UR10][R2.64], R6 ;  /* 0x0000000602007986 */ /* 0x000fe8000c101b0a */
[----:B------:R-:W-:Y:S01]  /*6910*/  STG.E.64 desc[UR10][R2.64+0x8], R4 ;  /* 0x0000080402007986 */ /* 0x000fe2000c101b0a */
[----:B------:R-:W-:Y:S05]  /*6920*/  EXIT ;  /* 0x000000000000794d */ /* 0x000fea0003800000 */
.L_x_1656:
        /* <DEDUP_REMOVED lines=13> */
.L_x_2178:


//--------------------- .text._ZN6thrust24THRUST_300001_SM_1000_NS8cuda_cub4core6detail13_kernel_agentINS1_8__reduce11ReduceAgentINS0_12zip_iteratorIN4cuda3std3__45tupleIJNS0_6detail15normal_iteratorINS0_10device_ptrIdEEEENS0_17counting_iteratorIlNS0_11use_defaultESI_SI_EEEEEEEPNSB_IJdlEEESM_lNS1_9__extrema9arg_max_fIdlNSA_4lessIdEEEEEEJSL_SN_lSS_EEEvDpT0_ --------------------------
	.section	.text._ZN6thrust24THRUST_300001_SM_1000_NS8cuda_cub4core6detail13_kernel_agentINS1_8__reduce11ReduceAgentINS0_12zip_iteratorIN4cuda3std3__45tupleIJNS0_6detail15normal_iteratorINS0_10device_ptrIdEEEENS0_17counting_iteratorIlNS0_11use_defaultESI_SI_EEEEEEEPNSB_IJdlEEESM_lNS1_9__extrema9arg_max_fIdlNSA_4lessIdEEEEEEJSL_SN_lSS_EEEvDpT0_,"ax",@progbits
	.align	128
        .global         _ZN6thrust24THRUST_300001_SM_1000_NS8cuda_cub4core6detail13_kernel_agentINS1_8__reduce11ReduceAgentINS0_12zip_iteratorIN4cuda3std3__45tupleIJNS0_6detail15normal_iteratorINS0_10device_ptrIdEEEENS0_17counting_iteratorIlNS0_11use_defaultESI_SI_EEEEEEEPNSB_IJdlEEESM_lNS1_9__extrema9arg_max_fIdlNSA_4lessIdEEEEEEJSL_SN_lSS_EEEvDpT0_
        .type           _ZN6thrust24THRUST_300001_SM_1000_NS8cuda_cub4core6detail13_kernel_agentINS1_8__reduce11ReduceAgentINS0_12zip_iteratorIN4cuda3std3__45tupleIJNS0_6detail15normal_iteratorINS0_10device_ptrIdEEEENS0_17counting_iteratorIlNS0_11use_defaultESI_SI_EEEEEEEPNSB_IJdlEEESM_lNS1_9__extrema9arg_max_fIdlNSA_4lessIdEEEEEEJSL_SN_lSS_EEEvDpT0_,@function
        .size           _ZN6thrust24THRUST_300001_SM_1000_NS8cuda_cub4core6detail13_kernel_agentINS1_8__reduce11ReduceAgentINS0_12zip_iteratorIN4cuda3std3__45tupleIJNS0_6detail15normal_iteratorINS0_10device_ptrIdEEEENS0_17counting_iteratorIlNS0_11use_defaultESI_SI_EEEEEEEPNSB_IJdlEEESM_lNS1_9__extrema9arg_max_fIdlNSA_4lessIdEEEEEEJSL_SN_lSS_EEEvDpT0_,(.L_x_2179 - _ZN6thrust24THRUST_300001_SM_1000_NS8cuda_cub4core6detail13_kernel_agentINS1_8__reduce11ReduceAgentINS0_12zip_iteratorIN4cuda3std3__45tupleIJNS0_6detail15normal_iteratorINS0_10device_ptrIdEEEENS0_17counting_iteratorIlNS0_11use_defaultESI_SI_EEEEEEEPNSB_IJdlEEESM_lNS1_9__extrema9arg_max_fIdlNSA_4lessIdEEEEEEJSL_SN_lSS_EEEvDpT0_)
        .other          _ZN6thrust24THRUST_300001_SM_1000_NS8cuda_cub4core6detail13_kernel_agentINS1_8__reduce11ReduceAgentINS0_12zip_iteratorIN4cuda3std3__45tupleIJNS0_6detail15normal_iteratorINS0_10device_ptrIdEEEENS0_17counting_iteratorIlNS0_11use_defaultESI_SI_EEEEEEEPNSB_IJdlEEESM_lNS1_9__extrema9arg_max_fIdlNSA_4lessIdEEEEEEJSL_SN_lSS_EEEvDpT0_,@"STO_CUDA_ENTRY STV_DEFAULT"
_ZN6thrust24THRUST_300001_SM_1000_NS8cuda_cub4core6detail13_kernel_agentINS1_8__reduce11ReduceAgentINS0_12zip_iteratorIN4cuda3std3__45tupleIJNS0_6detail15normal_iteratorINS0_10device_ptrIdEEEENS0_17counting_iteratorIlNS0_11use_defaultESI_SI_EEEEEEEPNSB_IJdlEEESM_lNS1_9__extrema9arg_max_fIdlNSA_4lessIdEEEEEEJSL_SN_lSS_EEEvDpT0_:
.text._ZN6thrust24THRUST_300001_SM_1000_NS8cuda_cub4core6detail13_kernel_agentINS1_8__reduce11ReduceAgentINS0_12zip_iteratorIN4cuda3std3__45tupleIJNS0_6detail15normal_iteratorINS0_10device_ptrIdEEEENS0_17counting_iteratorIlNS0_11use_defaultESI_SI_EEEEEEEPNSB_IJdlEEESM_lNS1_9__extrema9arg_max_fIdlNSA_4lessIdEEEEEEJSL_SN_lSS_EEEvDpT0_:
[----:B------:R-:W-:Y:S01]  /*0000*/  LDC R1, c[0x0][0x37c] ;  /* 0x0000df00ff017b82 */ /* 0x000fe20000000800 */
[----:B------:R-:W0:Y:S02]  /*0010*/  LDCU.64 UR4, c[0x0][0x398] ;  /* 0x00007300ff0477ac */ /* 0x000e240008000a00 */
[----:B0-----:R-:W-:-:S04]  /*0020*/  ISETP.NE.U32.AND P0, PT, RZ, UR4, PT ;  /* 0x00000004ff007c0c */ /* 0x001fc8000bf05070 */
[----:B------:R-:W-:-:S13]  /*0030*/  ISETP.NE.AND.EX P0, PT, RZ, UR5, PT, P0 ;  /* 0x00000005ff007c0c */ /* 0x000fda000bf05300 */
[----:B------:R-:W-:Y:S05]  /*0040*/  @!P0 EXIT ;  /* 0x000000000000894d */ /* 0x000fea0003800000 */
[----:B------:R-:W-:Y:S01]  /*0050*/  UISETP.GT.U32.AND UP0, UPT, UR4, 0x4ff, UPT ;  /* 0x000004ff0400788c */ /* 0x000fe2000bf04070 */
[----:B------:R-:W-:Y:S01]  /*0060*/  BSSY.RECONVERGENT B0, `(.L_x_1657) ;  /* 0x0000641000007945 */ /* 0x000fe20003800200 */
[----:B------:R-:W0:Y:S02]  /*0070*/  LDCU.64 UR8, c[0x0][0x358] ;  /* 0x00006b00ff0877ac */ /* 0x000e240008000a00 */
[----:B------:R-:W-:-:S09]  /*0080*/  UISETP.GT.AND.EX UP0, UPT, UR5, URZ, UPT, UP0 ;  /* 0x000000ff0500728c */ /* 0x000fd2000bf04300 */
        /* <DEDUP_REMOVED lines=9> */
[----:B------:R-:W1:Y:S01]  /*0120*/  LDC.64 R2, c[0x0][0x380] ;  /* 0x0000e000ff027b82 */ /* 0x000e620000000a00 */
[----:B------:R-:W2:Y:S01]  /*0130*/  LDCU.64 UR6, c[0x0][0x388] ;  /* 0x00007100ff0677ac */ /* 0x000ea20008000a00 */
[----:B-1----:R-:W-:-:S06]  /*0140*/  IMAD.WIDE.U32 R2, R0, 0x8, R2 ;  /* 0x0000000800027825 */ /* 0x002fcc00078e0002 */
[----:B0-----:R-:W5:Y:S01]  /*0150*/  LDG.E.64 R2, desc[UR8][R2.64] ;  /* 0x0000000802027981 */ /* 0x001f62000c1e1b00 */
[C---:B--2---:R-:W-:Y:S01]  /*0160*/  IADD3 R9, P0, PT, R0.reuse, UR6, RZ ;  /* 0x0000000600097c10 */ /* 0x044fe2000ff1e0ff */
[----:B------:R-:W-:-:S04]  /*0170*/  VIADD R10, R0, 0x100 ;  /* 0x00000100000a7836 */ /* 0x000fc80000000000 */
[----:B------:R-:W-:-:S08]  /*0180*/  IMAD.X R8, RZ, RZ, UR7, P0 ;  /* 0x00000007ff087e24 */ /* 0x000fd000080e06ff */
.L_x_1660:
[----:B0-----:R-:W-:Y:S05]  /*0190*/  BSYNC.RECONVERGENT B1 ;  /* 0x0000000000017941 */ /* 0x001fea0003800200 */
.L_x_1659:
[----:B------:R-:W-:Y:S01]  /*01a0*/  ISETP.GE.AND P0, PT, R10, UR4, PT ;  /* 0x000000040a007c0c */ /* 0x000fe2000bf06270 */
[----:B------:R-:W-:-:S12]  /*01b0*/  BSSY.RECONVERGENT B1, `(.L_x_1661) ;  /* 0x00000a9000017945 */ /* 0x000fd80003800200 */
[----:B------:R-:W-:Y:S05]  /*01c0*/  @P0 BRA `(.L_x_1662) ;  /* 0x00000008009c0947 */ /* 0x000fea0003800000 */
[----:B------:R-:W-:Y:S01]  /*01d0*/  LOP3.LUT R4, RZ, R10, RZ, 0x33, !PT ;  /* 0x0000000aff047212 */ /* 0x000fe200078e33ff */
[----:B------:R-:W-:Y:S04]  /*01e0*/  BSSY.RECONVERGENT B2, `(.L_x_1663) ;  /* 0x0000034000027945 */ /* 0x000fe80003800200 */
[----:B------:R-:W-:-:S05]  /*01f0*/  VIADD R16, R4, UR4 ;  /* 0x0000000404107c36 */ /* 0x000fca0008000000 */
[----:B------:R-:W-:-:S04]  /*0200*/  LOP3.LUT R4, R16, 0x300, RZ, 0xc0, !PT ;  /* 0x0000030010047812 */ /* 0x000fc800078ec0ff */
[----:B------:R-:W-:-:S13]  /*0210*/  ISETP.NE.AND P0, PT, R4, 0x300, PT ;  /* 0x000003000400780c */ /* 0x000fda0003f05270 */
[----:B------:R-:W-:Y:S05]  /*0220*/  @!P0 BRA `(.L_x_1664) ;  /* 0x0000000000bc8947 */ /* 0x000fea0003800000 */
[----:B------:R-:W0:Y:S01]  /*0230*/  LDC.64 R4, c[0x0][0x380] ;  /* 0x0000e000ff047b82 */ /* 0x000e220000000a00 */
[----:B------:R-:W1:Y:S01]  /*0240*/  LDCU.64 UR6, c[0x0][0x388] ;  /* 0x00007100ff0677ac */ /* 0x000e620008000a00 */
[----:B------:R-:W-:-:S04]  /*0250*/  LEA.HI R6, R16, 0x1, RZ, 0x18 ;  /* 0x0000000110067811 */ /* 0x000fc800078fc0ff */
[----:B------:R-:W-:-:S05]  /*0260*/  LOP3.LUT R6, R6, 0x3, RZ, 0xc0, !PT ;  /* 0x0000000306067812 */ /* 0x000fca00078ec0ff */
[----:B------:R-:W-:Y:S01]  /*0270*/  IMAD.MOV R11, RZ, RZ, -R6 ;  /* 0x000000ffff0b7224 */ /* 0x000fe200078e0a06 */
[C---:B-1----:R-:W-:Y:S01]  /*0280*/  IADD3 R14, P0, PT, R10.reuse, UR6, RZ ;  /* 0x000000060a0e7c10 */ /* 0x042fe2000ff1e0ff */
[----:B0-----:R-:W-:-:S04]  /*0290*/  IMAD.WIDE.U32 R4, R10, 0x8, R4 ;  /* 0x000000080a047825 */ /* 0x001fc800078e0004 */
[----:B------:R-:W-:Y:S02]  /*02a0*/  IMAD.MOV.U32 R12, RZ, RZ, R4 ;  /* 0x000000ffff0c7224 */ /* 0x000fe400078e0004 */
[----:B------:R-:W-:Y:S02]  /*02b0*/  IMAD.MOV.U32 R13, RZ, RZ, R5 ;  /* 0x000000ffff0d7224 */ /* 0x000fe400078e0005 */
[----:B------:R-:W-:-:S07]  /*02c0*/  IMAD.X R15, RZ, RZ, UR7, P0 ;  /* 0x00000007ff0f7e24 */ /* 0x000fce00080e06ff */
.L_x_1667:
        /* <DEDUP_REMOVED lines=31> */
.L_x_1666:
[----:B------:R-:W-:Y:S05]  /*04c0*/  BSYNC.RECONVERGENT B3 ;  /* 0x0000000000037941 */ /* 0x000fea0003800200 */
.L_x_1665:
[----:B------:R-:W-:Y:S01]  /*04d0*/  IADD3 R14, P0, PT, R14, 0x100, RZ ;  /* 0x000001000e0e7810 */ /* 0x000fe20007f1e0ff */
[----:B------:R-:W-:Y:S02]  /*04e0*/  VIADD R10, R10, 0x100 ;  /* 0x000001000a0a7836 */ /* 0x000fe40000000000 */
[----:B------:R-:W-:Y:S02]  /*04f0*/  IMAD.X R13, RZ, RZ, R13, P3 ;  /* 0x000000ffff0d7224 */ /* 0x000fe400018e060d */
[----:B------:R-:W-:Y:S01]  /*0500*/  IMAD.X R15, RZ, RZ, R15, P0 ;  /* 0x000000ffff0f7224 */ /* 0x000fe200000e060f */
[----:B------:R-:W-:Y:S07]  /*0510*/  @P2 BRA `(.L_x_1667) ;  /* 0xfffffffc006c2947 */ /* 0x000fee000383ffff */
.L_x_1664:
[----:B------:R-:W-:Y:S05]  /*0520*/  BSYNC.RECONVERGENT B2 ;  /* 0x0000000000027941 */ /* 0x000fea0003800200 */
.L_x_1663:
[----:B------:R-:W-:-:S13]  /*0530*/  ISETP.GE.U32.AND P0, PT, R16, 0x300, PT ;  /* 0x000003001000780c */ /* 0x000fda0003f06070 */
[----:B------:R-:W-:Y:S05]  /*0540*/  @!P0 BRA `(.L_x_1662) ;  /* 0x0000000400bc8947 */ /* 0x000fea0003800000 */
[----:B------:R-:W0:Y:S01]  /*0550*/  LDC.64 R4, c[0x0][0x380] ;  /* 0x0000e000ff047b82 */ /* 0x000e220000000a00 */
[----:B------:R-:W-:-:S07]  /*0560*/  VIADD R20, R10, 0x200 ;  /* 0x000002000a147836 */ /* 0x000fce0000000000 */
[----:B------:R-:W1:Y:S02]  /*0570*/  LDC.64 R6, c[0x0][0x388] ;  /* 0x0000e200ff067b82 */ /* 0x000e640000000a00 */
.L_x_1676:
[----:B------:R-:W-:-:S04]  /*0580*/  VIADD R17, R20, 0xfffffe00 ;  /* 0xfffffe0014117836 */ /* 0x000fc80000000000 */
[----:B0-----:R-:W-:-:S05]  /*0590*/  IMAD.WIDE R24, R17, 0x8, R4 ;  /* 0x0000000811187825 */ /* 0x001fca00078e0204 */
[----:B------:R-:W2:Y:S04]  /*05a0*/  LDG.E.64 R18, desc[UR8][R24.64] ;  /* 0x0000000818127981 */ /* 0x000ea8000c1e1b00 */
[----:B-----5:R0:W5:Y:S04]  /*05b0*/  LDG.E.64 R14, desc[UR8][R24.64+0x800] ;  /* 0x00080008180e7981 */ /* 0x020168000c1e1b00 */
[----:B------:R0:W5:Y:S04]  /*05c0*/  LDG.E.64 R12, desc[UR8][R24.64+0x1000] ;  /* 0x00100008180c7981 */ /* 0x000168000c1e1b00 */
[----:B------:R0:W5:Y:S01]  /*05d0*/  LDG.E.64 R10, desc[UR8][R24.64+0x1800] ;  /* 0x00180008180a7981 */ /* 0x000162000c1e1b00 */
[----:B-1----:R-:W-:Y:S01]  /*05e0*/  IADD3 R26, P1, PT, R17, R6, RZ ;  /* 0x00000006111a7210 */ /* 0x002fe20007f3e0ff */
[----:B------:R-:W-:Y:S01]  /*05f0*/  BSSY.RECONVERGENT B2, `(.L_x_1668) ;  /* 0x0000017000027945 */ /* 0x000fe20003800200 */
[----:B------:R-:W-:-:S02]  /*0600*/  VIADD R23, R20, 0xffffff00 ;  /* 0xffffff0014177836 */ /* 0x000fc40000000000 */
[----:B------:R-:W-:Y:S01]  /*0610*/  LEA.HI.X.SX32 R27, R17, R7, 0x1, P1 ;  /* 0x00000007111b7211 */ /* 0x000fe200008f0eff */
[----:B------:R-:W-:-:S04]  /*0620*/  IMAD.MOV.U32 R22, RZ, RZ, R26 ;  /* 0x000000ffff167224 */ /* 0x000fc800078e001a */
        /* <DEDUP_REMOVED lines=19> */
.L_x_1669:
[----:B------:R-:W-:Y:S05]  /*0760*/  BSYNC.RECONVERGENT B2 ;  /* 0x0000000000027941 */ /* 0x000fea0003800200 */
.L_x_1668:
[----:B-----5:R-:W-:Y:S01]  /*0770*/  DSETP.GEU.AND P0, PT, R16, R14, PT ;  /* 0x0000000e1000722a */ /* 0x020fe20003f0e000 */
[C---:B------:R-:W-:Y:S01]  /*0780*/  IADD3 R19, P1, PT, R23.reuse, R6, RZ ;  /* 0x0000000617137210 */ /* 0x040fe20007f3e0ff */
[----:B------:R-:W-:Y:S01]  /*0790*/  BSSY.RECONVERGENT B2, `(.L_x_1670) ;  /* 0x0000015000027945 */ /* 0x000fe20003800200 */
[----:B------:R-:W-:Y:S02]  /*07a0*/  IMAD.MOV.U32 R2, RZ, RZ, R14 ;  /* 0x000000ffff027224 */ /* 0x000fe400078e000e */
[----:B------:R-:W-:Y:S01]  /*07b0*/  LEA.HI.X.SX32 R18, R23, R7, 0x1, P1 ;  /* 0x0000000717127211 */ /* 0x000fe200008f0eff */
        /* <DEDUP_REMOVED lines=18> */
.L_x_1671:
[----:B------:R-:W-:Y:S05]  /*08e0*/  BSYNC.RECONVERGENT B2 ;  /* 0x0000000000027941 */ /* 0x000fea0003800200 */
.L_x_1670:
[----:B------:R-:W-:Y:S01]  /*08f0*/  DSETP.GEU.AND P0, PT, R2, R12, PT ;  /* 0x0000000c0200722a */ /* 0x000fe20003f0e000 */
[CC--:B------:R-:W-:Y:S01]  /*0900*/  IADD3 R22, P1, PT, R20.reuse, R6.reuse, RZ ;  /* 0x0000000614167210 */ /* 0x0c0fe20007f3e0ff */
[C---:B------:R-:W-:Y:S01]  /*0910*/  VIADD R16, R20.reuse, 0x100 ;  /* 0x0000010014107836 */ /* 0x040fe20000000000 */
[----:B------:R-:W-:Y:S01]  /*0920*/  BSSY.RECONVERGENT B2, `(.L_x_1672) ;  /* 0x0000016000027945 */ /* 0x000fe20003800200 */
[----:B------:R-:W-:Y:S01]  /*0930*/  IMAD.MOV.U32 R14, RZ, RZ, R12 ;  /* 0x000000ffff0e7224 */ /* 0x000fe200078e000c */
[----:B------:R-:W-:Y:S01]  /*0940*/  LEA.HI.X.SX32 R19, R20, R7, 0x1, P1 ;  /* 0x0000000714137211 */ /* 0x000fe200008f0eff */
[----:B------:R-:W-:Y:S01]  /*0950*/  IMAD.MOV.U32 R17, RZ, RZ, R22 ;  /* 0x000000ffff117224 */ /* 0x000fe200078e0016 */
[----:B------:R-:W-:Y:S01]  /*0960*/  IADD3 R24, P2, PT, R16, R6, RZ ;  /* 0x0000000610187210 */ /* 0x000fe20007f5e0ff */
[----:B------:R-:W-:Y:S02]  /*0970*/  IMAD.MOV.U32 R15, RZ, RZ, R13 ;  /* 0x000000ffff0f7224 */ /* 0x000fe400078e000d */
[----:B------:R-:W-:-:S04]  /*0980*/  IMAD.MOV.U32 R18, RZ, RZ, R19 ;  /* 0x000000ffff127224 */ /* 0x000fc800078e0013 */
[----:B------:R-:W-:Y:S06]  /*0990*/  @!P0 BRA `(.L_x_1673) ;  /* 0x0000000000388947 */ /* 0x000fec0003800000 */
        /* <DEDUP_REMOVED lines=14> */
.L_x_1673:
[----:B------:R-:W-:Y:S05]  /*0a80*/  BSYNC.RECONVERGENT B2 ;  /* 0x0000000000027941 */ /* 0x000fea0003800200 */
.L_x_1672:
[----:B------:R-:W-:Y:S01]  /*0a90*/  DSETP.GEU.AND P0, PT, R14, R10, PT ;  /* 0x0000000a0e00722a */ /* 0x000fe20003f0e000 */
[----:B------:R-:W-:Y:S01]  /*0aa0*/  LEA.HI.X.SX32 R13, R16, R7, 0x1, P2 ;  /* 0x00000007100d7211 */ /* 0x000fe200010f0eff */
[----:B------:R-:W-:Y:S01]  /*0ab0*/  BSSY.RECONVERGENT B2, `(.L_x_1674) ;  /* 0x0000014000027945 */ /* 0x000fe20003800200 */
[----:B------:R-:W-:Y:S02]  /*0ac0*/  IMAD.MOV.U32 R9, RZ, RZ, R24 ;  /* 0x000000ffff097224 */ /* 0x000fe400078e0018 */
[----:B------:R-:W-:Y:S02]  /*0ad0*/  IMAD.MOV.U32 R2, RZ, RZ, R10 ;  /* 0x000000ffff027224 */ /* 0x000fe400078e000a */
[----:B------:R-:W-:Y:S02]  /*0ae0*/  IMAD.MOV.U32 R8, RZ, RZ, R13 ;  /* 0x000000ffff087224 */ /* 0x000fe400078e000d */
[----:B------:R-:W-:-:S05]  /*0af0*/  IMAD.MOV.U32 R3, RZ, RZ, R11 ;  /* 0x000000ffff037224 */ /* 0x000fca00078e000b */
        /* <DEDUP_REMOVED lines=15> */
.L_x_1675:
[----:B------:R-:W-:Y:S05]  /*0bf0*/  BSYNC.RECONVERGENT B2 ;  /* 0x0000000000027941 */ /* 0x000fea0003800200 */
.L_x_1674:
[C---:B------:R-:W-:Y:S02]  /*0c00*/  VIADD R10, R20.reuse, 0x200 ;  /* 0x00000200140a7836 */ /* 0x040fe40000000000 */
[----:B------:R-:W-:-:S03]  /*0c10*/  VIADD R20, R20, 0x400 ;  /* 0x0000040014147836 */ /* 0x000fc60000000000 */
[----:B------:R-:W-:-:S13]  /*0c20*/  ISETP.GE.AND P0, PT, R10, UR5, PT ;  /* 0x000000050a007c0c */ /* 0x000fda000bf06270 */
[----:B------:R-:W-:Y:S05]  /*0c30*/  @!P0 BRA `(.L_x_1676) ;  /* 0xfffffff800508947 */ /* 0x000fea000383ffff */
.L_x_1662:
[----:B------:R-:W-:Y:S05]  /*0c40*/  BSYNC.RECONVERGENT B1 ;  /* 0x0000000000017941 */ /* 0x000fea0003800200 */
.L_x_1661:
[----:B------:R-:W0:Y:S02]  /*0c50*/  LDCU UR6, c[0x0][0x398] ;  /* 0x00007300ff0677ac */ /* 0x000e240008000800 */
[----:B0-----:R-:W-:-:S09]  /*0c60*/  UISETP.GE.AND UP0, UPT, UR6, 0x100, UPT ;  /* 0x000001000600788c */ /* 0x001fd2000bf06270 */
[----:B------:R-:W-:Y:S05]  /*0c70*/  BRA.U !UP0, `(.L_x_1677) ;  /* 0x0000001508507547 */ /* 0x000fea000b800000 */
        /* <DEDUP_REMOVED lines=32> */
.L_x_1679:
[----:B------:R-:W-:Y:S05]  /*0e80*/  BSYNC.RECONVERGENT B1 ;  /* 0x0000000000017941 */ /* 0x000fea0003800200 */
.L_x_1678:
        /* <DEDUP_REMOVED lines=12> */
[----:B---3--:R-:W-:Y:S01]  /*0f50*/  MOV R8, R14 ;  /* 0x0000000e00087202 */ /* 0x008fe20000000f00 */
[----:B----4-:R-:W-:Y:S02]  /*0f60*/  IMAD.MOV.U32 R9, RZ, RZ, R13 ;  /* 0x000000ffff097224 */ /* 0x010fe400078e000d */
[----:B------:R-:W-:Y:S02]  /*0f70*/  IMAD.MOV.U32 R2, RZ, RZ, R6 ;  /* 0x000000ffff027224 */ /* 0x000fe400078e0006 */
[----:B------:R-:W-:-:S08]  /*0f80*/  IMAD.MOV.U32 R3, RZ, RZ, R7 ;  /* 0x000000ffff037224 */ /* 0x000fd000078e0007 */
        /* <DEDUP_REMOVED lines=15> */
.L_x_1681:
[----:B------:R-:W-:Y:S05]  /*1080*/  BSYNC.RECONVERGENT B1 ;  /* 0x0000000000017941 */ /* 0x000fea0003800200 */
.L_x_1680:
        /* <DEDUP_REMOVED lines=31> */
.L_x_1683:
[----:B------:R-:W-:Y:S05]  /*1280*/  BSYNC.RECONVERGENT B1 ;  /* 0x0000000000017941 */ /* 0x000fea0003800200 */
.L_x_1682:
        /* <DEDUP_REMOVED lines=31> */
.L_x_1685:
[----:B------:R-:W-:Y:S05]  /*1480*/  BSYNC.RECONVERGENT B1 ;  /* 0x0000000000017941 */ /* 0x000fea0003800200 */
.L_x_1684:
        /* <DEDUP_REMOVED lines=12> */
[----:B--2---:R-:W-:Y:S01]  /*1550*/  IMAD.MOV.U32 R14, RZ, RZ, R7 ;  /* 0x000000ffff0e7224 */ /* 0x004fe200078e0007 */
[----:B------:R-:W-:Y:S01]  /*1560*/  MOV R13, R5 ;  /* 0x00000005000d7202 */ /* 0x000fe20000000f00 */
[----:B----4-:R-:W-:Y:S02]  /*1570*/  IMAD.MOV.U32 R15, RZ, RZ, R6 ;  /* 0x000000ffff0f7224 */ /* 0x010fe400078e0006 */
        /* <DEDUP_REMOVED lines=16> */
.L_x_1687:
[----:B------:R-:W-:Y:S05]  /*1680*/  BSYNC.RECONVERGENT B1 ;  /* 0x0000000000017941 */ /* 0x000fea0003800200 */
.L_x_1686:
        /* <DEDUP_REMOVED lines=11> */
.L_x_1689:
[----:B------:R-:W-:Y:S05]  /*1740*/  BSYNC.RECONVERGENT B1 ;  /* 0x0000000000017941 */ /* 0x000fea0003800200 */
.L_x_1688:
        /* <DEDUP_REMOVED lines=8> */
[----:B-1234-:R-:W1:Y:S04]  /*17d0*/  LDS.128 R4, [R0+0x20] ;  /* 0x0000200000047984 */ /* 0x01ee680000000c00 */
[----:B------:R2:W3:Y:S04]  /*17e0*/  LDS.64 R2, [R0+0x80] ;  /* 0x0000800000027984 */ /* 0x0004e80000000a00 */
[----:B------:R2:W4:Y:S01]  /*17f0*/  LDS.128 R8, [R0+0x30] ;  /* 0x0000300000087984 */ /* 0x0005220000000c00 */
        /* <DEDUP_REMOVED lines=20> */
.L_x_1692:
[----:B------:R-:W-:Y:S05]  /*1940*/  BSYNC.RECONVERGENT B1 ;  /* 0x0000000000017941 */ /* 0x000fea0003800200 */
.L_x_1691:
        /* <DEDUP_REMOVED lines=23> */
.L_x_1694:
[----:B------:R-:W-:Y:S05]  /*1ac0*/  BSYNC.RECONVERGENT B1 ;  /* 0x0000000000017941 */ /* 0x000fea0003800200 */
.L_x_1693:
        /* <DEDUP_REMOVED lines=21> */
.L_x_1696:
[----:B------:R-:W-:Y:S05]  /*1c20*/  BSYNC.RECONVERGENT B1 ;  /* 0x0000000000017941 */ /* 0x000fea0003800200 */
.L_x_1695:
        /* <DEDUP_REMOVED lines=23> */
.L_x_1698:
[----:B------:R-:W-:Y:S05]  /*1da0*/  BSYNC.RECONVERGENT B1 ;  /* 0x0000000000017941 */ /* 0x000fea0003800200 */
.L_x_1697:
[----:B------:R-:W-:Y:S01]  /*1db0*/  DSETP.GEU.AND P0, PT, R12, R18, PT ;  /* 0x000000120c00722a */ /* 0x000fe20003f0e000 */
[----:B------:R-:W-:Y:S01]  /*1dc0*/  BSSY.RECONVERGENT B1, `(.L_x_1699) ;  /* 0x0000014000017945 */ /* 0x000fe20003800200 */
[----:B------:R-:W-:Y:S01]  /*1dd0*/  IMAD.MOV.U32 R14, RZ, RZ, R18 ;  /* 0x000000ffff0e7224 */ /* 0x000fe200078e0012 */
[----:B------:R-:W-:Y:S01]  /*1de0*/  MOV R15, R19 ;  /* 0x00000013000f7202 */ /* 0x000fe20000000f00 */
[----:B-1----:R-:W-:Y:S02]  /*1df0*/  IMAD.MOV.U32 R21, RZ, RZ, R8 ;  /* 0x000000ffff157224 */ /* 0x002fe400078e0008 */
[----:B------:R-:W-:-:S08]  /*1e00*/  IMAD.MOV.U32 R23, RZ, RZ, R9 ;  /* 0x000000ffff177224 */ /* 0x000fd000078e0009 */
        /* <DEDUP_REMOVED lines=15> */
.L_x_1700:
[----:B------:R-:W-:Y:S05]  /*1f00*/  BSYNC.RECONVERGENT B1 ;  /* 0x0000000000017941 */ /* 0x000fea0003800200 */
.L_x_1699:
        /* <DEDUP_REMOVED lines=21> */
.L_x_1702:
[----:B------:R-:W-:Y:S05]  /*2060*/  BSYNC.RECONVERGENT B1 ;  /* 0x0000000000017941 */ /* 0x000fea0003800200 */
.L_x_1701:
        /* <DEDUP_REMOVED lines=21> */
.L_x_1677:
[----:B------:R-:W0:Y:S01]  /*21c0*/  S2R R4, SR_LANEID ;  /* 0x0000000000047919 */ /* 0x000e220000000000 */
[----:B------:R-:W-:Y:S01]  /*21d0*/  LOP3.LUT R5, R0, 0x3e0, RZ, 0xc0, !PT ;  /* 0x000003e000057812 */ /* 0x000fe200078ec0ff */
[----:B------:R-:W-:Y:S01]  /*21e0*/  BSSY.RECONVERGENT B1, `(.L_x_1703) ;  /* 0x0000024000017945 */ /* 0x000fe20003800200 */
[----:B------:R-:W-:Y:S02]  /*21f0*/  IMAD.MOV.U32 R12, RZ, RZ, R9 ;  /* 0x000000ffff0c7224 */ /* 0x000fe400078e0009 */
[----:B------:R-:W-:Y:S02]  /*2200*/  IMAD.MOV.U32 R14, RZ, RZ, R8 ;  /* 0x000000ffff0e7224 */ /* 0x000fe400078e0008 */
[----:B------:R-:W-:Y:S01]  /*2210*/  VIADD R6, R5, 0x20 ;  /* 0x0000002005067836 */ /* 0x000fe20000000000 */
[----:B------:R-:W-:Y:S01]  /*2220*/  LOP3.LUT R5, RZ, R5, RZ, 0x33, !PT ;  /* 0x00000005ff057212 */ /* 0x000fe200078e33ff */
[----:B-----5:R-:W-:-:S03]  /*2230*/  IMAD.MOV.U32 R7, RZ, RZ, R3 ;  /* 0x000000ffff077224 */ /* 0x020fc600078e0003 */
[----:B------:R-:W-:Y:S01]  /*2240*/  ISETP.GT.AND P0, PT, R6, UR6, PT ;  /* 0x0000000606007c0c */ /* 0x000fe2000bf04270 */
[----:B------:R-:W-:Y:S02]  /*2250*/  VIADD R5, R5, UR6 ;  /* 0x0000000605057c36 */ /* 0x000fe40008000000 */
[----:B------:R-:W-:-:S03]  /*2260*/  IMAD.MOV.U32 R6, RZ, RZ, R2 ;  /* 0x000000ffff067224 */ /* 0x000fc600078e0002 */
[----:B------:R-:W-:-:S05]  /*2270*/  SEL R5, R5, 0x1f, P0 ;  /* 0x0000001f05057807 */ /* 0x000fca0000000000 */
[----:B------:R1:W2:Y:S04]  /*2280*/  SHFL.DOWN PT, R10, R2, 0x1, R5 ;  /* 0x08200000020a7989 */ /* 0x0002a800000e0005 */
[----:B------:R1:W3:Y:S04]  /*2290*/  SHFL.DOWN PT, R11, R3, 0x1, R5 ;  /* 0x08200000030b7989 */ /* 0x0002e800000e0005 */
[----:B------:R1:W4:Y:S01]  /*22a0*/  SHFL.DOWN PT, R16, R9, 0x1, R5 ;  /* 0x0820000009107989 */ /* 0x00032200000e0005 */
[----:B0-----:R-:W-:-:S03]  /*22b0*/  ISETP.GE.AND P0, PT, R4, R5, PT ;  /* 0x000000050400720c */ /* 0x001fc60003f06270 */
[----:B------:R1:W0:Y:S10]  /*22c0*/  SHFL.DOWN PT, R13, R8, 0x1, R5 ;  /* 0x08200000080d7989 */ /* 0x00023400000e0005 */
[----:B-1----:R-:W-:Y:S05]  /*22d0*/  @P0 BRA `(.L_x_1704) ;  /* 0x0000000000500947 */ /* 0x002fea0003800000 */
[----:B--23--:R-:W-:Y:S01]  /*22e0*/  DSETP.GEU.AND P0, PT, R2, R10, PT ;  /* 0x0000000a0200722a */ /* 0x00cfe20003f0e000 */
        /* <DEDUP_REMOVED lines=19> */
.L_x_1704:
[----:B------:R-:W-:Y:S05]  /*2420*/  BSYNC.RECONVERGENT B1 ;  /* 0x0000000000017941 */ /* 0x000fea0003800200 */
.L_x_1703:
[----:B------:R-:W-:Y:S01]  /*2430*/  VIADD R2, R4, 0x2 ;  /* 0x0000000204027836 */ /* 0x000fe20000000000 */
[----:B------:R1:W1:Y:S01]  /*2440*/  SHFL.DOWN PT, R8, R6, 0x2, R5 ;  /* 0x0840000006087989 */ /* 0x00026200000e0005 */
[----:B------:R-:W-:Y:S01]  /*2450*/  BSSY.RECONVERGENT B1, `(.L_x_1705) ;  /* 0x000001e000017945 */ /* 0x000fe20003800200 */
[----:B--2---:R-:W-:Y:S01]  /*2460*/  IMAD.MOV.U32 R10, RZ, RZ, R12 ;  /* 0x000000ffff0a7224 */ /* 0x004fe200078e000c */
[----:B----4-:R-:W-:Y:S01]  /*2470*/  MOV R16, R14 ;  /* 0x0000000e00107202 */ /* 0x010fe20000000f00 */
[----:B------:R2:W4:Y:S01]  /*2480*/  SHFL.DOWN PT, R9, R7, 0x2, R5 ;  /* 0x0840000007097989 */ /* 0x00052200000e0005 */
[----:B------:R-:W-:Y:S01]  /*2490*/  ISETP.GT.AND P0, PT, R2, R5, PT ;  /* 0x000000050200720c */ /* 0x000fe20003f04270 */
[----:B------:R-:W-:Y:S02]  /*24a0*/  IMAD.MOV.U32 R2, RZ, RZ, R6 ;  /* 0x000000ffff027224 */ /* 0x000fe400078e0006 */
[----:B---3--:R2:W3:Y:S01]  /*24b0*/  SHFL.DOWN PT, R11, R12, 0x2, R5 ;  /* 0x084000000c0b7989 */ /* 0x0084e200000e0005 */
[----:B------:R-:W-:-:S03]  /*24c0*/  IMAD.MOV.U32 R3, RZ, RZ, R7 ;  /* 0x000000ffff037224 */ /* 0x000fc600078e0007 */
[----:B0-----:R2:W0:Y:S06]  /*24d0*/  SHFL.DOWN PT, R13, R14, 0x2, R5 ;  /* 0x084000000e0d7989 */ /* 0x00142c00000e0005 */
[----:B------:R-:W-:Y:S05]  /*24e0*/  @P0 BRA `(.L_x_1706) ;  /* 0x0000000000500947 */ /* 0x000fea0003800000 */
[----:B-1--4-:R-:W-:Y:S01]  /*24f0*/  DSETP.GEU.AND P0, PT, R6, R8, PT ;  /* 0x000000080600722a */ /* 0x012fe20003f0e000 */
        /* <DEDUP_REMOVED lines=19> */
.L_x_1706:
[----:B------:R-:W-:Y:S05]  /*2630*/  BSYNC.RECONVERGENT B1 ;  /* 0x0000000000017941 */ /* 0x000fea0003800200 */
.L_x_1705:
[----:B-1----:R-:W-:Y:S01]  /*2640*/  VIADD R6, R4, 0x4 ;  /* 0x0000000404067836 */ /* 0x002fe20000000000 */
[----:B------:R1:W1:Y:S01]  /*2650*/  SHFL.DOWN PT, R8, R2, 0x4, R5 ;  /* 0x0880000002087989 */ /* 0x00026200000e0005 */
[----:B------:R-:W-:Y:S01]  /*2660*/  BSSY.RECONVERGENT B1, `(.L_x_1707) ;  /* 0x000001e000017945 */ /* 0x000fe20003800200 */
[----:B--2---:R-:W-:Y:S02]  /*2670*/  IMAD.MOV.U32 R12, RZ, RZ, R10 ;  /* 0x000000ffff0c7224 */ /* 0x004fe400078e000a */
[----:B------:R-:W-:Y:S01]  /*2680*/  ISETP.GT.AND P0, PT, R6, R5, PT ;  /* 0x000000050600720c */ /* 0x000fe20003f04270 */
[----:B----4-:R2:W4:Y:S01]  /*2690*/  SHFL.DOWN PT, R9, R3, 0x4, R5 ;  /* 0x0880000003097989 */ /* 0x01052200000e0005 */
[----:B------:R-:W-:Y:S02]  /*26a0*/  IMAD.MOV.U32 R14, RZ, RZ, R16 ;  /* 0x000000ffff0e7224 */ /* 0x000fe400078e0010 */
[----:B------:R-:W-:Y:S01]  /*26b0*/  IMAD.MOV.U32 R6, RZ, RZ, R2 ;  /* 0x000000ffff067224 */ /* 0x000fe200078e0002 */
[----:B---3--:R2:W3:Y:S01]  /*26c0*/  SHFL.DOWN PT, R11, R10, 0x4, R5 ;  /* 0x088000000a0b7989 */ /* 0x0084e200000e0005 */
[----:B------:R-:W-:-:S03]  /*26d0*/  IMAD.MOV.U32 R7, RZ, RZ, R3 ;  /* 0x000000ffff077224 */ /* 0x000fc600078e0003 */
[----:B0-----:R2:W0:Y:S04]  /*26e0*/  SHFL.DOWN PT, R13, R16, 0x4, R5 ;  /* 0x08800000100d7989 */ /* 0x00142800000e0005 */
        /* <DEDUP_REMOVED lines=21> */
.L_x_1708:
[----:B------:R-:W-:Y:S05]  /*2840*/  BSYNC.RECONVERGENT B1 ;  /* 0x0000000000017941 */ /* 0x000fea0003800200 */
.L_x_1707:
        /* <DEDUP_REMOVED lines=32> */
.L_x_1710:
[----:B------:R-:W-:Y:S05]  /*2a50*/  BSYNC.RECONVERGENT B1 ;  /* 0x0000000000017941 */ /* 0x000fea0003800200 */
.L_x_1709:
[----:B-1----:R-:W-:Y:S01]  /*2a60*/  VIADD R8, R4, 0x10 ;  /* 0x0000001004087836 */ /* 0x002fe20000000000 */
[----:B------:R1:W1:Y:S01]  /*2a70*/  SHFL.DOWN PT, R6, R2, 0x10, R5 ;  /* 0x0a00000002067989 */ /* 0x00026200000e0005 */
[----:B------:R-:W-:Y:S01]  /*2a80*/  BSSY.RECONVERGENT B1, `(.L_x_1711) ;  /* 0x000001e000017945 */ /* 0x000fe20003800200 */
[----:B--2---:R-:W-:Y:S01]  /*2a90*/  IMAD.MOV.U32 R14, RZ, RZ, R10 ;  /* 0x000000ffff0e7224 */ /* 0x004fe200078e000a */
[----:B------:R-:W-:Y:S01]  /*2aa0*/  MOV R15, R16 ;  /* 0x00000010000f7202 */ /* 0x000fe20000000f00 */
[----:B------:R2:W1:Y:S01]  /*2ab0*/  SHFL.DOWN PT, R7, R3, 0x10, R5 ;  /* 0x0a00000003077989 */ /* 0x00046200000e0005 */
[----:B------:R-:W-:Y:S01]  /*2ac0*/  ISETP.GT.AND P0, PT, R8, R5, PT ;  /* 0x000000050800720c */ /* 0x000fe20003f04270 */
[----:B------:R-:W-:Y:S02]  /*2ad0*/  IMAD.MOV.U32 R12, RZ, RZ, R2 ;  /* 0x000000ffff0c7224 */ /* 0x000fe400078e0002 */
[----:B----4-:R2:W4:Y:S01]  /*2ae0*/  SHFL.DOWN PT, R9, R10, 0x10, R5 ;  /* 0x0a0000000a097989 */ /* 0x01052200000e0005 */
[----:B0-----:R-:W-:-:S03]  /*2af0*/  IMAD.MOV.U32 R13, RZ, RZ, R3 ;  /* 0x000000ffff0d7224 */ /* 0x001fc600078e0003 */
[----:B---3--:R2:W0:Y:S06]  /*2b00*/  SHFL.DOWN PT, R11, R16, 0x10, R5 ;  /* 0x0a000000100b7989 */ /* 0x00842c00000e0005 */
[----:B------:R-:W-:Y:S05]  /*2b10*/  @P0 BRA `(.L_x_1712) ;  /* 0x0000000000500947 */ /* 0x000fea0003800000 */
[----:B-1----:R-:W-:Y:S01]  /*2b20*/  DSETP.GEU.AND P0, PT, R2, R6, PT ;  /* 0x000000060200722a */ /* 0x002fe20003f0e000 */
        /* <DEDUP_REMOVED lines=19> */
.L_x_1712:
[----:B------:R-:W-:Y:S05]  /*2c60*/  BSYNC.RECONVERGENT B1 ;  /* 0x0000000000017941 */ /* 0x000fea0003800200 */
.L_x_1711:
[----:B------:R-:W-:Y:S01]  /*2c70*/  ISETP.NE.AND P0, PT, R4, RZ, PT ;  /* 0x000000ff0400720c */ /* 0x000fe20003f05270 */
[----:B------:R-:W-:-:S12]  /*2c80*/  BSSY.RECONVERGENT B1, `(.L_x_1713) ;  /* 0x000000a000017945 */ /* 0x000fd80003800200 */
[----:B------:R-:W-:Y:S05]  /*2c90*/  @P0 BRA `(.L_x_1714) ;  /* 0x0000000000200947 */ /* 0x000fea0003800000 */
[----:B------:R-:W3:Y:S01]  /*2ca0*/  S2R R4, SR_CgaCtaId ;  /* 0x0000000000047919 */ /* 0x000ee20000008800 */
[----:B--2---:R-:W-:Y:S02]  /*2cb0*/  MOV R3, 0x400 ;  /* 0x0000040000037802 */ /* 0x004fe40000000f00 */
[----:B-1----:R-:W-:-:S04]  /*2cc0*/  SHF.R.U32.HI R2, RZ, 0x1, R0 ;  /* 0x00000001ff027819 */ /* 0x002fc80000011600 */
[----:B------:R-:W-:Y:S02]  /*2cd0*/  LOP3.LUT R2, R2, 0x1f0, RZ, 0xc0, !PT ;  /* 0x000001f002027812 */ /* 0x000fe400078ec0ff */
[----:B---3--:R-:W-:-:S05]  /*2ce0*/  LEA R3, R4, R3, 0x18 ;  /* 0x0000000304037211 */ /* 0x008fca00078ec0ff */
[----:B------:R-:W-:-:S05]  /*2cf0*/  IMAD.IADD R3, R2, 0x1, R3 ;  /* 0x0000000102037824 */ /* 0x000fca00078e0203 */
[----:B------:R3:W-:Y:S04]  /*2d00*/  STS.64 [R3+0x10], R14 ;  /* 0x0000100e03007388 */ /* 0x0007e80000000a00 */
[----:B------:R3:W-:Y:S02]  /*2d10*/  STS.64 [R3+0x8], R12 ;  /* 0x0000080c03007388 */ /* 0x0007e40000000a00 */
.L_x_1714:
[----:B------:R-:W-:Y:S05]  /*2d20*/  BSYNC.RECONVERGENT B1 ;  /* 0x0000000000017941 */ /* 0x000fea0003800200 */
.L_x_1713:
[----:B------:R-:W-:Y:S01]  /*2d30*/  BAR.SYNC.DEFER_BLOCKING 0x0 ;  /* 0x0000000000007b1d */ /* 0x000fe20000010000 */
[----:B------:R-:W-:-:S13]  /*2d40*/  ISETP.NE.AND P1, PT, R0, RZ, PT ;  /* 0x000000ff0000720c */ /* 0x000fda0003f25270 */
[----:B------:R-:W-:Y:S05]  /*2d50*/  @P1 BRA `(.L_x_1690) ;  /* 0x0000003400c41947 */ /* 0x000fea0003800000 */
[----:B------:R-:W-:Y:S01]  /*2d60*/  UISETP.GE.AND UP0, UPT, UR6, 0x21, UPT ;  /* 0x000000210600788c */ /* 0x000fe2000bf06270 */
[----:B0-----:R-:W-:Y:S02]  /*2d70*/  IMAD.MOV.U32 R11, RZ, RZ, R14 ;  /* 0x000000ffff0b7224 */ /* 0x001fe400078e000e */
[----:B------:R-:W-:Y:S02]  /*2d80*/  IMAD.MOV.U32 R8, RZ, RZ, R15 ;  /* 0x000000ffff087224 */ /* 0x000fe400078e000f */
[----:B-1----:R-:W-:Y:S02]  /*2d90*/  IMAD.MOV.U32 R2, RZ, RZ, R12 ;  /* 0x000000ffff027224 */ /* 0x002fe400078e000c */
[----:B--23--:R-:W-:Y:S02]  /*2da0*/  IMAD.MOV.U32 R3, RZ, RZ, R13 ;  /* 0x000000ffff037224 */ /* 0x00cfe400078e000d */
[----:B------:R-:W-:Y:S05]  /*2db0*/  BRA.U !UP0, `(.L_x_1715) ;  /* 0x00000001086c7547 */ /* 0x000fea000b800000 */
[----:B------:R-:W0:Y:S01]  /*2dc0*/  S2UR UR5, SR_CgaCtaId ;  /* 0x00000000000579c3 */ /* 0x000e220000008800 */
[----:B------:R-:W-:Y:S01]  /*2dd0*/  UMOV UR4, 0x400 ;  /* 0x0000040000047882 */ /* 0x000fe20000000000 */
[----:B------:R-:W-:Y:S01]  /*2de0*/  BSSY.RECONVERGENT B1, `(.L_x_1715) ;  /* 0x0000018000017945 */ /* 0x000fe20003800200 */
[----:B0-----:R-:W-:-:S09]  /*2df0*/  ULEA UR4, UR5, UR4, 0x18 ;  /* 0x0000000405047291 */ /* 0x001fd2000f8ec0ff */
[----:B------:R-:W0:Y:S04]  /*2e00*/  LDS.64 R4, [UR4+0x18] ;  /* 0x00001804ff047984 */ /* 0x000e280008000a00 */
        /* <DEDUP_REMOVED lines=21> */
.L_x_1716:
[----:B------:R-:W-:Y:S05]  /*2f60*/  BSYNC.RECONVERGENT B1 ;  /* 0x0000000000017941 */ /* 0x000fea0003800200 */
.L_x_1715:
[----:B------:R-:W-:Y:S01]  /*2f70*/  UISETP.GE.AND UP0, UPT, UR6, 0x41, UPT ;  /* 0x000000410600788c */ /* 0x000fe2000bf06270 */
[----:B----4-:R-:W-:Y:S02]  /*2f80*/  IMAD.MOV.U32 R9, RZ, RZ, R11 ;  /* 0x000000ffff097224 */ /* 0x010fe400078e000b */
        /* <DEDUP_REMOVED lines=30> */
.L_x_1718:
[----:B------:R-:W-:Y:S05]  /*3170*/  BSYNC.RECONVERGENT B1 ;  /* 0x0000000000017941 */ /* 0x000fea0003800200 */
.L_x_1717:
[----:B------:R-:W-:Y:S01]  /*3180*/  UISETP.GE.AND UP0, UPT, UR6, 0x61, UPT ;  /* 0x000000610600788c */ /* 0x000fe2000bf06270 */
[----:B------:R-:W-:Y:S01]  /*3190*/  IMAD.MOV.U32 R11, RZ, RZ, R9 ;  /* 0x000000ffff0b7224 */ /* 0x000fe200078e0009 */
[----:B------:R-:W-:Y:S01]  /*31a0*/  MOV R3, R5 ;  /* 0x0000000500037202 */ /* 0x000fe20000000f00 */
[----:B------:R-:W-:Y:S02]  /*31b0*/  IMAD.MOV.U32 R8, RZ, RZ, R0 ;  /* 0x000000ffff087224 */ /* 0x000fe400078e0000 */
[----:B------:R-:W-:-:S04]  /*31c0*/  IMAD.MOV.U32 R2, RZ, RZ, R4 ;  /* 0x000000ffff027224 */ /* 0x000fc800078e0004 */
        /* <DEDUP_REMOVED lines=27> */
.L_x_1720:
[----:B------:R-:W-:Y:S05]  /*3380*/  BSYNC.RECONVERGENT B1 ;  /* 0x0000000000017941 */ /* 0x000fea0003800200 */
.L_x_1719:
        /* <DEDUP_REMOVED lines=32> */
.L_x_1722:
[----:B------:R-:W-:Y:S05]  /*3590*/  BSYNC.RECONVERGENT B1 ;  /* 0x0000000000017941 */ /* 0x000fea0003800200 */
.L_x_1721:
        /* <DEDUP_REMOVED lines=32> */
.L_x_1724:
[----:B------:R-:W-:Y:S05]  /*37a0*/  BSYNC.RECONVERGENT B1 ;  /* 0x0000000000017941 */ /* 0x000fea0003800200 */
.L_x_1723:
        /* <DEDUP_REMOVED lines=14> */
[----:B------:R-:W-:Y:S01]  /*3890*/  IMAD.MOV.U32 R5, RZ, RZ, R7 ;  /* 0x000000ffff057224 */ /* 0x000fe200078e0007 */
[----:B-1----:R-:W-:Y:S01]  /*38a0*/  MOV R9, R12 ;  /* 0x0000000c00097202 */ /* 0x002fe20000000f00 */
[----:B------:R-:W-:-:S09]  /*38b0*/  IMAD.MOV.U32 R0, RZ, RZ, R13 ;  /* 0x000000ffff007224 */ /* 0x000fd200078e000d */
        /* <DEDUP_REMOVED lines=15> */
.L_x_1726:
[----:B------:R-:W-:Y:S05]  /*39b0*/  BSYNC.RECONVERGENT B1 ;  /* 0x0000000000017941 */ /* 0x000fea0003800200 */
.L_x_1725:
        /* <DEDUP_REMOVED lines=32> */
.L_x_1658:
[----:B------:R-:W1:Y:S01]  /*3bc0*/  S2R R0, SR_TID.X ;  /* 0x0000000000007919 */ /* 0x000e620000002100 */
[----:B------:R-:W1:Y:S01]  /*3bd0*/  LDC.64 R2, c[0x0][0x380] ;  /* 0x0000e000ff027b82 */ /* 0x000e620000000a00 */
[----:B------:R-:W2:Y:S01]  /*3be0*/  LDCU.64 UR6, c[0x0][0x388] ;  /* 0x00007100ff0677ac */ /* 0x000ea20008000a00 */
[----:B-1----:R-:W-:-:S05]  /*3bf0*/  IMAD.WIDE.U32 R2, R0, 0x8, R2 ;  /* 0x0000000800027825 */ /* 0x002fca00078e0002 */
[----:B0-----:R-:W3:Y:S04]  /*3c00*/  LDG.E.64 R4, desc[UR8][R2.64] ;  /* 0x0000000802047981 */ /* 0x001ee8000c1e1b00 */
[----:B------:R-:W3:Y:S04]  /*3c10*/  LDG.E.64 R6, desc[UR8][R2.64+0x800] ;  /* 0x0008000802067981 */ /* 0x000ee8000c1e1b00 */
[----:B------:R-:W4:Y:S04]  /*3c20*/  LDG.E.64 R8, desc[UR8][R2.64+0x1000] ;  /* 0x0010000802087981 */ /* 0x000f28000c1e1b00 */
[----:B------:R-:W5:Y:S04]  /*3c30*/  LDG.E.64 R12, desc[UR8][R2.64+0x1800] ;  /* 0x00180008020c7981 */ /* 0x000f68000c1e1b00 */
[----:B------:R-:W5:Y:S01]  /*3c40*/  LDG.E.64 R10, desc[UR8][R2.64+0x2000] ;  /* 0x00200008020a7981 */ /* 0x000f62000c1e1b00 */
[----:B------:R-:W-:Y:S01]  /*3c50*/  BSSY.RECONVERGENT B1, `(.L_x_1727) ;  /* 0x000001c000017945 */ /* 0x000fe20003800200 */
[----:B---3--:R-:W-:-:S06]  /*3c60*/  DSETP.GEU.AND P0, PT, R4, R6, PT ;  /* 0x000000060400722a */ /* 0x008fcc0003f0e000 */
[----:B------:R-:W-:Y:S02]  /*3c70*/  FSEL R4, R4, R6, P0 ;  /* 0x0000000604047208 */ /* 0x000fe40000000000 */
[----:B------:R-:W-:Y:S01]  /*3c80*/  FSEL R5, R5, R7, P0 ;  /* 0x0000000705057208 */ /* 0x000fe20000000000 */
[C---:B------:R-:W-:Y:S01]  /*3c90*/  VIADD R7, R0.reuse, 0x200 ;  /* 0x0000020000077836 */ /* 0x040fe20000000000 */
[----:B------:R-:W-:-:S04]  /*3ca0*/  LOP3.LUT R6, R0, 0x400, RZ, 0xfc, !PT ;  /* 0x0000040000067812 */ /* 0x000fc800078efcff */
[----:B----4-:R-:W-:Y:S01]  /*3cb0*/  DSETP.GEU.AND P1, PT, R4, R8, PT ;  /* 0x000000080400722a */ /* 0x010fe20003f2e000 */
[----:B--2---:R-:W-:-:S05]  /*3cc0*/  IADD3 R17, P4, PT, R6, UR6, RZ ;  /* 0x0000000606117c10 */ /* 0x004fca000ff9e0ff */
[----:B------:R-:W-:Y:S01]  /*3cd0*/  FSEL R4, R4, R8, P1 ;  /* 0x0000000804047208 */ /* 0x000fe20000800000 */
[----:B------:R-:W-:Y:S01]  /*3ce0*/  IMAD.X R16, RZ, RZ, UR7, P4 ;  /* 0x00000007ff107e24 */ /* 0x000fe2000a0e06ff */
[----:B------:R-:W-:Y:S01]  /*3cf0*/  FSEL R5, R5, R9, P1 ;  /* 0x0000000905057208 */ /* 0x000fe20000800000 */
[----:B------:R-:W-:-:S05]  /*3d00*/  VIADD R9, R0, 0x100 ;  /* 0x0000010000097836 */ /* 0x000fca0000000000 */
[----:B-----5:R-:W-:Y:S01]  /*3d10*/  DSETP.GEU.AND P2, PT, R4, R12, PT ;  /* 0x0000000c0400722a */ /* 0x020fe20003f4e000 */
[----:B------:R-:W-:-:S05]  /*3d20*/  @P1 SEL R7, R0, R9, P0 ;  /* 0x0000000900071207 */ /* 0x000fca0000000000 */
[----:B------:R-:W-:Y:S02]  /*3d30*/  FSEL R4, R4, R12, P2 ;  /* 0x0000000c04047208 */ /* 0x000fe40001000000 */
[----:B------:R-:W-:-:S06]  /*3d40*/  FSEL R5, R5, R13, P2 ;  /* 0x0000000d05057208 */ /* 0x000fcc0001000000 */
[----:B------:R-:W-:Y:S01]  /*3d50*/  DSETP.GEU.AND P3, PT, R4, R10, PT ;  /* 0x0000000a0400722a */ /* 0x000fe20003f6e000 */
[----:B------:R-:W-:-:S13]  /*3d60*/  @!P2 VIADD R7, R0, 0x300 ;  /* 0x000003000007a836 */ /* 0x000fda0000000000 */
[----:B------:R-:W-:Y:S05]  /*3d70*/  @!P3 BRA `(.L_x_1728) ;  /* 0x000000000024b947 */ /* 0x000fea0003800000 */
[C---:B------:R-:W-:Y:S02]  /*3d80*/  ISETP.GE.U32.AND P0, PT, R7.reuse, R6, PT ;  /* 0x000000060700720c */ /* 0x040fe40003f06070 */
[----:B------:R-:W-:Y:S02]  /*3d90*/  IADD3 R6, P1, PT, R7, UR6, RZ ;  /* 0x0000000607067c10 */ /* 0x000fe4000ff3e0ff */
[----:B------:R-:W-:-:S03]  /*3da0*/  ISETP.GE.U32.AND.EX P0, PT, RZ, RZ, PT, P0 ;  /* 0x000000ffff00720c */ /* 0x000fc60003f06100 */
[----:B------:R-:W-:-:S10]  /*3db0*/  IMAD.X R7, RZ, RZ, UR7, P1 ;  /* 0x00000007ff077e24 */ /* 0x000fd400088e06ff */
[----:B------:R-:W-:-:S06]  /*3dc0*/  DSETP.LT.OR P0, PT, R10, R4, !P0 ;  /* 0x000000040a00722a */ /* 0x000fcc0004701400 */
[----:B------:R-:W-:Y:S02]  /*3dd0*/  FSEL R10, R4, R10, P0 ;  /* 0x0000000a040a7208 */ /* 0x000fe40000000000 */
[----:B------:R-:W-:Y:S02]  /*3de0*/  FSEL R11, R5, R11, P0 ;  /* 0x0000000b050b7208 */ /* 0x000fe40000000000 */
[----:B------:R-:W-:Y:S02]  /*3df0*/  SEL R17, R6, R17, P0 ;  /* 0x0000001106117207 */ /* 0x000fe40000000000 */
[----:B------:R-:W-:-:S07]  /*3e00*/  SEL R16, R7, R16, P0 ;  /* 0x0000001007107207 */ /* 0x000fce0000000000 */
.L_x_1728:
[----:B------:R-:W-:Y:S05]  /*3e10*/  BSYNC.RECONVERGENT B1 ;  /* 0x0000000000017941 */ /* 0x000fea0003800200 */
.L_x_1727:
[----:B------:R-:W-:Y:S01]  /*3e20*/  UISETP.GE.U32.AND UP0, UPT, UR4, 0xa00, UPT ;  /* 0x00000a000400788c */ /* 0x000fe2000bf06070 */
[----:B------:R-:W-:Y:S02]  /*3e30*/  IMAD.MOV.U32 R19, RZ, RZ, 0x500 ;  /* 0x00000500ff137424 */ /* 0x000fe400078e00ff */
[----:B------:R-:W-:Y:S01]  /*3e40*/  IMAD.MOV.U32 R18, RZ, RZ, RZ ;  /* 0x000000ffff127224 */ /* 0x000fe200078e00ff */
[----:B------:R-:W-:-:S09]  /*3e50*/  UISETP.GE.U32.AND.EX UP0, UPT, UR5, URZ, UPT, UP0 ;  /* 0x000000ff0500728c */ /* 0x000fd2000bf06100 */
[----:B------:R-:W-:Y:S05]  /*3e60*/  BRA.U !UP0, `(.L_x_1729) ;  /* 0x0000000508647547 */ /* 0x000fea000b800000 */
[----:B------:R-:W-:Y:S01]  /*3e70*/  IMAD.MOV.U32 R14, RZ, RZ, R10 ;  /* 0x000000ffff0e7224 */ /* 0x000fe200078e000a */
[----:B------:R-:W0:Y:S01]  /*3e80*/  LDCU.64 UR6, c[0x0][0x388] ;  /* 0x00007100ff0677ac */ /* 0x000e220008000a00 */
[----:B------:R-:W-:Y:S02]  /*3e90*/  IMAD.MOV.U32 R15, RZ, RZ, R11 ;  /* 0x000000ffff0f7224 */ /* 0x000fe400078e000b */
[----:B------:R-:W-:Y:S01]  /*3ea0*/  IMAD.MOV.U32 R21, RZ, RZ, 0x500 ;  /* 0x00000500ff157424 */ /* 0x000fe200078e00ff */
[----:B------:R-:W1:Y:S01]  /*3eb0*/  LDCU.64 UR4, c[0x0][0x398] ;  /* 0x00007300ff0477ac */ /* 0x000e620008000a00 */
[----:B------:R-:W-:-:S07]  /*3ec0*/  IMAD.MOV.U32 R19, RZ, RZ, RZ ;  /* 0x000000ffff137224 */ /* 0x000fce00078e00ff */
.L_x_1732:
[----:B------:R-:W-:-:S04]  /*3ed0*/  LEA R24, P0, R21, R2, 0x3 ;  /* 0x0000000215187211 */ /* 0x000fc800078018ff */
[----:B------:R-:W-:-:S05]  /*3ee0*/  LEA.HI.X R25, R21, R3, R19, 0x3, P0 ;  /* 0x0000000315197211 */ /* 0x000fca00000f1c13 */
[----:B------:R-:W2:Y:S04]  /*3ef0*/  LDG.E.64 R12, desc[UR8][R24.64] ;  /* 0x00000008180c7981 */ /* 0x000ea8000c1e1b00 */
[----:B------:R-:W3:Y:S04]  /*3f00*/  LDG.E.64 R8, desc[UR8][R24.64+0x800] ;  /* 0x0008000818087981 */ /* 0x000ee8000c1e1b00 */
[----:B------:R-:W4:Y:S04]  /*3f10*/  LDG.E.64 R6, desc[UR8][R24.64+0x1000] ;  /* 0x0010000818067981 */ /* 0x000f28000c1e1b00 */
[----:B------:R1:W5:Y:S04]  /*3f20*/  LDG.E.64 R4, desc[UR8][R24.64+0x1800] ;  /* 0x0018000818047981 */ /* 0x000368000c1e1b00 */
[----:B------:R1:W5:Y:S01]  /*3f30*/  LDG.E.64 R10, desc[UR8][R24.64+0x2000] ;  /* 0x00200008180a7981 */ /* 0x000362000c1e1b00 */
[----:B0-----:R-:W-:Y:S01]  /*3f40*/  IADD3 R18, P0, P1, R21, UR6, R0 ;  /* 0x0000000615127c10 */ /* 0x001fe2000f91e000 */
[----:B------:R-:W-:Y:S03]  /*3f50*/  BSSY.RECONVERGENT B1, `(.L_x_1730) ;  /* 0x0000027000017945 */ /* 0x000fe60003800200 */
[----:B------:R-:W-:Y:S01]  /*3f60*/  IADD3.X R20, PT, PT, R19, UR7, RZ, P0, P1 ;  /* 0x0000000713147c10 */ /* 0x000fe200087e24ff */
[----:B------:R-:W-:-:S04]  /*3f70*/  IMAD.MOV.U32 R22, RZ, RZ, R18 ;  /* 0x000000ffff167224 */ /* 0x000fc800078e0012 */
[----:B------:R-:W-:Y:S01]  /*3f80*/  IMAD.MOV.U32 R23, RZ, RZ, R20 ;  /* 0x000000ffff177224 */ /* 0x000fe200078e0014 */
[----:B--2---:R-:W-:-:S14]  /*3f90*/  DSETP.GEU.AND P2, PT, R14, R12, PT ;  /* 0x0000000c0e00722a */ /* 0x004fdc0003f4e000 */
[----:B------:R-:W-:-:S04]  /*3fa0*/  @P2 ISETP.GE.U32.AND P0, PT, R17, R22, PT ;  /* 0x000000161100220c */ /* 0x000fc80003f06070 */
[----:B------:R-:W-:-:S13]  /*3fb0*/  @P2 ISETP.GE.AND.EX P0, PT, R16, R23, PT, P0 ;  /* 0x000000171000220c */ /* 0x000fda0003f06300 */
[----:B------:R-:W-:-:S06]  /*3fc0*/  @P2 DSETP.LT.OR P0, PT, R12, R14, !P0 ;  /* 0x0000000e0c00222a */ /* 0x000fcc0004701400 */
[----:B------:R-:W-:Y:S02]  /*3fd0*/  @P2 FSEL R14, R14, R12, P0 ;  /* 0x0000000c0e0e2208 */ /* 0x000fe40000000000 */
[----:B------:R-:W-:Y:S02]  /*3fe0*/  @P2 FSEL R15, R15, R13, P0 ;  /* 0x0000000d0f0f2208 */ /* 0x000fe40000000000 */
[----:B------:R-:W-:Y:S01]  /*3ff0*/  @P2 SEL R22, R17, R22, P0 ;  /* 0x0000001611162207 */ /* 0x000fe20000000000 */
[----:B------:R-:W-:Y:S01]  /*4000*/  @P2 IMAD.MOV.U32 R12, RZ, RZ, R14 ;  /* 0x000000ffff0c2224 */ /* 0x000fe200078e000e */
[----:B------:R-:W-:Y:S01]  /*4010*/  @P2 SEL R23, R16, R23, P0 ;  /* 0x0000001710172207 */ /* 0x000fe20000000000 */
[----:B------:R-:W-:Y:S01]  /*4020*/  @P2 IMAD.MOV.U32 R13, RZ, RZ, R15 ;  /* 0x000000ffff0d2224 */ /* 0x000fe200078e000f */
[----:B------:R-:W-:-:S05]  /*4030*/  IADD3 R15, P3, PT, R18, 0x100, RZ ;  /* 0x00000100120f7810 */ /* 0x000fca0007f7e0ff */
[----:B---3--:R-:W-:Y:S01]  /*4040*/  DSETP.GEU.AND P1, PT, R12, R8, PT ;  /* 0x000000080c00722a */ /* 0x008fe20003f2e000 */
[----:B------:R-:W-:-:S13]  /*4050*/  IMAD.X R16, RZ, RZ, R20, P3 ;  /* 0x000000ffff107224 */ /* 0x000fda00018e0614 */
[----:B------:R-:W-:-:S04]  /*4060*/  @P1 ISETP.GE.U32.AND P0, PT, R22, R15, PT ;  /* 0x0000000f1600120c */ /* 0x000fc80003f06070 */
[----:B------:R-:W-:-:S13]  /*4070*/  @P1 ISETP.GE.AND.EX P0, PT, R23, R16, PT, P0 ;  /* 0x000000101700120c */ /* 0x000fda0003f06300 */
[----:B------:R-:W-:-:S06]  /*4080*/  @P1 DSETP.LT.OR P0, PT, R8, R12, !P0 ;  /* 0x0000000c0800122a */ /* 0x000fcc0004701400 */
[----:B------:R-:W-:Y:S02]  /*4090*/  @P1 FSEL R12, R12, R8, P0 ;  /* 0x000000080c0c1208 */ /* 0x000fe40000000000 */
[----:B------:R-:W-:Y:S02]  /*40a0*/  @P1 FSEL R13, R13, R9, P0 ;  /* 0x000000090d0d1208 */ /* 0x000fe40000000000 */
[----:B------:R-:W-:Y:S01]  /*40b0*/  @P1 SEL R15, R22, R15, P0 ;  /* 0x0000000f160f1207 */ /* 0x000fe20000000000 */
[----:B------:R-:W-:Y:S01]  /*40c0*/  @P1 IMAD.MOV.U32 R8, RZ, RZ, R12 ;  /* 0x000000ffff081224 */ /* 0x000fe200078e000c */
[----:B------:R-:W-:Y:S01]  /*40d0*/  IADD3 R12, P3, PT, R18, 0x200, RZ ;  /* 0x00000200120c7810 */ /* 0x000fe20007f7e0ff */
[----:B------:R-:W-:Y:S01]  /*40e0*/  @P1 IMAD.MOV.U32 R9, RZ, RZ, R13 ;  /* 0x000000ffff091224 */ /* 0x000fe200078e000d */
[----:B------:R-:W-:-:S03]  /*40f0*/  @P1 SEL R16, R23, R16, P0 ;  /* 0x0000001017101207 */ /* 0x000fc60000000000 */
[----:B------:R-:W-:Y:S02]  /*4100*/  IMAD.X R14, RZ, RZ, R20, P3 ;  /* 0x000000ffff0e7224 */ /* 0x000fe400018e0614 */
[----:B----4-:R-:W-:-:S14]  /*4110*/  DSETP.GEU.AND P2, PT, R8, R6, PT ;  /* 0x000000060800722a */ /* 0x010fdc0003f4e000 */
[----:B-1----:R-:W-:Y:S05]  /*4120*/  @!P2 BRA `(.L_x_1731) ;  /* 0x000000000024a947 */ /* 0x002fea0003800000 */
[----:B------:R-:W-:-:S04]  /*4130*/  IADD3 R12, P1, PT, R18, 0x200, RZ ;  /* 0x00000200120c7810 */ /* 0x000fc80007f3e0ff */
[----:B------:R-:W-:Y:S01]  /*4140*/  ISETP.GE.U32.AND P0, PT, R15, R12, PT ;  /* 0x0000000c0f00720c */ /* 0x000fe20003f06070 */
[----:B------:R-:W-:-:S05]  /*4150*/  IMAD.X R13, RZ, RZ, R20, P1 ;  /* 0x000000ffff0d7224 */ /* 0x000fca00008e0614 */
[----:B------:R-:W-:-:S13]  /*4160*/  ISETP.GE.AND.EX P0, PT, R16, R13, PT, P0 ;  /* 0x0000000d1000720c */ /* 0x000fda0003f06300 */
[----:B------:R-:W-:-:S06]  /*4170*/  DSETP.LT.OR P0, PT, R6, R8, !P0 ;  /* 0x000000080600722a */ /* 0x000fcc0004701400 */
[----:B------:R-:W-:Y:S02]  /*4180*/  FSEL R6, R8, R6, P0 ;  /* 0x0000000608067208 */ /* 0x000fe40000000000 */
[----:B------:R-:W-:Y:S02]  /*4190*/  FSEL R7, R9, R7, P0 ;  /* 0x0000000709077208 */ /* 0x000fe40000000000 */
[----:B------:R-:W-:Y:S02]  /*41a0*/  SEL R12, R15, R12, P0 ;  /* 0x0000000c0f0c7207 */ /* 0x000fe40000000000 */
[----:B------:R-:W-:-:S07]  /*41b0*/  SEL R14, R16, R13, P0 ;  /* 0x0000000d100e7207 */ /* 0x000fce0000000000 */
.L_x_1731:
[----:B------:R-:W-:Y:S05]  /*41c0*/  BSYNC.RECONVERGENT B1 ;  /* 0x0000000000017941 */ /* 0x000fea0003800200 */
.L_x_1730:
[----:B-----5:R-:W-:Y:S01]  /*41d0*/  DSETP.GEU.AND P1, PT, R6, R4, PT ;  /* 0x000000040600722a */ /* 0x020fe20003f2e000 */
[C---:B------:R-:W-:Y:S02]  /*41e0*/  IADD3 R8, P0, PT, R18.reuse, 0x300, RZ ;  /* 0x0000030012087810 */ /* 0x040fe40007f1e0ff */
[----:B------:R-:W-:-:S03]  /*41f0*/  IADD3 R17, P3, PT, R18, 0x400, RZ ;  /* 0x0000040012117810 */ /* 0x000fc60007f7e0ff */
[--C-:B------:R-:W-:Y:S02]  /*4200*/  IMAD.X R9, RZ, RZ, R20.reuse, P0 ;  /* 0x000000ffff097224 */ /* 0x100fe400000e0614 */
[----:B------:R-:W-:-:S06]  /*4210*/  IMAD.X R16, RZ, RZ, R20, P3 ;  /* 0x000000ffff107224 */ /* 0x000fcc00018e0614 */
[----:B------:R-:W-:-:S04]  /*4220*/  @P1 ISETP.GE.U32.AND P0, PT, R12, R8, PT ;  /* 0x000000080c00120c */ /* 0x000fc80003f06070 */
[----:B------:R-:W-:-:S13]  /*4230*/  @P1 ISETP.GE.AND.EX P0, PT, R14, R9, PT, P0 ;  /* 0x000000090e00120c */ /* 0x000fda0003f06300 */
[----:B------:R-:W-:-:S06]  /*4240*/  @P1 DSETP.LT.OR P0, PT, R4, R6, !P0 ;  /* 0x000000060400122a */ /* 0x000fcc0004701400 */
[----:B------:R-:W-:Y:S02]  /*4250*/  @P1 FSEL R7, R7, R5, P0 ;  /* 0x0000000507071208 */ /* 0x000fe40000000000 */
[----:B------:R-:W-:Y:S02]  /*4260*/  @P1 FSEL R6, R6, R4, P0 ;  /* 0x0000000406061208 */ /* 0x000fe40000000000 */
[----:B------:R-:W-:Y:S01]  /*4270*/  @P1 SEL R8, R12, R8, P0 ;  /* 0x000000080c081207 */ /* 0x000fe20000000000 */
[----:B------:R-:W-:Y:S01]  /*4280*/  @P1 IMAD.MOV.U32 R5, RZ, RZ, R7 ;  /* 0x000000ffff051224 */ /* 0x000fe200078e0007 */
[----:B------:R-:W-:Y:S02]  /*4290*/  @P1 MOV R4, R6 ;  /* 0x0000000600041202 */ /* 0x000fe40000000f00 */
[----:B------:R-:W-:Y:S02]  /*42a0*/  @P1 SEL R9, R14, R9, P0 ;  /* 0x000000090e091207 */ /* 0x000fe40000000000 */
[----:B------:R-:W-:-:S02]  /*42b0*/  IADD3 R6, P1, PT, R21, 0xa00, RZ ;  /* 0x00000a0015067810 */ /* 0x000fc40007f3e0ff */
[----:B------:R-:W-:Y:S01]  /*42c0*/  DSETP.GEU.AND P2, PT, R4, R10, PT ;  /* 0x0000000a0400722a */ /* 0x000fe20003f4e000 */
[----:B------:R-:W-:Y:S02]  /*42d0*/  IADD3 R21, P3, PT, R21, 0x500, RZ ;  /* 0x0000050015157810 */ /* 0x000fe40007f7e0ff */
[----:B------:R-:W-:Y:S01]  /*42e0*/  ISETP.GT.U32.AND P4, PT, R6, UR4, PT ;  /* 0x0000000406007c0c */ /* 0x000fe2000bf84070 */
[--C-:B------:R-:W-:Y:S02]  /*42f0*/  IMAD.X R6, RZ, RZ, R19.reuse, P1 ;  /* 0x000000ffff067224 */ /* 0x100fe400008e0613 */
[----:B------:R-:W-:-:S03]  /*4300*/  IMAD.X R18, RZ, RZ, R19, P3 ;  /* 0x000000ffff127224 */ /* 0x000fc600018e0613 */
[----:B------:R-:W-:Y:S01]  /*4310*/  ISETP.GT.AND.EX P1, PT, R6, UR5, PT, P4 ;  /* 0x0000000506007c0c */ /* 0x000fe2000bf24340 */
[----:B------:R-:W-:-:S04]  /*4320*/  IMAD.MOV.U32 R19, RZ, RZ, R18 ;  /* 0x000000ffff137224 */ /* 0x000fc800078e0012 */
        /* <DEDUP_REMOVED lines=8> */
[----:B------:R-:W-:Y:S02]  /*43b0*/  @P2 IMAD.MOV.U32 R11, RZ, RZ, R5 ;  /* 0x000000ffff0b2224 */ /* 0x000fe400078e0005 */
[----:B------:R-:W-:Y:S02]  /*43c0*/  IMAD.MOV.U32 R14, RZ, RZ, R10 ;  /* 0x000000ffff0e7224 */ /* 0x000fe400078e000a */
[----:B------:R-:W-:Y:S01]  /*43d0*/  IMAD.MOV.U32 R15, RZ, RZ, R11 ;  /* 0x000000ffff0f7224 */ /* 0x000fe200078e000b */
[----:B------:R-:W-:Y:S06]  /*43e0*/  @!P1 BRA `(.L_x_1732) ;  /* 0xfffffff800b89947 */ /* 0x000fec000383ffff */
[----:B------:R-:W-:-:S07]  /*43f0*/  IMAD.MOV.U32 R19, RZ, RZ, R21 ;  /* 0x000000ffff137224 */ /* 0x000fce00078e0015 */
.L_x_1729:
[----:B------:R-:W-:-:S04]  /*4400*/  ISETP.GE.U32.AND P0, PT, R19, UR4, PT ;  /* 0x0000000413007c0c */ /* 0x000fc8000bf06070 */
[----:B------:R-:W-:-:S13]  /*4410*/  ISETP.GE.AND.EX P0, PT, R18, UR5, PT, P0 ;  /* 0x0000000512007c0c */ /* 0x000fda000bf06300 */
[----:B------:R-:W-:Y:S05]  /*4420*/  @P0 BRA `(.L_x_1733) ;  /* 0x0000000800c40947 */ /* 0x000fea0003800000 */
[----:B------:R-:W-:Y:S01]  /*4430*/  IADD3 R21, PT, PT, -R19, UR4, RZ ;  /* 0x0000000413157c10 */ /* 0x000fe2000fffe1ff */
[----:B------:R-:W-:Y:S03]  /*4440*/  BSSY.RECONVERGENT B1, `(.L_x_1733) ;  /* 0x00000af000017945 */ /* 0x000fe60003800200 */
[----:B------:R-:W-:-:S13]  /*4450*/  ISETP.GE.AND P0, PT, R0, R21, PT ;  /* 0x000000150000720c */ /* 0x000fda0003f06270 */
[----:B------:R-:W-:Y:S05]  /*4460*/  @P0 BRA `(.L_x_1734) ;  /* 0x0000000800b00947 */ /* 0x000fea0003800000 */
[----:B------:R-:W-:Y:S01]  /*4470*/  LOP3.LUT R6, RZ, R0, RZ, 0x33, !PT ;  /* 0x00000000ff067212 */ /* 0x000fe200078e33ff */
[----:B------:R-:W-:Y:S01]  /*4480*/  BSSY.RECONVERGENT B2, `(.L_x_1735) ;  /* 0x0000036000027945 */ /* 0x000fe20003800200 */
[----:B------:R-:W-:Y:S02]  /*4490*/  IMAD.MOV.U32 R12, RZ, RZ, R0 ;  /* 0x000000ffff0c7224 */ /* 0x000fe400078e0000 */
[----:B------:R-:W-:-:S04]  /*44a0*/  IADD3 R6, PT, PT, -R19, UR4, R6 ;  /* 0x0000000413067c10 */ /* 0x000fc8000fffe106 */
[----:B------:R-:W-:-:S04]  /*44b0*/  LOP3.LUT R2, R6, 0x300, RZ, 0xc0, !PT ;  /* 0x0000030006027812 */ /* 0x000fc800078ec0ff */
[----:B------:R-:W-:-:S13]  /*44c0*/  ISETP.NE.AND P0, PT, R2, 0x300, PT ;  /* 0x000003000200780c */ /* 0x000fda0003f05270 */
[----:B------:R-:W-:Y:S05]  /*44d0*/  @!P0 BRA `(.L_x_1736) ;  /* 0x0000000000c08947 */ /* 0x000fea0003800000 */
[----:B------:R-:W0:Y:S01]  /*44e0*/  LDCU.64 UR10, c[0x0][0x380] ;  /* 0x00007000ff0a77ac */ /* 0x000e220008000a00 */
[----:B------:R-:W-:Y:S01]  /*44f0*/  IADD3 R9, P0, PT, R0, R19, RZ ;  /* 0x0000001300097210 */ /* 0x000fe20007f1e0ff */
[----:B------:R-:W-:Y:S01]  /*4500*/  IMAD.MOV.U32 R12, RZ, RZ, R0 ;  /* 0x000000ffff0c7224 */ /* 0x000fe200078e0000 */
[----:B------:R-:W-:-:S03]  /*4510*/  LEA.HI R2, R6, 0x1, RZ, 0x18 ;  /* 0x0000000106027811 */ /* 0x000fc600078fc0ff */
[----:B------:R-:W-:Y:S01]  /*4520*/  IMAD.X R14, RZ, RZ, R18, P0 ;  /* 0x000000ffff0e7224 */ /* 0x000fe200000e0612 */
[----:B------:R-:W-:Y:S02]  /*4530*/  LOP3.LUT R2, R2, 0x3, RZ, 0xc0, !PT ;  /* 0x0000000302027812 */ /* 0x000fe400078ec0ff */
[----:B------:R-:W-:-:S03]  /*4540*/  IADD3 R13, P0, PT, R9, UR6, RZ ;  /* 0x00000006090d7c10 */ /* 0x000fc6000ff1e0ff */
[----:B------:R-:W-:Y:S01]  /*4550*/  IMAD.MOV R7, RZ, RZ, -R2 ;  /* 0x000000ffff077224 */ /* 0x000fe200078e0a02 */
[----:B0-----:R-:W-:-:S04]  /*4560*/  LEA R8, P1, R9, UR10, 0x3 ;  /* 0x0000000a09087c11 */ /* 0x001fc8000f8218ff */
[----:B------:R-:W-:Y:S02]  /*4570*/  LEA.HI.X R9, R9, UR11, R14, 0x3, P1 ;  /* 0x0000000b09097c11 */ /* 0x000fe400088f1c0e */
[----:B------:R-:W-:-:S07]  /*4580*/  IADD3.X R14, PT, PT, R14, UR7, RZ, P0, !PT ;  /* 0x000000070e0e7c10 */ /* 0x000fce00087fe4ff */
.L_x_1739:
        /* <DEDUP_REMOVED lines=31> */
.L_x_1738:
[----:B------:R-:W-:Y:S05]  /*4780*/  BSYNC.RECONVERGENT B3 ;  /* 0x0000000000037941 */ /* 0x000fea0003800200 */
.L_x_1737:
[----:B------:R-:W-:Y:S01]  /*4790*/  IADD3 R13, P0, PT, R13, 0x100, RZ ;  /* 0x000001000d0d7810 */ /* 0x000fe20007f1e0ff */
[----:B------:R-:W-:Y:S02]  /*47a0*/  VIADD R12, R12, 0x100 ;  /* 0x000001000c0c7836 */ /* 0x000fe40000000000 */
[----:B------:R-:W-:Y:S02]  /*47b0*/  IMAD.X R9, RZ, RZ, R9, P3 ;  /* 0x000000ffff097224 */ /* 0x000fe400018e0609 */
[----:B------:R-:W-:Y:S01]  /*47c0*/  IMAD.X R14, RZ, RZ, R14, P0 ;  /* 0x000000ffff0e7224 */ /* 0x000fe200000e060e */
[----:B------:R-:W-:Y:S07]  /*47d0*/  @P2 BRA `(.L_x_1739) ;  /* 0xfffffffc006c2947 */ /* 0x000fee000383ffff */
.L_x_1736:
[----:B------:R-:W-:Y:S05]  /*47e0*/  BSYNC.RECONVERGENT B2 ;  /* 0x0000000000027941 */ /* 0x000fea0003800200 */
.L_x_1735:
[----:B------:R-:W-:-:S13]  /*47f0*/  ISETP.GE.U32.AND P0, PT, R6, 0x300, PT ;  /* 0x000003000600780c */ /* 0x000fda0003f06070 */
[----:B------:R-:W-:Y:S05]  /*4800*/  @!P0 BRA `(.L_x_1734) ;  /* 0x0000000400c88947 */ /* 0x000fea0003800000 */
[----:B------:R-:W0:Y:S01]  /*4810*/  LDC.64 R8, c[0x0][0x380] ;  /* 0x0000e000ff087b82 */ /* 0x000e220000000a00 */
[----:B------:R-:W-:-:S07]  /*4820*/  VIADD R20, R12, 0x200 ;  /* 0x000002000c147836 */ /* 0x000fce0000000000 */
[----:B------:R-:W1:Y:S02]  /*4830*/  LDC.64 R6, c[0x0][0x388] ;  /* 0x0000e200ff067b82 */ /* 0x000e640000000a00 */
.L_x_1748:
        /* <DEDUP_REMOVED lines=13> */
[----:B------:R-:W-:Y:S01]  /*4910*/  MOV R2, R14 ;  /* 0x0000000e00027202 */ /* 0x000fe20000000f00 */
[----:B------:R-:W-:-:S12]  /*4920*/  IMAD.MOV.U32 R3, RZ, RZ, R15 ;  /* 0x000000ffff037224 */ /* 0x000fd800078e000f */
        /* <DEDUP_REMOVED lines=15> */
.L_x_1741:
[----:B------:R-:W-:Y:S05]  /*4a20*/  BSYNC.RECONVERGENT B2 ;  /* 0x0000000000027941 */ /* 0x000fea0003800200 */
.L_x_1740:
        /* <DEDUP_REMOVED lines=26> */
.L_x_1743:
[----:B------:R-:W-:Y:S05]  /*4bd0*/  BSYNC.RECONVERGENT B2 ;  /* 0x0000000000027941 */ /* 0x000fea0003800200 */
.L_x_1742:
[----:B------:R-:W-:Y:S01]  /*4be0*/  DSETP.GEU.AND P0, PT, R16, R10, PT ;  /* 0x0000000a1000722a */ /* 0x000fe20003f0e000 */
[CC--:B------:R-:W-:Y:S01]  /*4bf0*/  IADD3 R13, P1, P4, R19.reuse, R6.reuse, R20 ;  /* 0x00000006130d7210 */ /* 0x0c0fe20007c3e014 */
[----:B------:R-:W-:Y:S01]  /*4c00*/  VIADD R4, R20, 0x100 ;  /* 0x0000010014047836 */ /* 0x000fe20000000000 */
[----:B------:R-:W-:Y:S01]  /*4c10*/  BSSY.RECONVERGENT B2, `(.L_x_1744) ;  /* 0x0000016000027945 */ /* 0x000fe20003800200 */
[----:B------:R-:W-:Y:S01]  /*4c20*/  IMAD.MOV.U32 R2, RZ, RZ, R10 ;  /* 0x000000ffff027224 */ /* 0x000fe200078e000a */
[----:B------:R-:W-:Y:S01]  /*4c30*/  IADD3.X R22, PT, PT, R18, R7, RZ, P1, P4 ;  /* 0x0000000712167210 */ /* 0x000fe20000fe84ff */
[----:B------:R-:W-:Y:S01]  /*4c40*/  IMAD.MOV.U32 R5, RZ, RZ, R13 ;  /* 0x000000ffff057224 */ /* 0x000fe200078e000d */
[----:B------:R-:W-:Y:S01]  /*4c50*/  IADD3 R4, P2, P3, R19, R6, R4 ;  /* 0x0000000613047210 */ /* 0x000fe20007b5e004 */
        /* <DEDUP_REMOVED lines=17> */
.L_x_1745:
[----:B------:R-:W-:Y:S05]  /*4d70*/  BSYNC.RECONVERGENT B2 ;  /* 0x0000000000027941 */ /* 0x000fea0003800200 */
.L_x_1744:
[----:B------:R-:W-:Y:S01]  /*4d80*/  DSETP.GEU.AND P0, PT, R2, R14, PT ;  /* 0x0000000e0200722a */ /* 0x000fe20003f0e000 */
[----:B------:R-:W-:Y:S01]  /*4d90*/  IADD3.X R13, PT, PT, R18, R7, RZ, P2, P3 ;  /* 0x00000007120d7210 */ /* 0x000fe200017e64ff */
        /* <DEDUP_REMOVED lines=20> */
.L_x_1747:
[----:B------:R-:W-:Y:S05]  /*4ee0*/  BSYNC.RECONVERGENT B2 ;  /* 0x0000000000027941 */ /* 0x000fea0003800200 */
.L_x_1746:
[C---:B------:R-:W-:Y:S02]  /*4ef0*/  VIADD R2, R20.reuse, 0x200 ;  /* 0x0000020014027836 */ /* 0x040fe40000000000 */
[----:B------:R-:W-:-:S03]  /*4f00*/  VIADD R20, R20, 0x400 ;  /* 0x0000040014147836 */ /* 0x000fc60000000000 */
[----:B------:R-:W-:-:S13]  /*4f10*/  ISETP.GE.AND P0, PT, R2, R21, PT ;  /* 0x000000150200720c */ /* 0x000fda0003f06270 */
[----:B------:R-:W-:Y:S05]  /*4f20*/  @!P0 BRA `(.L_x_1748) ;  /* 0xfffffff800448947 */ /* 0x000fea000383ffff */
.L_x_1734:
[----:B------:R-:W-:Y:S05]  /*4f30*/  BSYNC.RECONVERGENT B1 ;  /* 0x0000000000017941 */ /* 0x000fea0003800200 */
.L_x_1733:
        /* <DEDUP_REMOVED lines=13> */
[----:B------:R-:W-:Y:S01]  /*5010*/  MOV R12, R6 ;  /* 0x00000006000c7202 */ /* 0x000fe20000000f00 */
[----:B------:R-:W-:Y:S02]  /*5020*/  IMAD.MOV.U32 R13, RZ, RZ, R7 ;  /* 0x000000ffff0d7224 */ /* 0x000fe400078e0007 */
        /* <DEDUP_REMOVED lines=17> */
.L_x_1750:
[----:B------:R-:W-:Y:S05]  /*5140*/  BSYNC.RECONVERGENT B1 ;  /* 0x0000000000017941 */ /* 0x000fea0003800200 */
.L_x_1749:
        /* <DEDUP_REMOVED lines=31> */
.L_x_1752:
[----:B------:R-:W-:Y:S05]  /*5340*/  BSYNC.RECONVERGENT B1 ;  /* 0x0000000000017941 */ /* 0x000fea0003800200 */
.L_x_1751:
        /* <DEDUP_REMOVED lines=31> */
.L_x_1754:
[----:B------:R-:W-:Y:S05]  /*5540*/  BSYNC.RECONVERGENT B1 ;  /* 0x0000000000017941 */ /* 0x000fea0003800200 */
.L_x_1753:
[----:B------:R-:W-:Y:S01]  /*5550*/  ISETP.GT.AND P0, PT, R8, 0x17, PT ;  /* 0x000000170800780c */ /* 0x000fe20003f04270 */
[----:B-1----:R1:W1:Y:S01]  /*5560*/  SHFL.DOWN PT, R6, R2, 0x8, 0x1f ;  /* 0x09001f0002067f89 */ /* 0x00226200000e0000 */
[----:B------:R-:W-:Y:S01]  /*5570*/  BSSY.RECONVERGENT B1, `(.L_x_1755) ;  /* 0x000001d000017945 */ /* 0x000fe20003800200 */
[----:B--2---:R-:W-:Y:S02]  /*5580*/  IMAD.MOV.U32 R9, RZ, RZ, R11 ;  /* 0x000000ffff097224 */ /* 0x004fe400078e000b */
[----:B---3--:R2:W3:Y:S01]  /*5590*/  SHFL.DOWN PT, R7, R3, 0x8, 0x1f ;  /* 0x09001f0003077f89 */ /* 0x0084e200000e0000 */
[----:B------:R-:W-:Y:S02]  /*55a0*/  IMAD.MOV.U32 R10, RZ, RZ, R12 ;  /* 0x000000ffff0a7224 */ /* 0x000fe400078e000c */
[----:B------:R-:W-:Y:S01]  /*55b0*/  IMAD.MOV.U32 R4, RZ, RZ, R2 ;  /* 0x000000ffff047224 */ /* 0x000fe200078e0002 */
[----:B0-----:R2:W0:Y:S01]  /*55c0*/  SHFL.DOWN PT, R14, R11, 0x8, 0x1f ;  /* 0x09001f000b0e7f89 */ /* 0x00142200000e0000 */
[----:B------:R-:W-:-:S03]  /*55d0*/  IMAD.MOV.U32 R5, RZ, RZ, R3 ;  /* 0x000000ffff057224 */ /* 0x000fc600078e0003 */
[----:B----4-:R2:W4:Y:S01]  /*55e0*/  SHFL.DOWN PT, R13, R12, 0x8, 0x1f ;  /* 0x09001f000c0d7f89 */ /* 0x01052200000e0000 */
[----:B------:R-:W-:Y:S05]  /*55f0*/  @P0 BRA `(.L_x_1756) ;  /* 0x0000000000500947 */ /* 0x000fea0003800000 */
[----:B-1-3--:R-:W-:Y:S01]  /*5600*/  DSETP.GEU.AND P0, PT, R2, R6, PT ;  /* 0x000000060200722a */ /* 0x00afe20003f0e000 */
[----:B0-----:R-:W-:Y:S01]  /*5610*/  IMAD.MOV.U32 R9, RZ, RZ, R14 ;  /* 0x000000ffff097224 */ /* 0x001fe200078e000e */
        /* <DEDUP_REMOVED lines=18> */
.L_x_1756:
[----:B------:R-:W-:Y:S05]  /*5740*/  BSYNC.RECONVERGENT B1 ;  /* 0x0000000000017941 */ /* 0x000fea0003800200 */
.L_x_1755:
        /* <DEDUP_REMOVED lines=8> */
[----:B----4-:R-:W-:-:S03]  /*57d0*/  IMAD.MOV.U32 R13, RZ, RZ, R5 ;  /* 0x000000ffff0d7224 */ /* 0x010fc600078e0005 */
[----:B---3--:R3:W4:Y:S01]  /*57e0*/  SHFL.DOWN PT, R7, R10, 0x10, 0x1f ;  /* 0x0a001f000a077f89 */ /* 0x00872200000e0000 */
[----:B------:R-:W-:Y:S05]  /*57f0*/  @P0 BRA `(.L_x_1758) ;  /* 0x0000000000500947 */ /* 0x000fea0003800000 */
[----:B-12---:R-:W-:Y:S01]  /*5800*/  DSETP.GEU.AND P0, PT, R4, R2, PT ;  /* 0x000000020400722a */ /* 0x006fe20003f0e000 */
        /* <DEDUP_REMOVED lines=19> */
.L_x_1758:
[----:B------:R-:W-:Y:S05]  /*5940*/  BSYNC.RECONVERGENT B1 ;  /* 0x0000000000017941 */ /* 0x000fea0003800200 */
.L_x_1757:
[----:B------:R-:W-:Y:S01]  /*5950*/  ISETP.NE.AND P0, PT, R8, RZ, PT ;  /* 0x000000ff0800720c */ /* 0x000fe20003f05270 */
[----:B------:R-:W-:-:S12]  /*5960*/  BSSY.RECONVERGENT B1, `(.L_x_1759) ;  /* 0x000000a000017945 */ /* 0x000fd80003800200 */
[----:B------:R-:W-:Y:S05]  /*5970*/  @P0 BRA `(.L_x_1760) ;  /* 0x0000000000200947 */ /* 0x000fea0003800000 */
[----:B-1----:R-:W1:Y:S01]  /*5980*/  S2R R4, SR_CgaCtaId ;  /* 0x0000000000047919 */ /* 0x002e620000008800 */
[----:B--2---:R-:W-:Y:S02]  /*5990*/  MOV R3, 0x400 ;  /* 0x0000040000037802 */ /* 0x004fe40000000f00 */
[----:B------:R-:W-:-:S04]  /*59a0*/  SHF.R.U32.HI R2, RZ, 0x1, R0 ;  /* 0x00000001ff027819 */ /* 0x000fc80000011600 */
[----:B------:R-:W-:Y:S02]  /*59b0*/  LOP3.LUT R2, R2, 0x1f0, RZ, 0xc0, !PT ;  /* 0x000001f002027812 */ /* 0x000fe400078ec0ff */
[----:B-1----:R-:W-:-:S05]  /*59c0*/  LEA R3, R4, R3, 0x18 ;  /* 0x0000000304037211 */ /* 0x002fca00078ec0ff */
[----:B------:R-:W-:-:S05]  /*59d0*/  IMAD.IADD R3, R2, 0x1, R3 ;  /* 0x0000000102037824 */ /* 0x000fca00078e0203 */
[----:B------:R1:W-:Y:S04]  /*59e0*/  STS.64 [R3+0x10], R14 ;  /* 0x0000100e03007388 */ /* 0x0003e80000000a00 */
[----:B------:R1:W-:Y:S02]  /*59f0*/  STS.64 [R3+0x8], R12 ;  /* 0x0000080c03007388 */ /* 0x0003e40000000a00 */
.L_x_1760:
[----:B------:R-:W-:Y:S05]  /*5a00*/  BSYNC.RECONVERGENT B1 ;  /* 0x0000000000017941 */ /* 0x000fea0003800200 */
.L_x_1759:
[----:B------:R-:W-:Y:S01]  /*5a10*/  BAR.SYNC.DEFER_BLOCKING 0x0 ;  /* 0x0000000000007b1d */ /* 0x000fe20000010000 */
[----:B------:R-:W-:-:S13]  /*5a20*/  ISETP.NE.AND P1, PT, R0, RZ, PT ;  /* 0x000000ff0000720c */ /* 0x000fda0003f25270 */
[----:B------:R-:W-:Y:S05]  /*5a30*/  @P1 BRA `(.L_x_1690) ;  /* 0x00000008008c1947 */ /* 0x000fea0003800000 */
[----:B-12---:R-:W1:Y:S01]  /*5a40*/  S2R R3, SR_CgaCtaId ;  /* 0x0000000000037919 */ /* 0x006e620000008800 */
[----:B------:R-:W-:Y:S01]  /*5a50*/  MOV R0, 0x400 ;  /* 0x0000040000007802 */ /* 0x000fe20000000f00 */
[----:B------:R-:W-:Y:S03]  /*5a60*/  BSSY.RECONVERGENT B1, `(.L_x_1761) ;  /* 0x000001a000017945 */ /* 0x000fe60003800200 */
[----:B-1----:R-:W-:-:S05]  /*5a70*/  LEA R0, R3, R0, 0x18 ;  /* 0x0000000003007211 */ /* 0x002fca00078ec0ff */
[----:B------:R-:W1:Y:S04]  /*5a80*/  LDS.64 R16, [R0+0x18] ;  /* 0x0000180000107984 */ /* 0x000e680000000a00 */
[----:B0---4-:R-:W0:Y:S04]  /*5a90*/  LDS.128 R4, [R0+0x20] ;  /* 0x0000200000047984 */ /* 0x011e280000000c00 */
[----:B------:R2:W4:Y:S04]  /*5aa0*/  LDS.64 R2, [R0+0x80] ;  /* 0x0000800000027984 */ /* 0x0005280000000a00 */
[----:B---3--:R2:W3:Y:S01]  /*5ab0*/  LDS.128 R8, [R0+0x30] ;  /* 0x0000300000087984 */ /* 0x0084e20000000c00 */
        /* <DEDUP_REMOVED lines=20> */
.L_x_1762:
[----:B------:R-:W-:Y:S05]  /*5c00*/  BSYNC.RECONVERGENT B1 ;  /* 0x0000000000017941 */ /* 0x000fea0003800200 */
.L_x_1761:
        /* <DEDUP_REMOVED lines=23> */
.L_x_1764:
[----:B------:R-:W-:Y:S05]  /*5d80*/  BSYNC.RECONVERGENT B1 ;  /* 0x0000000000017941 */ /* 0x000fea0003800200 */
.L_x_1763:
[----:B------:R-:W-:Y:S01]  /*5d90*/  DSETP.GEU.AND P0, PT, R4, R10, PT ;  /* 0x0000000a0400722a */ /* 0x000fe20003f0e000 */
[----:B------:R-:W-:Y:S01]  /*5da0*/  BSSY.RECONVERGENT B1, `(.L_x_1765) ;  /* 0x0000014000017945 */ /* 0x000fe20003800200 */
[----:B------:R-:W-:Y:S01]  /*5db0*/  IMAD.MOV.U32 R20, RZ, RZ, R10 ;  /* 0x000000ffff147224 */ /* 0x000fe200078e000a */
[----:B-1----:R-:W-:Y:S01]  /*5dc0*/  MOV R23, R13 ;  /* 0x0000000d00177202 */ /* 0x002fe20000000f00 */
[----:B------:R-:W-:Y:S02]  /*5dd0*/  IMAD.MOV.U32 R21, RZ, RZ, R11 ;  /* 0x000000ffff157224 */ /* 0x000fe400078e000b */
        /* <DEDUP_REMOVED lines=16> */
.L_x_1766:
[----:B------:R-:W-:Y:S05]  /*5ee0*/  BSYNC.RECONVERGENT B1 ;  /* 0x0000000000017941 */ /* 0x000fea0003800200 */
.L_x_1765:
        /* <DEDUP_REMOVED lines=23> */
.L_x_1768:
[----:B------:R-:W-:Y:S05]  /*6060*/  BSYNC.RECONVERGENT B1 ;  /* 0x0000000000017941 */ /* 0x000fea0003800200 */
.L_x_1767:
        /* <DEDUP_REMOVED lines=21> */
.L_x_1770:
[----:B------:R-:W-:Y:S05]  /*61c0*/  BSYNC.RECONVERGENT B1 ;  /* 0x0000000000017941 */ /* 0x000fea0003800200 */
.L_x_1769:
        /* <DEDUP_REMOVED lines=21> */
.L_x_1772:
[----:B------:R-:W-:Y:S05]  /*6320*/  BSYNC.RECONVERGENT B1 ;  /* 0x0000000000017941 */ /* 0x000fea0003800200 */
.L_x_1771:
        /* <DEDUP_REMOVED lines=20> */
.L_x_1690:
[----:B------:R-:W-:Y:S05]  /*6470*/  BSYNC.RECONVERGENT B0 ;  /* 0x0000000000007941 */ /* 0x000fea0003800200 */
.L_x_1657:
[----:B------:R-:W-:Y:S05]  /*6480*/  @P1 EXIT ;  /* 0x000000000000194d */ /* 0x000fea0003800000 */
[----:B0123--:R-:W0:Y:S02]  /*6490*/  LDC.64 R2, c[0x0][0x390] ;  /* 0x0000e400ff027b82 */ /* 0x00fe240000000a00 */
[----:B0-----:R-:W-:Y:S04]  /*64a0*/  STG.E.64 desc[UR8][R2.64], R12 ;  /* 0x0000000c02007986 */ /* 0x001fe8000c101b08 */
[----:B------:R-:W-:Y:S01]  /*64b0*/  STG.E.64 desc[UR8][R2.64+0x8], R14 ;  /* 0x0000080e02007986 */ /* 0x000fe2000c101b08 */
[----:B------:R-:W-:Y:S05]  /*64c0*/  EXIT ;  /* 0x000000000000794d */ /* 0x000fea0003800000 */
.L_x_1773:
        /* <DEDUP_REMOVED lines=11> */
.L_x_2179:


//--------------------- .text._ZN6thrust24THRUST_300001_SM_1000_NS8cuda_cub4core6detail13_kernel_agentINS1_8__reduce11ReduceAgentIPN4cuda3std3__45tupleIJdlEEESC_SB_iNS1_9__extrema9arg_max_fIdlNS9_4lessIdEEEEEEJSC_SC_iSH_EEEvDpT0_ --------------------------
	.section	.text._ZN6thrust24THRUST_300001_SM_1000_NS8cuda_cub4core6detail13_kernel_agentINS1_8__reduce11ReduceAgentIPN4cuda3std3__45tupleIJdlEEESC_SB_iNS1_9__extrema9arg_max_fIdlNS9_4lessIdEEEEEEJSC_SC_iSH_EEEvDpT0_,"ax",@progbits
	.align	128
        .global         _ZN6thrust24THRUST_300001_SM_1000_NS8cuda_cub4core6detail13_kernel_agentINS1_8__reduce11ReduceAgentIPN4cuda3std3__45tupleIJdlEEESC_SB_iNS1_9__extrema9arg_max_fIdlNS9_4lessIdEEEEEEJSC_SC_iSH_EEEvDpT0_
        .type           _ZN6thrust24THRUST_300001_SM_1000_NS8cuda_cub4core6detail13_kernel_agentINS1_8__reduce11ReduceAgentIPN4cuda3std3__45tupleIJdlEEESC_SB_iNS1_9__extrema9arg_max_fIdlNS9_4lessIdEEEEEEJSC_SC_iSH_EEEvDpT0_,@function
        .size           _ZN6thrust24THRUST_300001_SM_1000_NS8cuda_cub4core6detail13_kernel_agentINS1_8__reduce11ReduceAgentIPN4cuda3std3__45tupleIJdlEEESC_SB_iNS1_9__extrema9arg_max_fIdlNS9_4lessIdEEEEEEJSC_SC_iSH_EEEvDpT0_,(.L_x_2180 - _ZN6thrust24THRUST_300001_SM_1000_NS8cuda_cub4core6detail13_kernel_agentINS1_8__reduce11ReduceAgentIPN4cuda3std3__45tupleIJdlEEESC_SB_iNS1_9__extrema9arg_max_fIdlNS9_4lessIdEEEEEEJSC_SC_iSH_EEEvDpT0_)
        .other          _ZN6thrust24THRUST_300001_SM_1000_NS8cuda_cub4core6detail13_kernel_agentINS1_8__reduce11ReduceAgentIPN4cuda3std3__45tupleIJdlEEESC_SB_iNS1_9__extrema9arg_max_fIdlNS9_4lessIdEEEEEEJSC_SC_iSH_EEEvDpT0_,@"STO_CUDA_ENTRY STV_DEFAULT"
_ZN6thrust24THRUST_300001_SM_1000_NS8cuda_cub4core6detail13_kernel_agentINS1_8__reduce11ReduceAgentIPN4cuda3std3__45tupleIJdlEEESC_SB_iNS1_9__extrema9arg_max_fIdlNS9_4lessIdEEEEEEJSC_SC_iSH_EEEvDpT0_:
.text._ZN6thrust24THRUST_300001_SM_1000_NS8cuda_cub4core6detail13_kernel_agentINS1_8__reduce11ReduceAgentIPN4cuda3std3__45tupleIJdlEEESC_SB_iNS1_9__extrema9arg_max_fIdlNS9_4lessIdEEEEEEJSC_SC_iSH_EEEvDpT0_:
        /* <DEDUP_REMOVED lines=21> */
.L_x_1777:
[----:B0-----:R-:W-:Y:S05]  /*0150*/  BSYNC.RECONVERGENT B1 ;  /* 0x0000000000017941 */ /* 0x001fea0003800200 */
.L_x_1776:
        /* <DEDUP_REMOVED lines=15> */
.L_x_1784:
        /* <DEDUP_REMOVED lines=31> */
.L_x_1783:
[----:B------:R-:W-:Y:S05]  /*0440*/  BSYNC.RECONVERGENT B3 ;  /* 0x0000000000037941 */ /* 0x000fea0003800200 */
.L_x_1782:
[----:B------:R-:W-:Y:S02]  /*0450*/  IMAD.X R3, RZ, RZ, R3, P3 ;  /* 0x000000ffff037224 */ /* 0x000fe400018e0603 */
[----:B------:R-:W-:Y:S01]  /*0460*/  VIADD R19, R19, 0x100 ;  /* 0x0000010013137836 */ /* 0x000fe20000000000 */
[----:B------:R-:W-:Y:S06]  /*0470*/  @P2 BRA `(.L_x_1784) ;  /* 0xfffffffc00742947 */ /* 0x000fec000383ffff */
.L_x_1781:
[----:B------:R-:W-:Y:S05]  /*0480*/  BSYNC.RECONVERGENT B2 ;  /* 0x0000000000027941 */ /* 0x000fea0003800200 */
.L_x_1780:
[----:B------:R-:W0:Y:S01]  /*0490*/  LDC.64 R8, c[0x0][0x380] ;  /* 0x0000e000ff087b82 */ /* 0x000e220000000a00 */
[----:B------:R-:W-:-:S13]  /*04a0*/  ISETP.GE.U32.AND P0, PT, R4, 0x300, PT ;  /* 0x000003000400780c */ /* 0x000fda0003f06070 */
[----:B------:R-:W-:Y:S05]  /*04b0*/  @!P0 BRA `(.L_x_1779) ;  /* 0x0000000400908947 */ /* 0x000fea0003800000 */
.L_x_1793:
        /* <DEDUP_REMOVED lines=13> */
[----:B------:R-:W-:Y:S01]  /*0590*/  IMAD.MOV.U32 R23, RZ, RZ, R12 ;  /* 0x000000ffff177224 */ /* 0x000fe200078e000c */
[----:B------:R-:W-:Y:S01]  /*05a0*/  MOV R25, R13 ;  /* 0x0000000d00197202 */ /* 0x000fe20000000f00 */
[----:B------:R-:W-:Y:S02]  /*05b0*/  IMAD.MOV.U32 R2, RZ, RZ, R14 ;  /* 0x000000ffff027224 */ /* 0x000fe400078e000e */
[----:B------:R-:W-:-:S09]  /*05c0*/  IMAD.MOV.U32 R3, RZ, RZ, R15 ;  /* 0x000000ffff037224 */ /* 0x000fd200078e000f */
        /* <DEDUP_REMOVED lines=9> */
.L_x_1786:
[----:B------:R-:W-:Y:S05]  /*0660*/  BSYNC.RECONVERGENT B2 ;  /* 0x0000000000027941 */ /* 0x000fea0003800200 */
.L_x_1785:
        /* <DEDUP_REMOVED lines=25> */
.L_x_1788:
[----:B------:R-:W-:Y:S05]  /*0800*/  BSYNC.RECONVERGENT B2 ;  /* 0x0000000000027941 */ /* 0x000fea0003800200 */
.L_x_1787:
        /* <DEDUP_REMOVED lines=21> */
.L_x_1790:
[----:B------:R-:W-:Y:S05]  /*0960*/  BSYNC.RECONVERGENT B2 ;  /* 0x0000000000027941 */ /* 0x000fea0003800200 */
.L_x_1789:
        /* <DEDUP_REMOVED lines=8> */
[----:B------:R-:W-:Y:S01]  /*09f0*/  IMAD.MOV.U32 R14, RZ, RZ, R2 ;  /* 0x000000ffff0e7224 */ /* 0x000fe200078e0002 */
[----:B------:R-:W-:Y:S01]  /*0a00*/  MOV R13, R7 ;  /* 0x00000007000d7202 */ /* 0x000fe20000000f00 */
[----:B------:R-:W-:Y:S02]  /*0a10*/  IMAD.MOV.U32 R15, RZ, RZ, R3 ;  /* 0x000000ffff0f7224 */ /* 0x000fe400078e0003 */
[----:B------:R-:W-:-:S09]  /*0a20*/  IMAD.MOV.U32 R12, RZ, RZ, R5 ;  /* 0x000000ffff0c7224 */ /* 0x000fd200078e0005 */
        /* <DEDUP_REMOVED lines=9> */
.L_x_1792:
[----:B------:R-:W-:Y:S05]  /*0ac0*/  BSYNC.RECONVERGENT B2 ;  /* 0x0000000000027941 */ /* 0x000fea0003800200 */
.L_x_1791:
[----:B------:R-:W-:-:S05]  /*0ad0*/  VIADD R19, R19, 0x400 ;  /* 0x0000040013137836 */ /* 0x000fca0000000000 */
[----:B------:R-:W-:-:S13]  /*0ae0*/  ISETP.GE.AND P0, PT, R19, UR5, PT ;  /* 0x0000000513007c0c */ /* 0x000fda000bf06270 */
[----:B------:R-:W-:Y:S05]  /*0af0*/  @!P0 BRA `(.L_x_1793) ;  /* 0xfffffff800708947 */ /* 0x000fea000383ffff */
.L_x_1779:
[----:B------:R-:W-:Y:S05]  /*0b00*/  BSYNC.RECONVERGENT B1 ;  /* 0x0000000000017941 */ /* 0x000fea0003800200 */
.L_x_1778:
        /* <DEDUP_REMOVED lines=35> */
.L_x_1796:
[----:B------:R-:W-:Y:S05]  /*0d40*/  BSYNC.RECONVERGENT B1 ;  /* 0x0000000000017941 */ /* 0x000fea0003800200 */
.L_x_1795:
        /* <DEDUP_REMOVED lines=31> */
.L_x_1798:
[----:B------:R-:W-:Y:S05]  /*0f40*/  BSYNC.RECONVERGENT B1 ;  /* 0x0000000000017941 */ /* 0x000fea0003800200 */
.L_x_1797:
        /* <DEDUP_REMOVED lines=31> */
.L_x_1800:
[----:B------:R-:W-:Y:S05]  /*1140*/  BSYNC.RECONVERGENT B1 ;  /* 0x0000000000017941 */ /* 0x000fea0003800200 */
.L_x_1799:
        /* <DEDUP_REMOVED lines=31> */
.L_x_1802:
[----:B------:R-:W-:Y:S05]  /*1340*/  BSYNC.RECONVERGENT B1 ;  /* 0x0000000000017941 */ /* 0x000fea0003800200 */
.L_x_1801:
[----:B------:R-:W-:Y:S01]  /*1350*/  ISETP.GT.AND P0, PT, R9, 0xf, PT ;  /* 0x0000000f0900780c */ /* 0x000fe20003f04270 */
[----:B-1----:R1:W1:Y:S01]  /*1360*/  SHFL.DOWN PT, R6, R4, 0x10, 0x1f ;  /* 0x0a001f0004067f89 */ /* 0x00226200000e0000 */
[----:B------:R-:W-:Y:S01]  /*1370*/  BSSY.RECONVERGENT B1, `(.L_x_1803) ;  /* 0x000001d000017945 */ /* 0x000fe20003800200 */
[----:B0-----:R-:W-:Y:S01]  /*1380*/  MOV R14, R8 ;  /* 0x00000008000e7202 */ /* 0x001fe20000000f00 */
[----:B----4-:R-:W-:Y:S01]  /*1390*/  IMAD.MOV.U32 R15, RZ, RZ, R10 ;  /* 0x000000ffff0f7224 */ /* 0x010fe200078e000a */
[----:B--2---:R0:W2:Y:S01]  /*13a0*/  SHFL.DOWN PT, R7, R5, 0x10, 0x1f ;  /* 0x0a001f0005077f89 */ /* 0x0040a200000e0000 */
[----:B------:R-:W-:Y:S02]  /*13b0*/  IMAD.MOV.U32 R2, RZ, RZ, R4 ;  /* 0x000000ffff027224 */ /* 0x000fe400078e0004 */
[----:B------:R-:W-:Y:S01]  /*13c0*/  IMAD.MOV.U32 R3, RZ, RZ, R5 ;  /* 0x000000ffff037224 */ /* 0x000fe200078e0005 */
[----:B------:R0:W4:Y:S04]  /*13d0*/  SHFL.DOWN PT, R11, R8, 0x10, 0x1f ;  /* 0x0a001f00080b7f89 */ /* 0x00012800000e0000 */
[----:B------:R0:W0:Y:S01]  /*13e0*/  SHFL.DOWN PT, R13, R10, 0x10, 0x1f ;  /* 0x0a001f000a0d7f89 */ /* 0x00002200000e0000 */
[----:B------:R-:W-:Y:S05]  /*13f0*/  @P0 BRA `(.L_x_1804) ;  /* 0x0000000000500947 */ /* 0x000fea0003800000 */
[----:B-12---:R-:W-:Y:S01]  /*1400*/  DSETP.GEU.AND P0, PT, R4, R6, PT ;  /* 0x000000060400722a */ /* 0x006fe20003f0e000 */
        /* <DEDUP_REMOVED lines=19> */
.L_x_1804:
[----:B------:R-:W-:Y:S05]  /*1540*/  BSYNC.RECONVERGENT B1 ;  /* 0x0000000000017941 */ /* 0x000fea0003800200 */
.L_x_1803:
        /* <DEDUP_REMOVED lines=11> */
.L_x_1806:
[----:B------:R-:W-:Y:S05]  /*1600*/  BSYNC.RECONVERGENT B1 ;  /* 0x0000000000017941 */ /* 0x000fea0003800200 */
.L_x_1805:
        /* <DEDUP_REMOVED lines=8> */
[----:B-12---:R-:W1:Y:S04]  /*1690*/  LDS.128 R4, [R0+0x20] ;  /* 0x0000200000047984 */ /* 0x006e680000000c00 */
[----:B---3--:R2:W3:Y:S04]  /*16a0*/  LDS.64 R12, [R0+0x80] ;  /* 0x00008000000c7984 */ /* 0x0084e80000000a00 */
[----:B----4-:R2:W4:Y:S01]  /*16b0*/  LDS.128 R8, [R0+0x30] ;  /* 0x0000300000087984 */ /* 0x0105220000000c00 */
        /* <DEDUP_REMOVED lines=20> */
.L_x_1809:
[----:B------:R-:W-:Y:S05]  /*1800*/  BSYNC.RECONVERGENT B1 ;  /* 0x0000000000017941 */ /* 0x000fea0003800200 */
.L_x_1808:
        /* <DEDUP_REMOVED lines=10> */
[----:B------:R-:W-:Y:S01]  /*18b0*/  MOV R15, R26 ;  /* 0x0000001a000f7202 */ /* 0x000fe20000000f00 */
[----:B------:R-:W-:Y:S02]  /*18c0*/  IMAD.MOV.U32 R29, RZ, RZ, R27 ;  /* 0x000000ffff1d7224 */ /* 0x000fe400078e001b */
[----:B------:R-:W-:Y:S02]  /*18d0*/  IMAD.MOV.U32 R4, RZ, RZ, R24 ;  /* 0x000000ffff047224 */ /* 0x000fe400078e0018 */
[----:B------:R-:W-:-:S08]  /*18e0*/  IMAD.MOV.U32 R5, RZ, RZ, R25 ;  /* 0x000000ffff057224 */ /* 0x000fd000078e0019 */
        /* <DEDUP_REMOVED lines=9> */
.L_x_1811:
[----:B------:R-:W-:Y:S05]  /*1980*/  BSYNC.RECONVERGENT B1 ;  /* 0x0000000000017941 */ /* 0x000fea0003800200 */
.L_x_1810:
        /* <DEDUP_REMOVED lines=21> */
.L_x_1813:
[----:B------:R-:W-:Y:S05]  /*1ae0*/  BSYNC.RECONVERGENT B1 ;  /* 0x0000000000017941 */ /* 0x000fea0003800200 */
.L_x_1812:
        /* <DEDUP_REMOVED lines=23> */
.L_x_1815:
[----:B------:R-:W-:Y:S05]  /*1c60*/  BSYNC.RECONVERGENT B1 ;  /* 0x0000000000017941 */ /* 0x000fea0003800200 */
.L_x_1814:
        /* <DEDUP_REMOVED lines=21> */
.L_x_1817:
[----:B------:R-:W-:Y:S05]  /*1dc0*/  BSYNC.RECONVERGENT B1 ;  /* 0x0000000000017941 */ /* 0x000fea0003800200 */
.L_x_1816:
        /* <DEDUP_REMOVED lines=21> */
.L_x_1819:
[----:B------:R-:W-:Y:S05]  /*1f20*/  BSYNC.RECONVERGENT B1 ;  /* 0x0000000000017941 */ /* 0x000fea0003800200 */
.L_x_1818:
        /* <DEDUP_REMOVED lines=21> */
.L_x_1794:
[----:B------:R-:W2:Y:S01]  /*2080*/  S2R R4, SR_LANEID ;  /* 0x0000000000047919 */ /* 0x000ea20000000000 */
[----:B-1----:R-:W-:Y:S01]  /*2090*/  LOP3.LUT R2, R0, 0x3e0, RZ, 0xc0, !PT ;  /* 0x000003e000027812 */ /* 0x002fe200078ec0ff */
[----:B------:R-:W-:Y:S01]  /*20a0*/  BSSY.RECONVERGENT B1, `(.L_x_1820) ;  /* 0x0000024000017945 */ /* 0x000fe20003800200 */
[----:B-----5:R-:W-:Y:S02]  /*20b0*/  IMAD.MOV.U32 R16, RZ, RZ, R12 ;  /* 0x000000ffff107224 */ /* 0x020fe400078e000c */
[----:B------:R-:W-:Y:S02]  /*20c0*/  IMAD.MOV.U32 R18, RZ, RZ, R13 ;  /* 0x000000ffff127224 */ /* 0x000fe400078e000d */
[----:B------:R-:W-:Y:S01]  /*20d0*/  VIADD R3, R2, 0x20 ;  /* 0x0000002002037836 */ /* 0x000fe20000000000 */
[----:B------:R-:W-:-:S04]  /*20e0*/  LOP3.LUT R2, RZ, R2, RZ, 0x33, !PT ;  /* 0x00000002ff027212 */ /* 0x000fc800078e33ff */
[----:B------:R-:W-:Y:S01]  /*20f0*/  ISETP.GT.AND P0, PT, R3, UR8, PT ;  /* 0x0000000803007c0c */ /* 0x000fe2000bf04270 */
[----:B------:R-:W-:Y:S02]  /*2100*/  VIADD R2, R2, UR8 ;  /* 0x0000000802027c36 */ /* 0x000fe40008000000 */
[----:B------:R-:W-:-:S03]  /*2110*/  IMAD.MOV.U32 R3, RZ, RZ, R15 ;  /* 0x000000ffff037224 */ /* 0x000fc600078e000f */
[----:B------:R-:W-:Y:S01]  /*2120*/  SEL R5, R2, 0x1f, P0 ;  /* 0x0000001f02057807 */ /* 0x000fe20000000000 */
[----:B------:R-:W-:-:S04]  /*2130*/  IMAD.MOV.U32 R2, RZ, RZ, R14 ;  /* 0x000000ffff027224 */ /* 0x000fc800078e000e */
[----:B------:R1:W3:Y:S04]  /*2140*/  SHFL.DOWN PT, R6, R14, 0x1, R5 ;  /* 0x082000000e067989 */ /* 0x0002e800000e0005 */
[----:B------:R1:W4:Y:S04]  /*2150*/  SHFL.DOWN PT, R7, R15, 0x1, R5 ;  /* 0x082000000f077989 */ /* 0x00032800000e0005 */
[----:B0-----:R1:W0:Y:S01]  /*2160*/  SHFL.DOWN PT, R9, R12, 0x1, R5 ;  /* 0x082000000c097989 */ /* 0x00122200000e0005 */
[----:B--2---:R-:W-:-:S03]  /*2170*/  ISETP.GE.AND P0, PT, R4, R5, PT ;  /* 0x000000050400720c */ /* 0x004fc60003f06270 */
[----:B------:R1:W2:Y:S10]  /*2180*/  SHFL.DOWN PT, R11, R13, 0x1, R5 ;  /* 0x082000000d0b7989 */ /* 0x0002b400000e0005 */
[----:B-1----:R-:W-:Y:S05]  /*2190*/  @P0 BRA `(.L_x_1821) ;  /* 0x0000000000500947 */ /* 0x002fea0003800000 */
[----:B---34-:R-:W-:Y:S01]  /*21a0*/  DSETP.GEU.AND P0, PT, R14, R6, PT ;  /* 0x000000060e00722a */ /* 0x018fe20003f0e000 */
[----:B0-----:R-:W-:Y:S01]  /*21b0*/  MOV R16, R9 ;  /* 0x0000000900107202 */ /* 0x001fe20000000f00 */
[----:B--2---:R-:W-:Y:S02]  /*21c0*/  IMAD.MOV.U32 R18, RZ, RZ, R11 ;  /* 0x000000ffff127224 */ /* 0x004fe400078e000b */
        /* <DEDUP_REMOVED lines=17> */
.L_x_1821:
[----:B------:R-:W-:Y:S05]  /*22e0*/  BSYNC.RECONVERGENT B1 ;  /* 0x0000000000017941 */ /* 0x000fea0003800200 */
.L_x_1820:
        /* <DEDUP_REMOVED lines=8> */
[----:B--2---:R1:W2:Y:S01]  /*2370*/  SHFL.DOWN PT, R11, R16, 0x2, R5 ;  /* 0x08400000100b7989 */ /* 0x0042a200000e0005 */
[----:B----4-:R-:W-:-:S03]  /*2380*/  IMAD.MOV.U32 R7, RZ, RZ, R3 ;  /* 0x000000ffff077224 */ /* 0x010fc600078e0003 */
[----:B------:R1:W4:Y:S04]  /*2390*/  SHFL.DOWN PT, R13, R18, 0x2, R5 ;  /* 0x08400000120d7989 */ /* 0x00032800000e0005 */
[----:B------:R-:W-:Y:S05]  /*23a0*/  @P0 BRA `(.L_x_1823) ;  /* 0x0000000000500947 */ /* 0x000fea0003800000 */
[----:B0--3--:R-:W-:Y:S01]  /*23b0*/  DSETP.GEU.AND P0, PT, R2, R8, PT ;  /* 0x000000080200722a */ /* 0x009fe20003f0e000 */
        /* <DEDUP_REMOVED lines=19> */
.L_x_1823:
[----:B------:R-:W-:Y:S05]  /*24f0*/  BSYNC.RECONVERGENT B1 ;  /* 0x0000000000017941 */ /* 0x000fea0003800200 */
.L_x_1822:
[----:B-1----:R-:W-:Y:S01]  /*2500*/  VIADD R2, R4, 0x4 ;  /* 0x0000000404027836 */ /* 0x002fe20000000000 */
[----:B---3--:R1:W3:Y:S01]  /*2510*/  SHFL.DOWN PT, R8, R6, 0x4, R5 ;  /* 0x0880000006087989 */ /* 0x0082e200000e0005 */
[----:B------:R-:W-:Y:S01]  /*2520*/  BSSY.RECONVERGENT B1, `(.L_x_1824) ;  /* 0x000001e000017945 */ /* 0x000fe20003800200 */
[----:B------:R-:W-:Y:S01]  /*2530*/  IMAD.MOV.U32 R14, RZ, RZ, R10 ;  /* 0x000000ffff0e7224 */ /* 0x000fe200078e000a */
[----:B------:R-:W-:Y:S01]  /*2540*/  MOV R3, R7 ;  /* 0x0000000700037202 */ /* 0x000fe20000000f00 */
[----:B0-----:R1:W0:Y:S01]  /*2550*/  SHFL.DOWN PT, R9, R7, 0x4, R5 ;  /* 0x0880000007097989 */ /* 0x00122200000e0005 */
[----:B------:R-:W-:Y:S01]  /*2560*/  ISETP.GT.AND P0, PT, R2, R5, PT ;  /* 0x000000050200720c */ /* 0x000fe20003f04270 */
[----:B------:R-:W-:Y:S02]  /*2570*/  IMAD.MOV.U32 R16, RZ, RZ, R12 ;  /* 0x000000ffff107224 */ /* 0x000fe400078e000c */
[----:B--2---:R1:W2:Y:S01]  /*2580*/  SHFL.DOWN PT, R11, R10, 0x4, R5 ;  /* 0x088000000a0b7989 */ /* 0x0042a200000e0005 */
[----:B------:R-:W-:-:S03]  /*2590*/  IMAD.MOV.U32 R2, RZ, RZ, R6 ;  /* 0x000000ffff027224 */ /* 0x000fc600078e0006 */
[----:B----4-:R1:W4:Y:S06]  /*25a0*/  SHFL.DOWN PT, R13, R12, 0x4, R5 ;  /* 0x088000000c0d7989 */ /* 0x01032c00000e0005 */
        /* <DEDUP_REMOVED lines=21> */
.L_x_1825:
[----:B------:R-:W-:Y:S05]  /*2700*/  BSYNC.RECONVERGENT B1 ;  /* 0x0000000000017941 */ /* 0x000fea0003800200 */
.L_x_1824:
[----:B-1----:R-:W-:Y:S01]  /*2710*/  VIADD R6, R4, 0x8 ;  /* 0x0000000804067836 */ /* 0x002fe20000000000 */
[----:B---3--:R1:W3:Y:S01]  /*2720*/  SHFL.DOWN PT, R8, R2, 0x8, R5 ;  /* 0x0900000002087989 */ /* 0x0082e200000e0005 */
[----:B------:R-:W-:Y:S01]  /*2730*/  BSSY.RECONVERGENT B1, `(.L_x_1826) ;  /* 0x000001e000017945 */ /* 0x000fe20003800200 */
[----:B------:R-:W-:Y:S02]  /*2740*/  IMAD.MOV.U32 R10, RZ, RZ, R14 ;  /* 0x000000ffff0a7224 */ /* 0x000fe400078e000e */
[----:B------:R-:W-:Y:S01]  /*2750*/  ISETP.GT.AND P0, PT, R6, R5, PT ;  /* 0x000000050600720c */ /* 0x000fe20003f04270 */
[----:B0-----:R1:W0:Y:S01]  /*2760*/  SHFL.DOWN PT, R9, R3, 0x8, R5 ;  /* 0x0900000003097989 */ /* 0x00122200000e0005 */
[----:B------:R-:W-:Y:S02]  /*2770*/  IMAD.MOV.U32 R12, RZ, RZ, R16 ;  /* 0x000000ffff0c7224 */ /* 0x000fe400078e0010 */
[----:B------:R-:W-:Y:S01]  /*2780*/  IMAD.MOV.U32 R6, RZ, RZ, R2 ;  /* 0x000000ffff067224 */ /* 0x000fe200078e0002 */
[----:B--2---:R1:W2:Y:S01]  /*2790*/  SHFL.DOWN PT, R11, R14, 0x8, R5 ;  /* 0x090000000e0b7989 */ /* 0x0042a200000e0005 */
[----:B------:R-:W-:-:S03]  /*27a0*/  IMAD.MOV.U32 R7, RZ, RZ, R3 ;  /* 0x000000ffff077224 */ /* 0x000fc600078e0003 */
[----:B----4-:R1:W4:Y:S04]  /*27b0*/  SHFL.DOWN PT, R13, R16, 0x8, R5 ;  /* 0x09000000100d7989 */ /* 0x01032800000e0005 */
        /* <DEDUP_REMOVED lines=21> */
.L_x_1827:
[----:B------:R-:W-:Y:S05]  /*2910*/  BSYNC.RECONVERGENT B1 ;  /* 0x0000000000017941 */ /* 0x000fea0003800200 */
.L_x_1826:
[----:B-1----:R-:W-:Y:S01]  /*2920*/  VIADD R2, R4, 0x10 ;  /* 0x0000001004027836 */ /* 0x002fe20000000000 */
[----:B---3--:R1:W3:Y:S01]  /*2930*/  SHFL.DOWN PT, R8, R6, 0x10, R5 ;  /* 0x0a00000006087989 */ /* 0x0082e200000e0005 */
[----:B------:R-:W-:Y:S01]  /*2940*/  BSSY.RECONVERGENT B1, `(.L_x_1828) ;  /* 0x000001e000017945 */ /* 0x000fe20003800200 */
[----:B------:R-:W-:Y:S02]  /*2950*/  IMAD.MOV.U32 R14, RZ, RZ, R10 ;  /* 0x000000ffff0e7224 */ /* 0x000fe400078e000a */
[----:B------:R-:W-:Y:S01]  /*2960*/  ISETP.GT.AND P0, PT, R2, R5, PT ;  /* 0x000000050200720c */ /* 0x000fe20003f04270 */
[----:B0-----:R1:W0:Y:S01]  /*2970*/  SHFL.DOWN PT, R9, R7, 0x10, R5 ;  /* 0x0a00000007097989 */ /* 0x00122200000e0005 */
[----:B------:R-:W-:Y:S01]  /*2980*/  IMAD.MOV.U32 R15, RZ, RZ, R12 ;  /* 0x000000ffff0f7224 */ /* 0x000fe200078e000c */
[----:B------:R-:W-:Y:S01]  /*2990*/  MOV R2, R6 ;  /* 0x0000000600027202 */ /* 0x000fe20000000f00 */
[----:B------:R-:W-:Y:S01]  /*29a0*/  IMAD.MOV.U32 R3, RZ, RZ, R7 ;  /* 0x000000ffff037224 */ /* 0x000fe200078e0007 */
[----:B--2---:R1:W2:Y:S04]  /*29b0*/  SHFL.DOWN PT, R11, R10, 0x10, R5 ;  /* 0x0a0000000a0b7989 */ /* 0x0042a800000e0005 */
        /* <DEDUP_REMOVED lines=22> */
.L_x_1829:
[----:B------:R-:W-:Y:S05]  /*2b20*/  BSYNC.RECONVERGENT B1 ;  /* 0x0000000000017941 */ /* 0x000fea0003800200 */
.L_x_1828:
        /* <DEDUP_REMOVED lines=11> */
.L_x_1831:
[----:B------:R-:W-:Y:S05]  /*2be0*/  BSYNC.RECONVERGENT B1 ;  /* 0x0000000000017941 */ /* 0x000fea0003800200 */
.L_x_1830:
[----:B------:R-:W-:Y:S01]  /*2bf0*/  BAR.SYNC.DEFER_BLOCKING 0x0 ;  /* 0x0000000000007b1d */ /* 0x000fe20000010000 */
[----:B------:R-:W-:-:S13]  /*2c00*/  ISETP.NE.AND P1, PT, R0, RZ, PT ;  /* 0x000000ff0000720c */ /* 0x000fda0003f25270 */
[----:B------:R-:W-:Y:S05]  /*2c10*/  @P1 BRA `(.L_x_1807) ;  /* 0x0000003400981947 */ /* 0x000fea0003800000 */
[----:B------:R-:W-:Y:S01]  /*2c20*/  UISETP.GE.AND UP0, UPT, UR8, 0x21, UPT ;  /* 0x000000210800788c */ /* 0x000fe2000bf06270 */
[----:B--2---:R-:W-:Y:S02]  /*2c30*/  IMAD.MOV.U32 R11, RZ, RZ, R14 ;  /* 0x000000ffff0b7224 */ /* 0x004fe400078e000e */
[----:B---3--:R-:W-:Y:S02]  /*2c40*/  IMAD.MOV.U32 R8, RZ, RZ, R15 ;  /* 0x000000ffff087224 */ /* 0x008fe400078e000f */
[----:B------:R-:W-:Y:S02]  /*2c50*/  IMAD.MOV.U32 R4, RZ, RZ, R2 ;  /* 0x000000ffff047224 */ /* 0x000fe400078e0002 */
[----:B-1----:R-:W-:Y:S02]  /*2c60*/  IMAD.MOV.U32 R5, RZ, RZ, R3 ;  /* 0x000000ffff057224 */ /* 0x002fe400078e0003 */
[----:B------:R-:W-:Y:S05]  /*2c70*/  BRA.U !UP0, `(.L_x_1832) ;  /* 0x00000001086c7547 */ /* 0x000fea000b800000 */
[----:B------:R-:W1:Y:S01]  /*2c80*/  S2UR UR5, SR_CgaCtaId ;  /* 0x00000000000579c3 */ /* 0x000e620000008800 */
[----:B------:R-:W-:Y:S01]  /*2c90*/  UMOV UR4, 0x400 ;  /* 0x0000040000047882 */ /* 0x000fe20000000000 */
[----:B------:R-:W-:Y:S01]  /*2ca0*/  BSSY.RECONVERGENT B1, `(.L_x_1832) ;  /* 0x0000018000017945 */ /* 0x000fe20003800200 */
[----:B-1----:R-:W-:-:S09]  /*2cb0*/  ULEA UR4, UR5, UR4, 0x18 ;  /* 0x0000000405047291 */ /* 0x002fd2000f8ec0ff */
[----:B------:R-:W1:Y:S04]  /*2cc0*/  LDS.64 R6, [UR4+0x18] ;  /* 0x00001804ff067984 */ /* 0x000e680008000a00 */
[----:B----4-:R-:W2:Y:S01]  /*2cd0*/  LDS.64 R12, [UR4+0x20] ;  /* 0x00002004ff0c7984 */ /* 0x010ea20008000a00 */
[----:B-1----:R-:W-:Y:S01]  /*2ce0*/  DSETP.GEU.AND P0, PT, R2, R6, PT ;  /* 0x000000060200722a */ /* 0x002fe20003f0e000 */
        /* <DEDUP_REMOVED lines=19> */
.L_x_1833:
[----:B------:R-:W-:Y:S05]  /*2e20*/  BSYNC.RECONVERGENT B1 ;  /* 0x0000000000017941 */ /* 0x000fea0003800200 */
.L_x_1832:
[----:B------:R-:W-:Y:S01]  /*2e30*/  UISETP.GE.AND UP0, UPT, UR8, 0x41, UPT ;  /* 0x000000410800788c */ /* 0x000fe2000bf06270 */
[----:B0-----:R-:W-:Y:S01]  /*2e40*/  IMAD.MOV.U32 R9, RZ, RZ, R11 ;  /* 0x000000ffff097224 */ /* 0x001fe200078e000b */
        /* <DEDUP_REMOVED lines=9> */
[----:B----4-:R-:W1:Y:S01]  /*2ee0*/  LDS.64 R12, [UR4+0x30] ;  /* 0x00003004ff0c7984 */ /* 0x010e620008000a00 */
        /* <DEDUP_REMOVED lines=20> */
.L_x_1835:
[----:B------:R-:W-:Y:S05]  /*3030*/  BSYNC.RECONVERGENT B1 ;  /* 0x0000000000017941 */ /* 0x000fea0003800200 */
.L_x_1834:
        /* <DEDUP_REMOVED lines=32> */
.L_x_1837:
[----:B------:R-:W-:Y:S05]  /*3240*/  BSYNC.RECONVERGENT B1 ;  /* 0x0000000000017941 */ /* 0x000fea0003800200 */
.L_x_1836:
        /* <DEDUP_REMOVED lines=32> */
.L_x_1839:
[----:B------:R-:W-:Y:S05]  /*3450*/  BSYNC.RECONVERGENT B1 ;  /* 0x0000000000017941 */ /* 0x000fea0003800200 */
.L_x_1838:
        /* <DEDUP_REMOVED lines=32> */
.L_x_1841:
[----:B------:R-:W-:Y:S05]  /*3660*/  BSYNC.RECONVERGENT B1 ;  /* 0x0000000000017941 */ /* 0x000fea0003800200 */
.L_x_1840:
        /* <DEDUP_REMOVED lines=13> */
[----:B------:R-:W-:Y:S01]  /*3740*/  MOV R6, R2 ;  /* 0x0000000200067202 */ /* 0x000fe20000000f00 */
[----:B------:R-:W-:Y:S02]  /*3750*/  IMAD.MOV.U32 R7, RZ, RZ, R3 ;  /* 0x000000ffff077224 */ /* 0x000fe400078e0003 */
        /* <DEDUP_REMOVED lines=17> */
.L_x_1843:
[----:B------:R-:W-:Y:S05]  /*3870*/  BSYNC.RECONVERGENT B1 ;  /* 0x0000000000017941 */ /* 0x000fea0003800200 */
.L_x_1842:
        /* <DEDUP_REMOVED lines=32> */
.L_x_1775:
        /* <DEDUP_REMOVED lines=34> */
[----:B------:R-:W-:-:S04]  /*3ca0*/  IMAD.MOV.U32 R15, RZ, RZ, 0x500 ;  /* 0x00000500ff0f7424 */ /* 0x000fc800078e00ff */
        /* <DEDUP_REMOVED lines=8> */
[----:B------:R-:W-:Y:S02]  /*3d30*/  @P2 MOV R9, R13 ;  /* 0x0000000d00092202 */ /* 0x000fe40000000f00 */
[----:B------:R-:W-:-:S04]  /*3d40*/  @P2 SEL R7, R11, R7, P0 ;  /* 0x000000070b072207 */ /* 0x000fc80000000000 */
        /* <DEDUP_REMOVED lines=11> */
[----:B------:R-:W-:Y:S01]  /*3e00*/  IMAD.MOV.U32 R27, RZ, RZ, R2 ;  /* 0x000000ffff1b7224 */ /* 0x000fe200078e0002 */
[----:B------:R-:W0:Y:S01]  /*3e10*/  LDCU UR4, c[0x0][0x390] ;  /* 0x00007200ff0477ac */ /* 0x000e220008000800 */
[----:B------:R-:W-:Y:S02]  /*3e20*/  IMAD.MOV.U32 R24, RZ, RZ, R3 ;  /* 0x000000ffff187224 */ /* 0x000fe400078e0003 */
[----:B------:R-:W-:-:S07]  /*3e30*/  IMAD.MOV.U32 R25, RZ, RZ, 0x500 ;  /* 0x00000500ff197424 */ /* 0x000fce00078e00ff */
.L_x_1845:
[----:B------:R-:W1:Y:S01]  /*3e40*/  LDC.64 R22, c[0x0][0x380] ;  /* 0x0000e000ff167b82 */ /* 0x000e620000000a00 */
[----:B------:R-:W-:-:S04]  /*3e50*/  IMAD.IADD R3, R0, 0x1, R25 ;  /* 0x0000000100037824 */ /* 0x000fc800078e0219 */
        /* <DEDUP_REMOVED lines=18> */
[----:B------:R-:W-:-:S06]  /*3f80*/  @P2 IMAD.MOV.U32 R6, RZ, RZ, R29 ;  /* 0x000000ffff062224 */ /* 0x000fcc00078e001d */
[----:B----4-:R-:W-:Y:S01]  /*3f90*/  DSETP.GEU.AND P1, PT, R6, R10, PT ;  /* 0x0000000a0600722a */ /* 0x010fe20003f2e000 */
[----:B------:R-:W-:Y:S02]  /*3fa0*/  @P2 SEL R8, R27, R8, P0 ;  /* 0x000000081b082207 */ /* 0x000fe40000000000 */
[----:B------:R-:W-:-:S11]  /*3fb0*/  @P2 SEL R9, R24, R9, P0 ;  /* 0x0000000918092207 */ /* 0x000fd60000000000 */
[----:B-----5:R-:W-:-:S04]  /*3fc0*/  @P1 ISETP.GE.U32.AND P0, PT, R8, R12, PT ;  /* 0x0000000c0800120c */ /* 0x020fc80003f06070 */
        /* <DEDUP_REMOVED lines=25> */
[----:B------:R-:W-:Y:S01]  /*4160*/  @P1 IMAD.MOV.U32 R19, RZ, RZ, R15 ;  /* 0x000000ffff131224 */ /* 0x000fe200078e000f */
[----:B------:R-:W-:Y:S02]  /*4170*/  @P1 SEL R20, R16, R20, P0 ;  /* 0x0000001410141207 */ /* 0x000fe40000000000 */
[----:B------:R-:W-:Y:S01]  /*4180*/  @P1 SEL R21, R17, R21, P0 ;  /* 0x0000001511151207 */ /* 0x000fe20000000000 */
[----:B------:R-:W-:-:S05]  /*4190*/  VIADD R7, R25, 0xa00 ;  /* 0x00000a0019077836 */ /* 0x000fca0000000000 */
[----:B0-----:R-:W-:Y:S01]  /*41a0*/  ISETP.GT.AND P1, PT, R7, UR4, PT ;  /* 0x0000000407007c0c */ /* 0x001fe2000bf24270 */
[----:B------:R-:W-:-:S04]  /*41b0*/  VIADD R15, R25, 0x500 ;  /* 0x00000500190f7836 */ /* 0x000fc80000000000 */
[----:B------:R-:W-:Y:S01]  /*41c0*/  IMAD.MOV.U32 R25, RZ, RZ, R15 ;  /* 0x000000ffff197224 */ /* 0x000fe200078e000f */
[----:B--2---:R-:W-:-:S14]  /*41d0*/  DSETP.GEU.AND P2, PT, R18, R4, PT ;  /* 0x000000041200722a */ /* 0x004fdc0003f4e000 */
[----:B------:R-:W-:-:S04]  /*41e0*/  @P2 ISETP.GE.U32.AND P0, PT, R20, R2, PT ;  /* 0x000000021400220c */ /* 0x000fc80003f06070 */
[----:B------:R-:W-:-:S13]  /*41f0*/  @P2 ISETP.GE.AND.EX P0, PT, R21, R3, PT, P0 ;  /* 0x000000031500220c */ /* 0x000fda0003f06300 */
[----:B------:R-:W-:-:S06]  /*4200*/  @P2 DSETP.GT.OR P0, PT, R18, R4, !P0 ;  /* 0x000000041200222a */ /* 0x000fcc0004704400 */
[----:B------:R-:W-:Y:S02]  /*4210*/  @P2 FSEL R6, R18, R4, P0 ;  /* 0x0000000412062208 */ /* 0x000fe40000000000 */
[----:B------:R-:W-:Y:S02]  /*4220*/  @P2 FSEL R19, R19, R5, P0 ;  /* 0x0000000513132208 */ /* 0x000fe40000000000 */
[----:B------:R-:W-:Y:S02]  /*4230*/  @P2 SEL R2, R20, R2, P0 ;  /* 0x0000000214022207 */ /* 0x000fe40000000000 */
[----:B------:R-:W-:Y:S01]  /*4240*/  @P2 SEL R3, R21, R3, P0 ;  /* 0x0000000315032207 */ /* 0x000fe20000000000 */
[----:B------:R-:W-:Y:S02]  /*4250*/  @P2 IMAD.MOV.U32 R4, RZ, RZ, R6 ;  /* 0x000000ffff042224 */ /* 0x000fe400078e0006 */
[----:B------:R-:W-:Y:S02]  /*4260*/  @P2 IMAD.MOV.U32 R5, RZ, RZ, R19 ;  /* 0x000000ffff052224 */ /* 0x000fe400078e0013 */
[----:B------:R-:W-:-:S02]  /*4270*/  IMAD.MOV.U32 R27, RZ, RZ, R2 ;  /* 0x000000ffff1b7224 */ /* 0x000fc400078e0002 */
[----:B------:R-:W-:Y:S01]  /*4280*/  IMAD.MOV.U32 R24, RZ, RZ, R3 ;  /* 0x000000ffff187224 */ /* 0x000fe200078e0003 */
[----:B------:R-:W-:Y:S06]  /*4290*/  @!P1 BRA `(.L_x_1845) ;  /* 0xfffffff800e89947 */ /* 0x000fec000383ffff */
.L_x_1844:
[----:B------:R-:W-:-:S13]  /*42a0*/  ISETP.GE.AND P0, PT, R15, UR4, PT ;  /* 0x000000040f007c0c */ /* 0x000fda000bf06270 */
        /* <DEDUP_REMOVED lines=12> */
[----:B------:R-:W0:Y:S01]  /*4370*/  LDC.64 R6, c[0x0][0x380] ;  /* 0x0000e000ff067b82 */ /* 0x000e220000000a00 */
[----:B------:R-:W-:Y:S01]  /*4380*/  LEA.HI R8, R20, 0x1, RZ, 0x18 ;  /* 0x0000000114087811 */ /* 0x000fe200078fc0ff */
[----:B------:R-:W-:Y:S01]  /*4390*/  IMAD.IADD R21, R0, 0x1, R15 ;  /* 0x0000000100157824 */ /* 0x000fe200078e020f */
[----:B------:R-:W-:Y:S02]  /*43a0*/  MOV R12, R0 ;  /* 0x00000000000c7202 */ /* 0x000fe40000000f00 */
[----:B------:R-:W-:-:S05]  /*43b0*/  LOP3.LUT R8, R8, 0x3, RZ, 0xc0, !PT ;  /* 0x0000000308087812 */ /* 0x000fca00078ec0ff */
[----:B------:R-:W-:-:S07]  /*43c0*/  IMAD.MOV R14, RZ, RZ, -R8 ;  /* 0x000000ffff0e7224 */ /* 0x000fce00078e0a08 */
.L_x_1852:
[----:B0-----:R-:W-:-:S05]  /*43d0*/  IMAD.WIDE.U32 R18, R21, 0x10, R6 ;  /* 0x0000001015127825 */ /* 0x001fca00078e0006 */
[----:B------:R-:W2:Y:S04]  /*43e0*/  LDG.E.64.CONSTANT R8, desc[UR6][R18.64] ;  /* 0x0000000612087981 */ /* 0x000ea8000c1e9b00 */
[----:B------:R-:W3:Y:S01]  /*43f0*/  LDG.E.64.CONSTANT R10, desc[UR6][R18.64+0x8] ;  /* 0x00000806120a7981 */ /* 0x000ee2000c1e9b00 */
[----:B------:R-:W-:Y:S01]  /*4400*/  VIADD R14, R14, 0x1 ;  /* 0x000000010e0e7836 */ /* 0x000fe20000000000 */
[----:B------:R-:W-:Y:S01]  /*4410*/  BSSY.RECONVERGENT B3, `(.L_x_1850) ;  /* 0x000001a000037945 */ /* 0x000fe20003800200 */
[----:B------:R-:W-:Y:S02]  /*4420*/  IMAD.MOV.U32 R23, RZ, RZ, R2 ;  /* 0x000000ffff177224 */ /* 0x000fe400078e0002 */
        /* <DEDUP_REMOVED lines=24> */
.L_x_1851:
[----:B------:R-:W-:Y:S05]  /*45b0*/  BSYNC.RECONVERGENT B3 ;  /* 0x0000000000037941 */ /* 0x000fea0003800200 */
.L_x_1850:
[----:B------:R-:W-:Y:S02]  /*45c0*/  VIADD R12, R12, 0x100 ;  /* 0x000001000c0c7836 */ /* 0x000fe40000000000 */
[----:B------:R-:W-:Y:S01]  /*45d0*/  VIADD R21, R21, 0x100 ;  /* 0x0000010015157836 */ /* 0x000fe20000000000 */
[----:B------:R-:W-:Y:S06]  /*45e0*/  @P2 BRA `(.L_x_1852) ;  /* 0xfffffffc00782947 */ /* 0x000fec000383ffff */
.L_x_1849:
[----:B------:R-:W-:Y:S05]  /*45f0*/  BSYNC.RECONVERGENT B2 ;  /* 0x0000000000027941 */ /* 0x000fea0003800200 */
.L_x_1848:
[----:B------:R-:W-:-:S13]  /*4600*/  ISETP.GE.U32.AND P0, PT, R20, 0x300, PT ;  /* 0x000003001400780c */ /* 0x000fda0003f06070 */
[----:B------:R-:W-:Y:S05]  /*4610*/  @!P0 BRA `(.L_x_1847) ;  /* 0x0000000400c88947 */ /* 0x000fea0003800000 */
[----:B------:R-:W0:Y:S01]  /*4620*/  LDCU.64 UR8, c[0x0][0x380] ;  /* 0x00007000ff0877ac */ /* 0x000e220008000a00 */
[----:B------:R-:W1:Y:S01]  /*4630*/  LDC.64 R10, c[0x0][0x380] ;  /* 0x0000e000ff0a7b82 */ /* 0x000e620000000a00 */
[C---:B------:R-:W-:Y:S01]  /*4640*/  IADD3 R17, P0, PT, R12.reuse, R15, RZ ;  /* 0x0000000f0c117210 */ /* 0x040fe20007f1e0ff */
[----:B------:R-:W-:-:S04]  /*4650*/  IMAD.IADD R15, R12, 0x1, R15 ;  /* 0x000000010c0f7824 */ /* 0x000fc800078e020f */
[----:B------:R-:W-:Y:S01]  /*4660*/  IMAD.X R6, RZ, RZ, RZ, P0 ;  /* 0x000000ffff067224 */ /* 0x000fe200000e06ff */
[----:B0-----:R-:W-:-:S04]  /*4670*/  LEA R14, P1, R17, UR8, 0x4 ;  /* 0x00000008110e7c11 */ /* 0x001fc8000f8220ff */
[----:B------:R-:W-:Y:S02]  /*4680*/  IADD3 R14, P0, PT, R14, 0x3008, RZ ;  /* 0x000030080e0e7810 */ /* 0x000fe40007f1e0ff */
[----:B------:R-:W-:-:S05]  /*4690*/  LEA.HI.X R17, R17, UR9, R6, 0x4, P1 ;  /* 0x0000000911117c11 */ /* 0x000fca00088f2406 */
[----:B------:R-:W-:-:S07]  /*46a0*/  IMAD.X R17, RZ, RZ, R17, P0 ;  /* 0x000000ffff117224 */ /* 0x000fce00000e0611 */
.L_x_1861:
[----:B-1----:R-:W-:-:S05]  /*46b0*/  IMAD.WIDE.U32 R8, R15, 0x10, R10 ;  /* 0x000000100f087825 */ /* 0x002fca00078e000a */
[----:B------:R-:W2:Y:S04]  /*46c0*/  LDG.E.64.CONSTANT R22, desc[UR6][R8.64] ;  /* 0x0000000608167981 */ /* 0x000ea8000c1e9b00 */
[----:B------:R0:W3:Y:S02]  /*46d0*/  LDG.E.64.CONSTANT R6, desc[UR6][R8.64+0x8] ;  /* 0x0000080608067981 */ /* 0x0000e4000c1e9b00 */
[----:B0-----:R-:W-:Y:S02]  /*46e0*/  IMAD.MOV.U32 R8, RZ, RZ, R14 ;  /* 0x000000ffff087224 */ /* 0x001fe400078e000e */
[----:B------:R-:W-:-:S05]  /*46f0*/  IMAD.MOV.U32 R9, RZ, RZ, R17 ;  /* 0x000000ffff097224 */ /* 0x000fca00078e0011 */
[----:B------:R0:W5:Y:S04]  /*4700*/  LDG.E.64.CONSTANT R20, desc[UR6][R8.64+-0x2008] ;  /* 0xffdff80608147981 */ /* 0x000168000c1e9b00 */
[----:B------:R0:W5:Y:S01]  /*4710*/  LDG.E.64.CONSTANT R18, desc[UR6][R8.64+-0x2000] ;  /* 0xffe0000608127981 */ /* 0x000162000c1e9b00 */
[----:B------:R-:W-:Y:S01]  /*4720*/  BSSY.RECONVERGENT B2, `(.L_x_1853) ;  /* 0x0000015000027945 */ /* 0x000fe20003800200 */
[----:B--2---:R-:W-:Y:S01]  /*4730*/  DSETP.GEU.AND P0, PT, R4, R22, PT ;  /* 0x000000160400722a */ /* 0x004fe20003f0e000 */
[----:B------:R-:W-:Y:S02]  /*4740*/  IMAD.MOV.U32 R16, RZ, RZ, R22 ;  /* 0x000000ffff107224 */ /* 0x000fe400078e0016 */
[----:B------:R-:W-:Y:S01]  /*4750*/  IMAD.MOV.U32 R17, RZ, RZ, R23 ;  /* 0x000000ffff117224 */ /* 0x000fe200078e0017 */
[----:B---3--:R-:W-:Y:S01]  /*4760*/  MOV R29, R7 ;  /* 0x00000007001d7202 */ /* 0x008fe20000000f00 */
[----:B------:R-:W-:-:S09]  /*4770*/  IMAD.MOV.U32 R27, RZ, RZ, R6 ;  /* 0x000000ffff1b7224 */ /* 0x000fd200078e0006 */
        /* <DEDUP_REMOVED lines=15> */
.L_x_1854:
[----:B------:R-:W-:Y:S05]  /*4870*/  BSYNC.RECONVERGENT B2 ;  /* 0x0000000000027941 */ /* 0x000fea0003800200 */
.L_x_1853:
[----:B------:R0:W5:Y:S04]  /*4880*/  LDG.E.64.CONSTANT R6, desc[UR6][R8.64+-0x1008] ;  /* 0xffeff80608067981 */ /* 0x000168000c1e9b00 */
[----:B------:R0:W5:Y:S02]  /*4890*/  LDG.E.64.CONSTANT R4, desc[UR6][R8.64+-0x1000] ;  /* 0xfff0000608047981 */ /* 0x000164000c1e9b00 */
[----:B-----5:R-:W-:Y:S01]  /*48a0*/  DSETP.GEU.AND P0, PT, R16, R20, PT ;  /* 0x000000141000722a */ /* 0x020fe20003f0e000 */
[----:B------:R-:W-:Y:S01]  /*48b0*/  BSSY.RECONVERGENT B2, `(.L_x_1855) ;  /* 0x0000014000027945 */ /* 0x000fe20003800200 */
[----:B------:R-:W-:Y:S02]  /*48c0*/  IMAD.MOV.U32 R2, RZ, RZ, R20 ;  /* 0x000000ffff027224 */ /* 0x000fe400078e0014 */
[----:B------:R-:W-:-:S02]  /*48d0*/  IMAD.MOV.U32 R3, RZ, RZ, R21 ;  /* 0x000000ffff037224 */ /* 0x000fc400078e0015 */
        /* <DEDUP_REMOVED lines=17> */
.L_x_1856:
[----:B------:R-:W-:Y:S05]  /*49f0*/  BSYNC.RECONVERGENT B2 ;  /* 0x0000000000027941 */ /* 0x000fea0003800200 */
.L_x_1855:
[----:B------:R0:W5:Y:S04]  /*4a00*/  LDG.E.64.CONSTANT R16, desc[UR6][R8.64+-0x8] ;  /* 0xfffff80608107981 */ /* 0x000168000c1e9b00 */
[----:B------:R0:W5:Y:S01]  /*4a10*/  LDG.E.64.CONSTANT R18, desc[UR6][R8.64] ;  /* 0x0000000608127981 */ /* 0x000162000c1e9b00 */
[----:B------:R-:W-:Y:S01]  /*4a20*/  DSETP.GEU.AND P0, PT, R2, R6, PT ;  /* 0x000000060200722a */ /* 0x000fe20003f0e000 */
[----:B------:R-:W-:Y:S01]  /*4a30*/  BSSY.RECONVERGENT B2, `(.L_x_1857) ;  /* 0x0000014000027945 */ /* 0x000fe20003800200 */
[----:B------:R-:W-:Y:S02]  /*4a40*/  IMAD.MOV.U32 R20, RZ, RZ, R6 ;  /* 0x000000ffff147224 */ /* 0x000fe400078e0006 */
[----:B------:R-:W-:Y:S02]  /*4a50*/  IMAD.MOV.U32 R21, RZ, RZ, R7 ;  /* 0x000000ffff157224 */ /* 0x000fe400078e0007 */
[----:B------:R-:W-:-:S02]  /*4a60*/  IMAD.MOV.U32 R29, RZ, RZ, R4 ;  /* 0x000000ffff1d7224 */ /* 0x000fc400078e0004 */
        /* <DEDUP_REMOVED lines=16> */
.L_x_1858:
[----:B------:R-:W-:Y:S05]  /*4b70*/  BSYNC.RECONVERGENT B2 ;  /* 0x0000000000027941 */ /* 0x000fea0003800200 */
.L_x_1857:
[----:B-----5:R-:W-:Y:S01]  /*4b80*/  DSETP.GEU.AND P0, PT, R20, R16, PT ;  /* 0x000000101400722a */ /* 0x020fe20003f0e000 */
[----:B------:R-:W-:Y:S01]  /*4b90*/  BSSY.RECONVERGENT B2, `(.L_x_1859) ;  /* 0x0000014000027945 */ /* 0x000fe20003800200 */
[----:B------:R-:W-:Y:S02]  /*4ba0*/  IMAD.MOV.U32 R4, RZ, RZ, R16 ;  /* 0x000000ffff047224 */ /* 0x000fe400078e0010 */
[----:B------:R-:W-:Y:S02]  /*4bb0*/  IMAD.MOV.U32 R5, RZ, RZ, R17 ;  /* 0x000000ffff057224 */ /* 0x000fe400078e0011 */
[----:B------:R-:W-:Y:S02]  /*4bc0*/  IMAD.MOV.U32 R2, RZ, RZ, R18 ;  /* 0x000000ffff027224 */ /* 0x000fe400078e0012 */
[----:B------:R-:W-:-:S06]  /*4bd0*/  IMAD.MOV.U32 R3, RZ, RZ, R19 ;  /* 0x000000ffff037224 */ /* 0x000fcc00078e0013 */
        /* <DEDUP_REMOVED lines=15> */
.L_x_1860:
[----:B------:R-:W-:Y:S05]  /*4cd0*/  BSYNC.RECONVERGENT B2 ;  /* 0x0000000000027941 */ /* 0x000fea0003800200 */
.L_x_1859:
[----:B------:R-:W-:Y:S01]  /*4ce0*/  VIADD R12, R12, 0x400 ;  /* 0x000004000c0c7836 */ /* 0x000fe20000000000 */
[----:B------:R-:W-:Y:S01]  /*4cf0*/  IADD3 R14, P1, PT, R8, 0x4000, RZ ;  /* 0x00004000080e7810 */ /* 0x000fe20007f3e0ff */
[----:B------:R-:W-:-:S03]  /*4d00*/  VIADD R15, R15, 0x400 ;  /* 0x000004000f0f7836 */ /* 0x000fc60000000000 */
[----:B------:R-:W-:Y:S01]  /*4d10*/  ISETP.GE.AND P0, PT, R12, R13, PT ;  /* 0x0000000d0c00720c */ /* 0x000fe20003f06270 */
[----:B------:R-:W-:-:S12]  /*4d20*/  IMAD.X R17, RZ, RZ, R9, P1 ;  /* 0x000000ffff117224 */ /* 0x000fd800008e0609 */
[----:B------:R-:W-:Y:S05]  /*4d30*/  @!P0 BRA `(.L_x_1861) ;  /* 0xfffffff8005c8947 */ /* 0x000fea000383ffff */
.L_x_1847:
[----:B------:R-:W-:Y:S05]  /*4d40*/  BSYNC.RECONVERGENT B1 ;  /* 0x0000000000017941 */ /* 0x000fea0003800200 */
.L_x_1846:
        /* <DEDUP_REMOVED lines=32> */
.L_x_1863:
[----:B------:R-:W-:Y:S05]  /*4f50*/  BSYNC.RECONVERGENT B1 ;  /* 0x0000000000017941 */ /* 0x000fea0003800200 */
.L_x_1862:
        /* <DEDUP_REMOVED lines=12> */
[----:B---3--:R-:W-:Y:S01]  /*5020*/  IMAD.MOV.U32 R8, RZ, RZ, R14 ;  /* 0x000000ffff087224 */ /* 0x008fe200078e000e */
        /* <DEDUP_REMOVED lines=18> */
.L_x_1865:
[----:B------:R-:W-:Y:S05]  /*5150*/  BSYNC.RECONVERGENT B1 ;  /* 0x0000000000017941 */ /* 0x000fea0003800200 */
.L_x_1864:
[----:B------:R-:W-:Y:S01]  /*5160*/  ISETP.GT.AND P0, PT, R10, 0x1b, PT ;  /* 0x0000001b0a00780c */ /* 0x000fe20003f04270 */
[----:B0-----:R0:W0:Y:S01]  /*5170*/  SHFL.DOWN PT, R6, R2, 0x4, 0x1f ;  /* 0x08801f0002067f89 */ /* 0x00102200000e0000 */
[----:B------:R-:W-:Y:S01]  /*5180*/  BSSY.RECONVERGENT B1, `(.L_x_1866) ;  /* 0x000001d000017945 */ /* 0x000fe20003800200 */
[----:B------:R-:W-:Y:S02]  /*5190*/  IMAD.MOV.U32 R11, RZ, RZ, R8 ;  /* 0x000000ffff0b7224 */ /* 0x000fe400078e0008 */
[----:B------:R0:W0:Y:S01]  /*51a0*/  SHFL.DOWN PT, R7, R3, 0x4, 0x1f ;  /* 0x08801f0003077f89 */ /* 0x00002200000e0000 */
[----:B------:R-:W-:Y:S02]  /*51b0*/  IMAD.MOV.U32 R12, RZ, RZ, R9 ;  /* 0x000000ffff0c7224 */ /* 0x000fe400078e0009 */
[----:B-1----:R-:W-:Y:S01]  /*51c0*/  IMAD.MOV.U32 R4, RZ, RZ, R2 ;  /* 0x000000ffff047224 */ /* 0x002fe200078e0002 */
[----:B----4-:R1:W4:Y:S01]  /*51d0*/  SHFL.DOWN PT, R13, R8, 0x4, 0x1f ;  /* 0x08801f00080d7f89 */ /* 0x01032200000e0000 */
[----:B--2---:R-:W-:-:S03]  /*51e0*/  IMAD.MOV.U32 R5, RZ, RZ, R3 ;  /* 0x000000ffff057224 */ /* 0x004fc600078e0003 */
[----:B---3--:R1:W2:Y:S01]  /*51f0*/  SHFL.DOWN PT, R14, R9, 0x4, 0x1f ;  /* 0x08801f00090e7f89 */ /* 0x0082a200000e0000 */
[----:B------:R-:W-:Y:S05]  /*5200*/  @P0 BRA `(.L_x_1867) ;  /* 0x0000000000500947 */ /* 0x000fea0003800000 */
[----:B0-----:R-:W-:Y:S01]  /*5210*/  DSETP.GEU.AND P0, PT, R2, R6, PT ;  /* 0x000000060200722a */ /* 0x001fe20003f0e000 */
[----:B----4-:R-:W-:Y:S02]  /*5220*/  IMAD.MOV.U32 R11, RZ, RZ, R13 ;  /* 0x000000ffff0b7224 */ /* 0x010fe400078e000d */
[----:B--2---:R-:W-:Y:S02]  /*5230*/  IMAD.MOV.U32 R12, RZ, RZ, R14 ;  /* 0x000000ffff0c7224 */ /* 0x004fe400078e000e */
        /* <DEDUP_REMOVED lines=17> */
.L_x_1867:
[----:B------:R-:W-:Y:S05]  /*5350*/  BSYNC.RECONVERGENT B1 ;  /* 0x0000000000017941 */ /* 0x000fea0003800200 */
.L_x_1866:
[----:B------:R-:W-:Y:S01]  /*5360*/  ISETP.GT.AND P0, PT, R10, 0x17, PT ;  /* 0x000000170a00780c */ /* 0x000fe20003f04270 */
[----:B0-----:R0:W3:Y:S01]  /*5370*/  SHFL.DOWN PT, R2, R4, 0x8, 0x1f ;  /* 0x09001f0004027f89 */ /* 0x0010e200000e0000 */
[----:B------:R-:W-:Y:S01]  /*5380*/  BSSY.RECONVERGENT B1, `(.L_x_1868) ;  /* 0x000001d000017945 */ /* 0x000fe20003800200 */
[----:B-1----:R-:W-:Y:S02]  /*5390*/  IMAD.MOV.U32 R8, RZ, RZ, R11 ;  /* 0x000000ffff087224 */ /* 0x002fe400078e000b */
[----:B------:R0:W1:Y:S01]  /*53a0*/  SHFL.DOWN PT, R3, R5, 0x8, 0x1f ;  /* 0x09001f0005037f89 */ /* 0x00006200000e0000 */
[----:B------:R-:W-:Y:S02]  /*53b0*/  IMAD.MOV.U32 R9, RZ, RZ, R12 ;  /* 0x000000ffff097224 */ /* 0x000fe400078e000c */
[----:B------:R-:W-:Y:S01]  /*53c0*/  IMAD.MOV.U32 R6, RZ, RZ, R4 ;  /* 0x000000ffff067224 */ /* 0x000fe200078e0004 */
[----:B--2---:R0:W2:Y:S01]  /*53d0*/  SHFL.DOWN PT, R14, R11, 0x8, 0x1f ;  /* 0x09001f000b0e7f89 */ /* 0x0040a200000e0000 */
[----:B------:R-:W-:-:S03]  /*53e0*/  IMAD.MOV.U32 R7, RZ, RZ, R5 ;  /* 0x000000ffff077224 */ /* 0x000fc600078e0005 */
[----:B----4-:R0:W4:Y:S01]  /*53f0*/  SHFL.DOWN PT, R13, R12, 0x8, 0x1f ;  /* 0x09001f000c0d7f89 */ /* 0x01012200000e0000 */
        /* <DEDUP_REMOVED lines=21> */
.L_x_1869:
[----:B------:R-:W-:Y:S05]  /*5550*/  BSYNC.RECONVERGENT B1 ;  /* 0x0000000000017941 */ /* 0x000fea0003800200 */
.L_x_1868:
[----:B------:R-:W-:Y:S01]  /*5560*/  ISETP.GT.AND P0, PT, R10, 0xf, PT ;  /* 0x0000000f0a00780c */ /* 0x000fe20003f04270 */
[----:B0-----:R0:W0:Y:S01]  /*5570*/  SHFL.DOWN PT, R4, R6, 0x10, 0x1f ;  /* 0x0a001f0006047f89 */ /* 0x00102200000e0000 */
[----:B------:R-:W-:Y:S01]  /*5580*/  BSSY.RECONVERGENT B1, `(.L_x_1870) ;  /* 0x000001d000017945 */ /* 0x000fe20003800200 */
[----:B--2---:R-:W-:Y:S02]  /*5590*/  IMAD.MOV.U32 R14, RZ, RZ, R8 ;  /* 0x000000ffff0e7224 */ /* 0x004fe400078e0008 */
[----:B------:R2:W0:Y:S01]  /*55a0*/  SHFL.DOWN PT, R5, R7, 0x10, 0x1f ;  /* 0x0a001f0007057f89 */ /* 0x00042200000e0000 */
[----:B------:R-:W-:Y:S02]  /*55b0*/  IMAD.MOV.U32 R15, RZ, RZ, R9 ;  /* 0x000000ffff0f7224 */ /* 0x000fe400078e0009 */
[----:B---3--:R-:W-:Y:S01]  /*55c0*/  IMAD.MOV.U32 R2, RZ, RZ, R6 ;  /* 0x000000ffff027224 */ /* 0x008fe200078e0006 */
[----:B------:R2:W3:Y:S01]  /*55d0*/  SHFL.DOWN PT, R11, R8, 0x10, 0x1f ;  /* 0x0a001f00080b7f89 */ /* 0x0004e200000e0000 */
[----:B-1----:R-:W-:-:S03]  /*55e0*/  IMAD.MOV.U32 R3, RZ, RZ, R7 ;  /* 0x000000ffff037224 */ /* 0x002fc600078e0007 */
[----:B------:R2:W1:Y:S01]  /*55f0*/  SHFL.DOWN PT, R12, R9, 0x10, 0x1f ;  /* 0x0a001f00090c7f89 */ /* 0x00046200000e0000 */
[----:B------:R-:W-:Y:S05]  /*5600*/  @P0 BRA `(.L_x_1871) ;  /* 0x0000000000500947 */ /* 0x000fea0003800000 */
[----:B0-----:R-:W-:Y:S01]  /*5610*/  DSETP.GEU.AND P0, PT, R6, R4, PT ;  /* 0x000000040600722a */ /* 0x001fe20003f0e000 */
[----:B---3--:R-:W-:Y:S02]  /*5620*/  IMAD.MOV.U32 R14, RZ, RZ, R11 ;  /* 0x000000ffff0e7224 */ /* 0x008fe400078e000b */
        /* <DEDUP_REMOVED lines=18> */
.L_x_1871:
[----:B------:R-:W-:Y:S05]  /*5750*/  BSYNC.RECONVERGENT B1 ;  /* 0x0000000000017941 */ /* 0x000fea0003800200 */
.L_x_1870:
        /* <DEDUP_REMOVED lines=11> */
.L_x_1873:
[----:B------:R-:W-:Y:S05]  /*5810*/  BSYNC.RECONVERGENT B1 ;  /* 0x0000000000017941 */ /* 0x000fea0003800200 */
.L_x_1872:
        /* <DEDUP_REMOVED lines=8> */
[----:B--2---:R-:W2:Y:S04]  /*58a0*/  LDS.128 R4, [R0+0x20] ;  /* 0x0000200000047984 */ /* 0x004ea80000000c00 */
[----:B-1--4-:R1:W4:Y:S04]  /*58b0*/  LDS.64 R12, [R0+0x80] ;  /* 0x00008000000c7984 */ /* 0x0123280000000a00 */
[----:B---3--:R1:W3:Y:S01]  /*58c0*/  LDS.128 R8, [R0+0x30] ;  /* 0x0000300000087984 */ /* 0x0082e20000000c00 */
[----:B0-----:R-:W-:Y:S01]  /*58d0*/  DSETP.GEU.AND P0, PT, R2, R16, PT ;  /* 0x000000100200722a */ /* 0x001fe20003f0e000 */
[----:B------:R-:W-:-:S02]  /*58e0*/  IMAD.MOV.U32 R24, RZ, RZ, R16 ;  /* 0x000000ffff187224 */ /* 0x000fc400078e0010 */
[----:B------:R-:W-:Y:S02]  /*58f0*/  IMAD.MOV.U32 R25, RZ, RZ, R17 ;  /* 0x000000ffff197224 */ /* 0x000fe400078e0011 */
[----:B--2---:R-:W-:Y:S02]  /*5900*/  IMAD.MOV.U32 R27, RZ, RZ, R4 ;  /* 0x000000ffff1b7224 */ /* 0x004fe400078e0004 */
[----:B------:R-:W-:-:S07]  /*5910*/  IMAD.MOV.U32 R29, RZ, RZ, R5 ;  /* 0x000000ffff1d7224 */ /* 0x000fce00078e0005 */
[----:B-1-34-:R-:W-:Y:S05]  /*5920*/  @!P0 BRA `(.L_x_1875) ;  /* 0x0000000000388947 */ /* 0x01afea0003800000 */
        /* <DEDUP_REMOVED lines=14> */
.L_x_1875:
[----:B------:R-:W-:Y:S05]  /*5a10*/  BSYNC.RECONVERGENT B1 ;  /* 0x0000000000017941 */ /* 0x000fea0003800200 */
.L_x_1874:
        /* <DEDUP_REMOVED lines=23> */
.L_x_1877:
[----:B------:R-:W-:Y:S05]  /*5b90*/  BSYNC.RECONVERGENT B1 ;  /* 0x0000000000017941 */ /* 0x000fea0003800200 */
.L_x_1876:
        /* <DEDUP_REMOVED lines=21> */
.L_x_1879:
[----:B------:R-:W-:Y:S05]  /*5cf0*/  BSYNC.RECONVERGENT B1 ;  /* 0x0000000000017941 */ /* 0x000fea0003800200 */
.L_x_1878:
        /* <DEDUP_REMOVED lines=23> */
.L_x_1881:
[----:B------:R-:W-:Y:S05]  /*5e70*/  BSYNC.RECONVERGENT B1 ;  /* 0x0000000000017941 */ /* 0x000fea0003800200 */
.L_x_1880:
[----:B------:R-:W-:Y:S01]  /*5e80*/  DSETP.GEU.AND P0, PT, R14, R22, PT ;  /* 0x000000160e00722a */ /* 0x000fe20003f0e000 */
[----:B------:R-:W-:Y:S01]  /*5e90*/  BSSY.RECONVERGENT B1, `(.L_x_1882) ;  /* 0x0000014000017945 */ /* 0x000fe20003800200 */
[----:B------:R-:W-:Y:S01]  /*5ea0*/  MOV R2, R22 ;  /* 0x0000001600027202 */ /* 0x000fe20000000f00 */
[----:B------:R-:W-:Y:S02]  /*5eb0*/  IMAD.MOV.U32 R3, RZ, RZ, R23 ;  /* 0x000000ffff037224 */ /* 0x000fe400078e0017 */
[----:B-1----:R-:W-:Y:S02]  /*5ec0*/  IMAD.MOV.U32 R19, RZ, RZ, R8 ;  /* 0x000000ffff137224 */ /* 0x002fe400078e0008 */
        /* <DEDUP_REMOVED lines=16> */
.L_x_1883:
[----:B------:R-:W-:Y:S05]  /*5fd0*/  BSYNC.RECONVERGENT B1 ;  /* 0x0000000000017941 */ /* 0x000fea0003800200 */
.L_x_1882:
        /* <DEDUP_REMOVED lines=21> */
.L_x_1885:
[----:B------:R-:W-:Y:S05]  /*6130*/  BSYNC.RECONVERGENT B1 ;  /* 0x0000000000017941 */ /* 0x000fea0003800200 */
.L_x_1884:
        /* <DEDUP_REMOVED lines=20> */
.L_x_1807:
[----:B------:R-:W-:Y:S05]  /*6280*/  BSYNC.RECONVERGENT B0 ;  /* 0x0000000000007941 */ /* 0x000fea0003800200 */
.L_x_1774:
[----:B------:R-:W-:Y:S05]  /*6290*/  @P1 EXIT ;  /* 0x000000000000194d */ /* 0x000fea0003800000 */
[----:B01----:R-:W0:Y:S02]  /*62a0*/  LDC.64 R4, c[0x0][0x388] ;  /* 0x0000e200ff047b82 */ /* 0x003e240000000a00 */
[----:B0-----:R-:W-:Y:S04]  /*62b0*/  STG.E.64 desc[UR6][R4.64], R2 ;  /* 0x0000000204007986 */ /* 0x001fe8000c101b06 */
[----:B------:R-:W-:Y:S01]  /*62c0*/  STG.E.64 desc[UR6][R4.64+0x8], R14 ;  /* 0x0000080e04007986 */ /* 0x000fe2000c101b06 */
[----:B------:R-:W-:Y:S05]  /*62d0*/  EXIT ;  /* 0x000000000000794d */ /* 0x000fea0003800000 */
.L_x_1886:
        /* <DEDUP_REMOVED lines=10> */
.L_x_2180:


//--------------------- .text._ZN6thrust24THRUST_300001_SM_1000_NS8cuda_cub4core6detail13_kernel_agentINS1_8__reduce10DrainAgentIiEEJN3cub18CUB_300001_SM_10009GridQueueIjEEiEEEvDpT0_ --------------------------
	.section	.text._ZN6thrust24THRUST_300001_SM_1000_NS8cuda_cub4core6detail13_kernel_agentINS1_8__reduce10DrainAgentIiEEJN3cub18CUB_300001_SM_10009GridQueueIjEEiEEEvDpT0_,"ax",@progbits
	.align	128
        .global         _ZN6thrust24THRUST_300001_SM_1000_NS8cuda_cub4core6detail13_kernel_agentINS1_8__reduce10DrainAgentIiEEJN3cub18CUB_300001_SM_10009GridQueueIjEEiEEEvDpT0_
        .type           _ZN6thrust24THRUST_300001_SM_1000_NS8cuda_cub4core6detail13_kernel_agentINS1_8__reduce10DrainAgentIiEEJN3cub18CUB_300001_SM_10009GridQueueIjEEiEEEvDpT0_,@function
        .size           _ZN6thrust24THRUST_300001_SM_1000_NS8cuda_cub4core6detail13_kernel_agentINS1_8__reduce10DrainAgentIiEEJN3cub18CUB_300001_SM_10009GridQueueIjEEiEEEvDpT0_,(.L_x_2181 - _ZN6thrust24THRUST_300001_SM_1000_NS8cuda_cub4core6detail13_kernel_agentINS1_8__reduce10DrainAgentIiEEJN3cub18CUB_300001_SM_10009GridQueueIjEEiEEEvDpT0_)
        .other          _ZN6thrust24THRUST_300001_SM_1000_NS8cuda_cub4core6detail13_kernel_agentINS1_8__reduce10DrainAgentIiEEJN3cub18CUB_300001_SM_10009GridQueueIjEEiEEEvDpT0_,@"STO_CUDA_ENTRY STV_DEFAULT"
_ZN6thrust24THRUST_300001_SM_1000_NS8cuda_cub4core6detail13_kernel_agentINS1_8__reduce10DrainAgentIiEEJN3cub18CUB_300001_SM_10009GridQueueIjEEiEEEvDpT0_:
.text._ZN6thrust24THRUST_300001_SM_1000_NS8cuda_cub4core6detail13_kernel_agentINS1_8__reduce10DrainAgentIiEEJN3cub18CUB_300001_SM_10009GridQueueIjEEiEEEvDpT0_:
[----:B------:R-:W-:Y:S08]  /*0000*/  LDC R1, c[0x0][0x37c] ;  /* 0x0000df00ff017b82 */ /* 0x000ff00000000800 */
[----:B------:R-:W0:Y:S01]  /*0010*/  LDC.64 R2, c[0x0][0x380] ;  /* 0x0000e000ff027b82 */ /* 0x000e220000000a00 */
[----:B------:R-:W0:Y:S07]  /*0020*/  LDCU.64 UR4, c[0x0][0x358] ;  /* 0x00006b00ff0477ac */ /* 0x000e2e0008000a00 */
[----:B------:R-:W1:Y:S01]  /*0030*/  LDC R5, c[0x0][0x388] ;  /* 0x0000e200ff057b82 */ /* 0x000e620000000800 */
[----:B0-----:R-:W-:Y:S04]  /*0040*/  STG.E desc[UR4][R2.64+0x4], RZ ;  /* 0x000004ff02007986 */ /* 0x001fe8000c101904 */
[----:B-1----:R-:W-:Y:S01]  /*0050*/  STG.E desc[UR4][R2.64], R5 ;  /* 0x0000000502007986 */ /* 0x002fe2000c101904 */
[----:B------:R-:W-:Y:S05]  /*0060*/  EXIT ;  /* 0x000000000000794d */ /* 0x000fea0003800000 */
.L_x_1887:
        /* <DEDUP_REMOVED lines=9> */
.L_x_2181:


//--------------------- .text._ZN6thrust24THRUST_300001_SM_1000_NS8cuda_cub4core6detail13_kernel_agentINS1_8__reduce11ReduceAgentINS0_12zip_iteratorIN4cuda3std3__45tupleIJNS0_6detail15normal_iteratorINS0_10device_ptrIdEEEENS0_17counting_iteratorIlNS0_11use_defaultESI_SI_EEEEEEEPNSB_IJdlEEESM_iNS1_9__extrema9arg_max_fIdlNSA_4lessIdEEEEEEJSL_SN_iN3cub18CUB_300001_SM_100013GridEvenShareIiEENSV_9GridQueueIjEESS_EEEvDpT0_ --------------------------
	.section	.text._ZN6thrust24THRUST_300001_SM_1000_NS8cuda_cub4core6detail13_kernel_agentINS1_8__reduce11ReduceAgentINS0_12zip_iteratorIN4cuda3std3__45tupleIJNS0_6detail15normal_iteratorINS0_10device_ptrIdEEEENS0_17counting_iteratorIlNS0_11use_defaultESI_SI_EEEEEEEPNSB_IJdlEEESM_iNS1_9__extrema9arg_max_fIdlNSA_4lessIdEEEEEEJSL_SN_iN3cub18CUB_300001_SM_100013GridEvenShareIiEENSV_9GridQueueIjEESS_EEEvDpT0_,"ax",@progbits
	.align	128
        .global         _ZN6thrust24THRUST_300001_SM_1000_NS8cuda_cub4core6detail13_kernel_agentINS1_8__reduce11ReduceAgentINS0_12zip_iteratorIN4cuda3std3__45tupleIJNS0_6detail15normal_iteratorINS0_10device_ptrIdEEEENS0_17counting_iteratorIlNS0_11use_defaultESI_SI_EEEEEEEPNSB_IJdlEEESM_iNS1_9__extrema9arg_max_fIdlNSA_4lessIdEEEEEEJSL_SN_iN3cub18CUB_300001_SM_100013GridEvenShareIiEENSV_9GridQueueIjEESS_EEEvDpT0_
        .type           _ZN6thrust24THRUST_300001_SM_1000_NS8cuda_cub4core6detail13_kernel_agentINS1_8__reduce11ReduceAgentINS0_12zip_iteratorIN4cuda3std3__45tupleIJNS0_6detail15normal_iteratorINS0_10device_ptrIdEEEENS0_17counting_iteratorIlNS0_11use_defaultESI_SI_EEEEEEEPNSB_IJdlEEESM_iNS1_9__extrema9arg_max_fIdlNSA_4lessIdEEEEEEJSL_SN_iN3cub18CUB_300001_SM_100013GridEvenShareIiEENSV_9GridQueueIjEESS_EEEvDpT0_,@function
        .size           _ZN6thrust24THRUST_300001_SM_1000_NS8cuda_cub4core6detail13_kernel_agentINS1_8__reduce11ReduceAgentINS0_12zip_iteratorIN4cuda3std3__45tupleIJNS0_6detail15normal_iteratorINS0_10device_ptrIdEEEENS0_17counting_iteratorIlNS0_11use_defaultESI_SI_EEEEEEEPNSB_IJdlEEESM_iNS1_9__extrema9arg_max_fIdlNSA_4lessIdEEEEEEJSL_SN_iN3cub18CUB_300001_SM_100013GridEvenShareIiEENSV_9GridQueueIjEESS_EEEvDpT0_,(.L_x_2182 - _ZN6thrust24THRUST_300001_SM_1000_NS8cuda_cub4core6detail13_kernel_agentINS1_8__reduce11ReduceAgentINS0_12zip_iteratorIN4cuda3std3__45tupleIJNS0_6detail15normal_iteratorINS0_10device_ptrIdEEEENS0_17counting_iteratorIlNS0_11use_defaultESI_SI_EEEEEEEPNSB_IJdlEEESM_iNS1_9__extrema9arg_max_fIdlNSA_4lessIdEEEEEEJSL_SN_iN3cub18CUB_300001_SM_100013GridEvenShareIiEENSV_9GridQueueIjEESS_EEEvDpT0_)
        .other          _ZN6thrust24THRUST_300001_SM_1000_NS8cuda_cub4core6detail13_kernel_agentINS1_8__reduce11ReduceAgentINS0_12zip_iteratorIN4cuda3std3__45tupleIJNS0_6detail15normal_iteratorINS0_10device_ptrIdEEEENS0_17counting_iteratorIlNS0_11use_defaultESI_SI_EEEEEEEPNSB_IJdlEEESM_iNS1_9__extrema9arg_max_fIdlNSA_4lessIdEEEEEEJSL_SN_iN3cub18CUB_300001_SM_100013GridEvenShareIiEENSV_9GridQueueIjEESS_EEEvDpT0_,@"STO_CUDA_ENTRY STV_DEFAULT"
_ZN6thrust24THRUST_300001_SM_1000_NS8cuda_cub4core6detail13_kernel_agentINS1_8__reduce11ReduceAgentINS0_12zip_iteratorIN4cuda3std3__45tupleIJNS0_6detail15normal_iteratorINS0_10device_ptrIdEEEENS0_17counting_iteratorIlNS0_11use_defaultESI_SI_EEEEEEEPNSB_IJdlEEESM_iNS1_9__extrema9arg_max_fIdlNSA_4lessIdEEEEEEJSL_SN_iN3cub18CUB_300001_SM_100013GridEvenShareIiEENSV_9GridQueueIjEESS_EEEvDpT0_:
.text._ZN6thrust24THRUST_300001_SM_1000_NS8cuda_cub4core6detail13_kernel_agentINS1_8__reduce11ReduceAgentINS0_12zip_iteratorIN4cuda3std3__45tupleIJNS0_6detail15normal_iteratorINS0_10device_ptrIdEEEENS0_17counting_iteratorIlNS0_11use_defaultESI_SI_EEEEEEEPNSB_IJdlEEESM_iNS1_9__extrema9arg_max_fIdlNSA_4lessIdEEEEEEJSL_SN_iN3cub18CUB_300001_SM_100013GridEvenShareIiEENSV_9GridQueueIjEESS_EEEvDpT0_:
[----:B------:R-:W-:Y:S01]  /*0000*/  LDC R1, c[0x0][0x37c] ;  /* 0x0000df00ff017b82 */ /* 0x000fe20000000800 */
[----:B------:R-:W0:Y:S01]  /*0010*/  S2R R0, SR_CTAID.X ;  /* 0x0000000000007919 */ /* 0x000e220000002500 */
[----:B------:R-:W1:Y:S01]  /*0020*/  LDCU UR4, c[0x0][0x398] ;  /* 0x00007300ff0477ac */ /* 0x000e620008000800 */
[----:B------:R-:W-:Y:S01]  /*0030*/  BSSY.RECONVERGENT B0, `(.L_x_1888) ;  /* 0x000066e000007945 */ /* 0x000fe20003800200 */
[----:B------:R-:W2:Y:S01]  /*0040*/  LDCU UR6, c[0x0][0x370] ;  /* 0x00006e00ff0677ac */ /* 0x000ea20008000800 */
[----:B------:R-:W3:Y:S01]  /*0050*/  LDCU.64 UR10, c[0x0][0x358] ;  /* 0x00006b00ff0a77ac */ /* 0x000ee20008000a00 */
[----:B-1----:R-:W-:Y:S01]  /*0060*/  IMAD.U32 R7, RZ, RZ, UR4 ;  /* 0x00000004ff077e24 */ /* 0x002fe2000f8e00ff */
[----:B--2---:R-:W-:Y:S01]  /*0070*/  UIMAD UR6, UR6, 0x500, URZ ;  /* 0x00000500060678a4 */ /* 0x004fe2000f8e02ff */
[----:B0-----:R-:W-:-:S04]  /*0080*/  IMAD R6, R0, 0x500, RZ ;  /* 0x0000050000067824 */ /* 0x001fc800078e02ff */
[----:B------:R-:W-:-:S05]  /*0090*/  VIADD R2, R6, 0x500 ;  /* 0x0000050006027836 */ /* 0x000fca0000000000 */
[----:B------:R-:W-:-:S13]  /*00a0*/  ISETP.GT.AND P0, PT, R2, R7, PT ;  /* 0x000000070200720c */ /* 0x000fda0003f04270 */
[----:B---3--:R-:W-:Y:S05]  /*00b0*/  @!P0 BRA `(.L_x_1889) ;  /* 0x0000003800cc8947 */ /* 0x008fea0003800000 */
[----:B------:R-:W0:Y:S01]  /*00c0*/  S2R R5, SR_TID.X ;  /* 0x0000000000057919 */ /* 0x000e220000002100 */
[----:B------:R-:W-:Y:S01]  /*00d0*/  IMAD.IADD R4, R7, 0x1, -R6 ;  /* 0x0000000107047824 */ /* 0x000fe200078e0a06 */
[----:B------:R-:W1:Y:S01]  /*00e0*/  LDCU.64 UR6, c[0x0][0x388] ;  /* 0x00007100ff0677ac */ /* 0x000e620008000a00 */
[----:B------:R-:W-:Y:S01]  /*00f0*/  BSSY.RECONVERGENT B1, `(.L_x_1890) ;  /* 0x000000f000017945 */ /* 0x000fe20003800200 */
[----:B------:R-:W-:Y:S02]  /*0100*/  CS2R R8, SRZ ;  /* 0x0000000000087805 */ /* 0x000fe4000001ff00 */
[----:B------:R-:W-:Y:S01]  /*0110*/  CS2R R2, SRZ ;  /* 0x0000000000027805 */ /* 0x000fe2000001ff00 */
[----:B------:R-:W2:Y:S01]  /*0120*/  LDCU.64 UR8, c[0x0][0x388] ;  /* 0x00007100ff0877ac */ /* 0x000ea20008000a00 */
[----:B0-----:R-:W-:Y:S01]  /*0130*/  ISETP.GE.AND P0, PT, R5, R4, PT ;  /* 0x000000040500720c */ /* 0x001fe20003f06270 */
[----:B------:R-:W-:-:S12]  /*0140*/  IMAD.MOV.U32 R11, RZ, RZ, R5 ;  /* 0x000000ffff0b7224 */ /* 0x000fd800078e0005 */
[----:B-12---:R-:W-:Y:S05]  /*0150*/  @P0 BRA `(.L_x_1891) ;  /* 0x0000000000200947 */ /* 0x006fea0003800000 */
[----:B------:R-:W0:Y:S01]  /*0160*/  LDC.64 R2, c[0x0][0x380] ;  /* 0x0000e000ff027b82 */ /* 0x000e220000000a00 */
[----:B------:R-:W-:Y:S01]  /*0170*/  IMAD.IADD R13, R6, 0x1, R5 ;  /* 0x00000001060d7824 */ /* 0x000fe200078e0205 */
[----:B------:R-:W1:Y:S03]  /*0180*/  LDCU.64 UR4, c[0x0][0x388] ;  /* 0x00007100ff0477ac */ /* 0x000e660008000a00 */
[----:B0-----:R-:W-:-:S06]  /*0190*/  IMAD.WIDE R2, R13, 0x8, R2 ;  /* 0x000000080d027825 */ /* 0x001fcc00078e0202 */
[----:B------:R-:W5:Y:S01]  /*01a0*/  LDG.E.64 R2, desc[UR10][R2.64] ;  /* 0x0000000a02027981 */ /* 0x000f62000c1e1b00 */
[----:B-1----:R-:W-:Y:S01]  /*01b0*/  IADD3 R9, P0, PT, R13, UR4, RZ ;  /* 0x000000040d097c10 */ /* 0x002fe2000ff1e0ff */
[----:B------:R-:W-:-:S03]  /*01c0*/  VIADD R11, R5, 0x100 ;  /* 0x00000100050b7836 */ /* 0x000fc60000000000 */
[----:B------:R-:W-:-:S09]  /*01d0*/  LEA.HI.X.SX32 R8, R13, UR5, 0x1, P0 ;  /* 0x000000050d087c11 */ /* 0x000fd200080f0eff */
.L_x_1891:
[----:B------:R-:W-:Y:S05]  /*01e0*/  BSYNC.RECONVERGENT B1 ;  /* 0x0000000000017941 */ /* 0x000fea0003800200 */
.L_x_1890:
        /* <DEDUP_REMOVED lines=9> */
[----:B------:R-:W0:Y:S01]  /*0280*/  LDC.64 R12, c[0x0][0x380] ;  /* 0x0000e000ff0c7b82 */ /* 0x000e220000000a00 */
[----:B------:R-:W-:Y:S01]  /*0290*/  LEA.HI R7, R10, 0x1, RZ, 0x18 ;  /* 0x000000010a077811 */ /* 0x000fe200078fc0ff */
[----:B------:R-:W-:-:S03]  /*02a0*/  IMAD.IADD R19, R6, 0x1, R11 ;  /* 0x0000000106137824 */ /* 0x000fc600078e020b */
[----:B------:R-:W-:-:S05]  /*02b0*/  LOP3.LUT R7, R7, 0x3, RZ, 0xc0, !PT ;  /* 0x0000000307077812 */ /* 0x000fca00078ec0ff */
[----:B------:R-:W-:-:S07]  /*02c0*/  IMAD.MOV R7, RZ, RZ, -R7 ;  /* 0x000000ffff077224 */ /* 0x000fce00078e0a07 */
.L_x_1898:
[----:B0-----:R-:W-:-:S06]  /*02d0*/  IMAD.WIDE R14, R19, 0x8, R12 ;  /* 0x00000008130e7825 */ /* 0x001fcc00078e020c */
[----:B------:R-:W2:Y:S01]  /*02e0*/  LDG.E.64 R14, desc[UR10][R14.64] ;  /* 0x0000000a0e0e7981 */ /* 0x000ea2000c1e1b00 */
[----:B------:R-:W-:Y:S01]  /*02f0*/  IADD3 R21, P1, PT, R19, UR6, RZ ;  /* 0x0000000613157c10 */ /* 0x000fe2000ff3e0ff */
[----:B------:R-:W-:Y:S01]  /*0300*/  VIADD R7, R7, 0x1 ;  /* 0x0000000107077836 */ /* 0x000fe20000000000 */
[----:B------:R-:W-:Y:S01]  /*0310*/  BSSY.RECONVERGENT B3, `(.L_x_1896) ;  /* 0x000001b000037945 */ /* 0x000fe20003800200 */
[----:B------:R-:W-:Y:S01]  /*0320*/  IMAD.MOV.U32 R18, RZ, RZ, R9 ;  /* 0x000000ffff127224 */ /* 0x000fe200078e0009 */
[----:B------:R-:W-:Y:S01]  /*0330*/  LEA.HI.X.SX32 R23, R19, UR7, 0x1, P1 ;  /* 0x0000000713177c11 */ /* 0x000fe200088f0eff */
[----:B------:R-:W-:Y:S01]  /*0340*/  IMAD.MOV.U32 R20, RZ, RZ, R8 ;  /* 0x000000ffff147224 */ /* 0x000fe200078e0008 */
[----:B------:R-:W-:Y:S01]  /*0350*/  ISETP.NE.AND P2, PT, R7, RZ, PT ;  /* 0x000000ff0700720c */ /* 0x000fe20003f45270 */
[----:B-----5:R-:W-:Y:S02]  /*0360*/  IMAD.MOV.U32 R16, RZ, RZ, R2 ;  /* 0x000000ffff107224 */ /* 0x020fe400078e0002 */
[----:B------:R-:W-:-:S02]  /*0370*/  IMAD.MOV.U32 R17, RZ, RZ, R3 ;  /* 0x000000ffff117224 */ /* 0x000fc400078e0003 */
[----:B------:R-:W-:Y:S02]  /*0380*/  IMAD.MOV.U32 R9, RZ, RZ, R21 ;  /* 0x000000ffff097224 */ /* 0x000fe400078e0015 */
        /* <DEDUP_REMOVED lines=19> */
.L_x_1897:
[----:B------:R-:W-:Y:S05]  /*04c0*/  BSYNC.RECONVERGENT B3 ;  /* 0x0000000000037941 */ /* 0x000fea0003800200 */
.L_x_1896:
[----:B------:R-:W-:Y:S02]  /*04d0*/  VIADD R11, R11, 0x100 ;  /* 0x000001000b0b7836 */ /* 0x000fe40000000000 */
[----:B------:R-:W-:Y:S01]  /*04e0*/  VIADD R19, R19, 0x100 ;  /* 0x0000010013137836 */ /* 0x000fe20000000000 */
[----:B------:R-:W-:Y:S06]  /*04f0*/  @P2 BRA `(.L_x_1898) ;  /* 0xfffffffc00742947 */ /* 0x000fec000383ffff */
.L_x_1895:
[----:B------:R-:W-:Y:S05]  /*0500*/  BSYNC.RECONVERGENT B2 ;  /* 0x0000000000027941 */ /* 0x000fea0003800200 */
.L_x_1894:
[----:B------:R-:W-:-:S13]  /*0510*/  ISETP.GE.U32.AND P0, PT, R10, 0x300, PT ;  /* 0x000003000a00780c */ /* 0x000fda0003f06070 */
[----:B------:R-:W-:Y:S05]  /*0520*/  @!P0 BRA `(.L_x_1893) ;  /* 0x0000000400cc8947 */ /* 0x000fea0003800000 */
[----:B------:R-:W0:Y:S01]  /*0530*/  LDC.64 R12, c[0x0][0x380] ;  /* 0x0000e000ff0c7b82 */ /* 0x000e220000000a00 */
[----:B------:R-:W-:-:S04]  /*0540*/  IMAD.IADD R23, R6, 0x1, R11 ;  /* 0x0000000106177824 */ /* 0x000fc800078e020b */
[C---:B------:R-:W-:Y:S02]  /*0550*/  VIADD R27, R23.reuse, 0x100 ;  /* 0x00000100171b7836 */ /* 0x040fe40000000000 */
[C---:B------:R-:W-:Y:S02]  /*0560*/  VIADD R26, R23.reuse, 0x200 ;  /* 0x00000200171a7836 */ /* 0x040fe40000000000 */
[----:B------:R-:W-:Y:S01]  /*0570*/  VIADD R22, R23, 0x300 ;  /* 0x0000030017167836 */ /* 0x000fe20000000000 */
[----:B0-----:R-:W-:-:S05]  /*0580*/  IADD3 R6, P0, PT, R12, 0x1000, RZ ;  /* 0x000010000c067810 */ /* 0x001fca0007f1e0ff */
[----:B------:R-:W-:-:S08]  /*0590*/  IMAD.X R7, RZ, RZ, R13, P0 ;  /* 0x000000ffff077224 */ /* 0x000fd000000e060d */
.L_x_1907:
[----:B------:R-:W-:-:S05]  /*05a0*/  IMAD.WIDE R24, R23, 0x8, R6 ;  /* 0x0000000817187825 */ /* 0x000fca00078e0206 */
[----:B------:R-:W2:Y:S04]  /*05b0*/  LDG.E.64 R20, desc[UR10][R24.64+-0x1000] ;  /* 0xfff0000a18147981 */ /* 0x000ea8000c1e1b00 */
[----:B-----5:R0:W5:Y:S04]  /*05c0*/  LDG.E.64 R16, desc[UR10][R24.64+-0x800] ;  /* 0xfff8000a18107981 */ /* 0x020168000c1e1b00 */
[----:B------:R0:W5:Y:S04]  /*05d0*/  LDG.E.64 R14, desc[UR10][R24.64] ;  /* 0x0000000a180e7981 */ /* 0x000168000c1e1b00 */
[----:B------:R0:W5:Y:S01]  /*05e0*/  LDG.E.64 R12, desc[UR10][R24.64+0x800] ;  /* 0x0008000a180c7981 */ /* 0x000162000c1e1b00 */
[C---:B------:R-:W-:Y:S01]  /*05f0*/  IADD3 R30, P1, PT, R23.reuse, UR8, RZ ;  /* 0x00000008171e7c10 */ /* 0x040fe2000ff3e0ff */
[----:B------:R-:W-:Y:S03]  /*0600*/  BSSY.RECONVERGENT B2, `(.L_x_1899) ;  /* 0x0000016000027945 */ /* 0x000fe60003800200 */
[----:B------:R-:W-:Y:S01]  /*0610*/  LEA.HI.X.SX32 R29, R23, UR9, 0x1, P1 ;  /* 0x00000009171d7c11 */ /* 0x000fe200088f0eff */
        /* <DEDUP_REMOVED lines=20> */
.L_x_1900:
[----:B------:R-:W-:Y:S05]  /*0760*/  BSYNC.RECONVERGENT B2 ;  /* 0x0000000000027941 */ /* 0x000fea0003800200 */
.L_x_1899:
[----:B-----5:R-:W-:Y:S01]  /*0770*/  DSETP.GEU.AND P0, PT, R18, R16, PT ;  /* 0x000000101200722a */ /* 0x020fe20003f0e000 */
[C---:B------:R-:W-:Y:S01]  /*0780*/  IADD3 R21, P1, PT, R27.reuse, UR8, RZ ;  /* 0x000000081b157c10 */ /* 0x040fe2000ff3e0ff */
[----:B------:R-:W-:Y:S01]  /*0790*/  BSSY.RECONVERGENT B2, `(.L_x_1901) ;  /* 0x0000015000027945 */ /* 0x000fe20003800200 */
[----:B------:R-:W-:Y:S01]  /*07a0*/  IMAD.MOV.U32 R2, RZ, RZ, R16 ;  /* 0x000000ffff027224 */ /* 0x000fe200078e0010 */
[----:B------:R-:W-:Y:S02]  /*07b0*/  MOV R3, R17 ;  /* 0x0000001100037202 */ /* 0x000fe40000000f00 */
[----:B------:R-:W-:Y:S01]  /*07c0*/  LEA.HI.X.SX32 R25, R27, UR9, 0x1, P1 ;  /* 0x000000091b197c11 */ /* 0x000fe200088f0eff */
[----:B------:R-:W-:-:S04]  /*07d0*/  IMAD.MOV.U32 R8, RZ, RZ, R21 ;  /* 0x000000ffff087224 */ /* 0x000fc800078e0015 */
[----:B------:R-:W-:-:S03]  /*07e0*/  IMAD.MOV.U32 R9, RZ, RZ, R25 ;  /* 0x000000ffff097224 */ /* 0x000fc600078e0019 */
        /* <DEDUP_REMOVED lines=15> */
.L_x_1902:
[----:B------:R-:W-:Y:S05]  /*08e0*/  BSYNC.RECONVERGENT B2 ;  /* 0x0000000000027941 */ /* 0x000fea0003800200 */
.L_x_1901:
[----:B------:R-:W-:Y:S01]  /*08f0*/  DSETP.GEU.AND P0, PT, R2, R14, PT ;  /* 0x0000000e0200722a */ /* 0x000fe20003f0e000 */
[----:B------:R-:W-:Y:S01]  /*0900*/  IADD3 R19, P1, PT, R26, UR8, RZ ;  /* 0x000000081a137c10 */ /* 0x000fe2000ff3e0ff */
[----:B------:R-:W-:Y:S01]  /*0910*/  BSSY.RECONVERGENT B2, `(.L_x_1903) ;  /* 0x0000016000027945 */ /* 0x000fe20003800200 */
[----:B------:R-:W-:Y:S01]  /*0920*/  IADD3 R21, P2, PT, R22, UR8, RZ ;  /* 0x0000000816157c10 */ /* 0x000fe2000ff5e0ff */
[----:B------:R-:W-:Y:S01]  /*0930*/  IMAD.MOV.U32 R16, RZ, RZ, R14 ;  /* 0x000000ffff107224 */ /* 0x000fe200078e000e */
[----:B------:R-:W-:Y:S01]  /*0940*/  LEA.HI.X.SX32 R20, R26, UR9, 0x1, P1 ;  /* 0x000000091a147c11 */ /* 0x000fe200088f0eff */
[----:B------:R-:W-:Y:S02]  /*0950*/  IMAD.MOV.U32 R10, RZ, RZ, R19 ;  /* 0x000000ffff0a7224 */ /* 0x000fe400078e0013 */
[----:B------:R-:W-:Y:S02]  /*0960*/  IMAD.MOV.U32 R17, RZ, RZ, R15 ;  /* 0x000000ffff117224 */ /* 0x000fe400078e000f */
[----:B------:R-:W-:-:S04]  /*0970*/  IMAD.MOV.U32 R18, RZ, RZ, R20 ;  /* 0x000000ffff127224 */ /* 0x000fc800078e0014 */
        /* <DEDUP_REMOVED lines=15> */
.L_x_1904:
[----:B------:R-:W-:Y:S05]  /*0a70*/  BSYNC.RECONVERGENT B2 ;  /* 0x0000000000027941 */ /* 0x000fea0003800200 */
.L_x_1903:
[----:B------:R-:W-:Y:S01]  /*0a80*/  DSETP.GEU.AND P0, PT, R16, R12, PT ;  /* 0x0000000c1000722a */ /* 0x000fe20003f0e000 */
[----:B------:R-:W-:Y:S01]  /*0a90*/  LEA.HI.X.SX32 R15, R22, UR9, 0x1, P2 ;  /* 0x00000009160f7c11 */ /* 0x000fe200090f0eff */
        /* <DEDUP_REMOVED lines=20> */
.L_x_1906:
[----:B------:R-:W-:Y:S05]  /*0be0*/  BSYNC.RECONVERGENT B2 ;  /* 0x0000000000027941 */ /* 0x000fea0003800200 */
.L_x_1905:
[----:B------:R-:W-:Y:S02]  /*0bf0*/  VIADD R11, R11, 0x400 ;  /* 0x000004000b0b7836 */ /* 0x000fe40000000000 */
[----:B------:R-:W-:Y:S02]  /*0c00*/  VIADD R27, R27, 0x400 ;  /* 0x000004001b1b7836 */ /* 0x000fe40000000000 */
[----:B------:R-:W-:Y:S01]  /*0c10*/  VIADD R26, R26, 0x400 ;  /* 0x000004001a1a7836 */ /* 0x000fe20000000000 */
[----:B------:R-:W-:Y:S01]  /*0c20*/  ISETP.GE.AND P0, PT, R11, R4, PT ;  /* 0x000000040b00720c */ /* 0x000fe20003f06270 */
[----:B------:R-:W-:Y:S02]  /*0c30*/  VIADD R22, R22, 0x400 ;  /* 0x0000040016167836 */ /* 0x000fe40000000000 */
[----:B------:R-:W-:-:S10]  /*0c40*/  VIADD R23, R23, 0x400 ;  /* 0x0000040017177836 */ /* 0x000fd40000000000 */
[----:B------:R-:W-:Y:S05]  /*0c50*/  @!P0 BRA `(.L_x_1907) ;  /* 0xfffffff800508947 */ /* 0x000fea000383ffff */
.L_x_1893:
[----:B------:R-:W-:Y:S05]  /*0c60*/  BSYNC.RECONVERGENT B1 ;  /* 0x0000000000017941 */ /* 0x000fea0003800200 */
.L_x_1892:
        /* <DEDUP_REMOVED lines=34> */
.L_x_1910:
[----:B------:R-:W-:Y:S05]  /*0e90*/  BSYNC.RECONVERGENT B1 ;  /* 0x0000000000017941 */ /* 0x000fea0003800200 */
.L_x_1909:
        /* <DEDUP_REMOVED lines=31> */
.L_x_1912:
[----:B------:R-:W-:Y:S05]  /*1090*/  BSYNC.RECONVERGENT B1 ;  /* 0x0000000000017941 */ /* 0x000fea0003800200 */
.L_x_1911:
[----:B------:R-:W-:Y:S01]  /*10a0*/  ISETP.GT.AND P0, PT, R14, 0x1b, PT ;  /* 0x0000001b0e00780c */ /* 0x000fe20003f04270 */
[----:B-1----:R1:W1:Y:S01]  /*10b0*/  SHFL.DOWN PT, R8, R2, 0x4, 0x1f ;  /* 0x08801f0002087f89 */ /* 0x00226200000e0000 */
[----:B------:R-:W-:Y:S01]  /*10c0*/  BSSY.RECONVERGENT B1, `(.L_x_1913) ;  /* 0x000001d000017945 */ /* 0x000fe20003800200 */
[----:B---3--:R-:W-:Y:S02]  /*10d0*/  IMAD.MOV.U32 R11, RZ, RZ, R4 ;  /* 0x000000ffff0b7224 */ /* 0x008fe400078e0004 */
[----:B--2---:R2:W3:Y:S01]  /*10e0*/  SHFL.DOWN PT, R9, R3, 0x4, 0x1f ;  /* 0x08801f0003097f89 */ /* 0x0044e200000e0000 */
[----:B0-----:R-:W-:Y:S02]  /*10f0*/  IMAD.MOV.U32 R12, RZ, RZ, R10 ;  /* 0x000000ffff0c7224 */ /* 0x001fe400078e000a */
[----:B------:R-:W-:Y:S01]  /*1100*/  IMAD.MOV.U32 R6, RZ, RZ, R2 ;  /* 0x000000ffff067224 */ /* 0x000fe200078e0002 */
[----:B------:R2:W0:Y:S01]  /*1110*/  SHFL.DOWN PT, R13, R4, 0x4, 0x1f ;  /* 0x08801f00040d7f89 */ /* 0x00042200000e0000 */
[----:B------:R-:W-:-:S03]  /*1120*/  IMAD.MOV.U32 R7, RZ, RZ, R3 ;  /* 0x000000ffff077224 */ /* 0x000fc600078e0003 */
[----:B------:R2:W0:Y:S01]  /*1130*/  SHFL.DOWN PT, R15, R10, 0x4, 0x1f ;  /* 0x08801f000a0f7f89 */ /* 0x00042200000e0000 */
[----:B------:R-:W-:Y:S05]  /*1140*/  @P0 BRA `(.L_x_1914) ;  /* 0x0000000000500947 */ /* 0x000fea0003800000 */
[----:B-1-3--:R-:W-:Y:S01]  /*1150*/  DSETP.GEU.AND P0, PT, R2, R8, PT ;  /* 0x000000080200722a */ /* 0x00afe20003f0e000 */
        /* <DEDUP_REMOVED lines=19> */
.L_x_1914:
[----:B------:R-:W-:Y:S05]  /*1290*/  BSYNC.RECONVERGENT B1 ;  /* 0x0000000000017941 */ /* 0x000fea0003800200 */
.L_x_1913:
[----:B------:R-:W-:Y:S01]  /*12a0*/  ISETP.GT.AND P0, PT, R14, 0x17, PT ;  /* 0x000000170e00780c */ /* 0x000fe20003f04270 */
[----:B-1----:R1:W1:Y:S01]  /*12b0*/  SHFL.DOWN PT, R8, R6, 0x8, 0x1f ;  /* 0x09001f0006087f89 */ /* 0x00226200000e0000 */
[----:B------:R-:W-:Y:S01]  /*12c0*/  BSSY.RECONVERGENT B1, `(.L_x_1915) ;  /* 0x000001d000017945 */ /* 0x000fe20003800200 */
[----:B--2---:R-:W-:Y:S02]  /*12d0*/  IMAD.MOV.U32 R4, RZ, RZ, R11 ;  /* 0x000000ffff047224 */ /* 0x004fe400078e000b */
[----:B---3--:R2:W3:Y:S01]  /*12e0*/  SHFL.DOWN PT, R9, R7, 0x8, 0x1f ;  /* 0x09001f0007097f89 */ /* 0x0084e200000e0000 */
[----:B------:R-:W-:Y:S02]  /*12f0*/  IMAD.MOV.U32 R10, RZ, RZ, R12 ;  /* 0x000000ffff0a7224 */ /* 0x000fe400078e000c */
[----:B------:R-:W-:Y:S01]  /*1300*/  IMAD.MOV.U32 R2, RZ, RZ, R6 ;  /* 0x000000ffff027224 */ /* 0x000fe200078e0006 */
[----:B----4-:R2:W4:Y:S01]  /*1310*/  SHFL.DOWN PT, R16, R11, 0x8, 0x1f ;  /* 0x09001f000b107f89 */ /* 0x01052200000e0000 */
[----:B------:R-:W-:-:S03]  /*1320*/  IMAD.MOV.U32 R3, RZ, RZ, R7 ;  /* 0x000000ffff037224 */ /* 0x000fc600078e0007 */
[----:B0-----:R2:W0:Y:S01]  /*1330*/  SHFL.DOWN PT, R13, R12, 0x8, 0x1f ;  /* 0x09001f000c0d7f89 */ /* 0x00142200000e0000 */
[----:B------:R-:W-:Y:S05]  /*1340*/  @P0 BRA `(.L_x_1916) ;  /* 0x0000000000500947 */ /* 0x000fea0003800000 */
[----:B-1-3--:R-:W-:Y:S01]  /*1350*/  DSETP.GEU.AND P0, PT, R6, R8, PT ;  /* 0x000000080600722a */ /* 0x00afe20003f0e000 */
        /* <DEDUP_REMOVED lines=19> */
.L_x_1916:
[----:B------:R-:W-:Y:S05]  /*1490*/  BSYNC.RECONVERGENT B1 ;  /* 0x0000000000017941 */ /* 0x000fea0003800200 */
.L_x_1915:
[----:B------:R-:W-:Y:S01]  /*14a0*/  ISETP.GT.AND P0, PT, R14, 0xf, PT ;  /* 0x0000000f0e00780c */ /* 0x000fe20003f04270 */
[----:B-1----:R1:W1:Y:S01]  /*14b0*/  SHFL.DOWN PT, R6, R2, 0x10, 0x1f ;  /* 0x0a001f0002067f89 */ /* 0x00226200000e0000 */
[----:B------:R-:W-:Y:S01]  /*14c0*/  BSSY.RECONVERGENT B1, `(.L_x_1917) ;  /* 0x000001d000017945 */ /* 0x000fe20003800200 */
[----:B------:R-:W-:Y:S01]  /*14d0*/  MOV R17, R4 ;  /* 0x0000000400117202 */ /* 0x000fe20000000f00 */
[----:B------:R-:W-:Y:S01]  /*14e0*/  IMAD.MOV.U32 R19, RZ, RZ, R10 ;  /* 0x000000ffff137224 */ /* 0x000fe200078e000a */
[----:B--2---:R2:W1:Y:S01]  /*14f0*/  SHFL.DOWN PT, R7, R3, 0x10, 0x1f ;  /* 0x0a001f0003077f89 */ /* 0x00446200000e0000 */
[----:B------:R-:W-:Y:S02]  /*1500*/  IMAD.MOV.U32 R12, RZ, RZ, R2 ;  /* 0x000000ffff0c7224 */ /* 0x000fe400078e0002 */
[----:B0-----:R-:W-:Y:S01]  /*1510*/  IMAD.MOV.U32 R13, RZ, RZ, R3 ;  /* 0x000000ffff0d7224 */ /* 0x001fe200078e0003 */
[----:B---3--:R2:W0:Y:S04]  /*1520*/  SHFL.DOWN PT, R9, R4, 0x10, 0x1f ;  /* 0x0a001f0004097f89 */ /* 0x00842800000e0000 */
[----:B------:R2:W3:Y:S01]  /*1530*/  SHFL.DOWN PT, R11, R10, 0x10, 0x1f ;  /* 0x0a001f000a0b7f89 */ /* 0x0004e200000e0000 */
        /* <DEDUP_REMOVED lines=21> */
.L_x_1918:
[----:B------:R-:W-:Y:S05]  /*1690*/  BSYNC.RECONVERGENT B1 ;  /* 0x0000000000017941 */ /* 0x000fea0003800200 */
.L_x_1917:
[----:B------:R-:W-:Y:S01]  /*16a0*/  ISETP.NE.AND P0, PT, R14, RZ, PT ;  /* 0x000000ff0e00720c */ /* 0x000fe20003f05270 */
[----:B------:R-:W-:-:S12]  /*16b0*/  BSSY.RECONVERGENT B1, `(.L_x_1919) ;  /* 0x000000b000017945 */ /* 0x000fd80003800200 */
[----:B------:R-:W-:Y:S05]  /*16c0*/  @P0 BRA `(.L_x_1920) ;  /* 0x0000000000240947 */ /* 0x000fea0003800000 */
[----:B--2---:R-:W2:Y:S01]  /*16d0*/  S2R R4, SR_CgaCtaId ;  /* 0x0000000000047919 */ /* 0x004ea20000008800 */
[----:B------:R-:W-:Y:S01]  /*16e0*/  MOV R3, 0x400 ;  /* 0x0000040000037802 */ /* 0x000fe20000000f00 */
[----:B------:R-:W-:Y:S01]  /*16f0*/  IMAD.MOV.U32 R18, RZ, RZ, R17 ;  /* 0x000000ffff127224 */ /* 0x000fe200078e0011 */
[----:B-1----:R-:W-:-:S04]  /*1700*/  SHF.R.U32.HI R2, RZ, 0x1, R5 ;  /* 0x00000001ff027819 */ /* 0x002fc80000011605 */
[----:B------:R-:W-:Y:S02]  /*1710*/  LOP3.LUT R2, R2, 0x1f0, RZ, 0xc0, !PT ;  /* 0x000001f002027812 */ /* 0x000fe400078ec0ff */
[----:B--2---:R-:W-:-:S05]  /*1720*/  LEA R3, R4, R3, 0x18 ;  /* 0x0000000304037211 */ /* 0x004fca00078ec0ff */
[----:B------:R-:W-:-:S05]  /*1730*/  IMAD.IADD R3, R2, 0x1, R3 ;  /* 0x0000000102037824 */ /* 0x000fca00078e0203 */
[----:B------:R1:W-:Y:S04]  /*1740*/  STS.64 [R3+0x10], R18 ;  /* 0x0000101203007388 */ /* 0x0003e80000000a00 */
[----:B------:R1:W-:Y:S02]  /*1750*/  STS.64 [R3+0x8], R12 ;  /* 0x0000080c03007388 */ /* 0x0003e40000000a00 */
.L_x_1920:
[----:B------:R-:W-:Y:S05]  /*1760*/  BSYNC.RECONVERGENT B1 ;  /* 0x0000000000017941 */ /* 0x000fea0003800200 */
.L_x_1919:
        /* <DEDUP_REMOVED lines=8> */
[----:B0--3--:R-:W0:Y:S04]  /*17f0*/  LDS.128 R8, [R32+0x20] ;  /* 0x0000200020087984 */ /* 0x009e280000000c00 */
[----:B------:R2:W3:Y:S04]  /*1800*/  LDS.64 R2, [R32+0x80] ;  /* 0x0000800020027984 */ /* 0x0004e80000000a00 */
[----:B------:R2:W2:Y:S01]  /*1810*/  LDS.128 R4, [R32+0x30] ;  /* 0x0000300020047984 */ /* 0x0004a20000000c00 */
[----:B-1----:R-:W-:Y:S01]  /*1820*/  DSETP.GEU.AND P0, PT, R12, R14, PT ;  /* 0x0000000e0c00722a */ /* 0x002fe20003f0e000 */
[----:B------:R-:W-:-:S02]  /*1830*/  IMAD.MOV.U32 R28, RZ, RZ, R14 ;  /* 0x000000ffff1c7224 */ /* 0x000fc400078e000e */
[----:B------:R-:W-:Y:S02]  /*1840*/  IMAD.MOV.U32 R29, RZ, RZ, R15 ;  /* 0x000000ffff1d7224 */ /* 0x000fe400078e000f */
[----:B0-----:R-:W-:Y:S02]  /*1850*/  IMAD.MOV.U32 R30, RZ, RZ, R8 ;  /* 0x000000ffff1e7224 */ /* 0x001fe400078e0008 */
[----:B------:R-:W-:-:S07]  /*1860*/  IMAD.MOV.U32 R31, RZ, RZ, R9 ;  /* 0x000000ffff1f7224 */ /* 0x000fce00078e0009 */
[----:B--23--:R-:W-:Y:S05]  /*1870*/  @!P0 BRA `(.L_x_1923) ;  /* 0x0000000000388947 */ /* 0x00cfea0003800000 */
        /* <DEDUP_REMOVED lines=14> */
.L_x_1923:
[----:B------:R-:W-:Y:S05]  /*1960*/  BSYNC.RECONVERGENT B1 ;  /* 0x0000000000017941 */ /* 0x000fea0003800200 */
.L_x_1922:
[----:B------:R0:W1:Y:S01]  /*1970*/  LDS.128 R12, [R32+0x40] ;  /* 0x00004000200c7984 */ /* 0x0000620000000c00 */
[----:B------:R-:W-:Y:S01]  /*1980*/  DSETP.GEU.AND P0, PT, R28, R10, PT ;  /* 0x0000000a1c00722a */ /* 0x000fe20003f0e000 */
[----:B------:R-:W-:Y:S01]  /*1990*/  BSSY.RECONVERGENT B1, `(.L_x_1924) ;  /* 0x0000017000017945 */ /* 0x000fe20003800200 */
[----:B------:R-:W-:Y:S01]  /*19a0*/  IMAD.MOV.U32 R33, RZ, RZ, R4 ;  /* 0x000000ffff217224 */ /* 0x000fe200078e0004 */
[----:B----4-:R0:W2:Y:S01]  /*19b0*/  LDS.128 R16, [R32+0x50] ;  /* 0x0000500020107984 */ /* 0x0100a20000000c00 */
[----:B------:R-:W-:Y:S02]  /*19c0*/  IMAD.MOV.U32 R35, RZ, RZ, R5 ;  /* 0x000000ffff237224 */ /* 0x000fe400078e0005 */
[----:B------:R-:W-:Y:S01]  /*19d0*/  IMAD.MOV.U32 R8, RZ, RZ, R10 ;  /* 0x000000ffff087224 */ /* 0x000fe200078e000a */
[----:B------:R0:W3:Y:S01]  /*19e0*/  LDS.128 R20, [R32+0x60] ;  /* 0x0000600020147984 */ /* 0x0000e20000000c00 */
[----:B------:R-:W-:-:S03]  /*19f0*/  IMAD.MOV.U32 R9, RZ, RZ, R11 ;  /* 0x000000ffff097224 */ /* 0x000fc600078e000b */
[----:B------:R0:W4:Y:S03]  /*1a00*/  LDS.128 R24, [R32+0x70] ;  /* 0x0000700020187984 */ /* 0x0001260000000c00 */
[----:B------:R-:W-:Y:S05]  /*1a10*/  @!P0 BRA `(.L_x_1925) ;  /* 0x0000000000388947 */ /* 0x000fea0003800000 */
        /* <DEDUP_REMOVED lines=14> */
.L_x_1925:
[----:B------:R-:W-:Y:S05]  /*1b00*/  BSYNC.RECONVERGENT B1 ;  /* 0x0000000000017941 */ /* 0x000fea0003800200 */
.L_x_1924:
        /* <DEDUP_REMOVED lines=21> */
.L_x_1927:
[----:B------:R-:W-:Y:S05]  /*1c60*/  BSYNC.RECONVERGENT B1 ;  /* 0x0000000000017941 */ /* 0x000fea0003800200 */
.L_x_1926:
[----:B------:R-:W-:Y:S01]  /*1c70*/  DSETP.GEU.AND P0, PT, R4, R14, PT ;  /* 0x0000000e0400722a */ /* 0x000fe20003f0e000 */
[----:B------:R-:W-:Y:S01]  /*1c80*/  BSSY.RECONVERGENT B1, `(.L_x_1928) ;  /* 0x0000014000017945 */ /* 0x000fe20003800200 */
[----:B------:R-:W-:Y:S02]  /*1c90*/  IMAD.MOV.U32 R6, RZ, RZ, R14 ;  /* 0x000000ffff067224 */ /* 0x000fe400078e000e */
[----:B------:R-:W-:Y:S02]  /*1ca0*/  IMAD.MOV.U32 R7, RZ, RZ, R15 ;  /* 0x000000ffff077224 */ /* 0x000fe400078e000f */
[----:B--2---:R-:W-:Y:S02]  /*1cb0*/  IMAD.MOV.U32 R9, RZ, RZ, R16 ;  /* 0x000000ffff097224 */ /* 0x004fe400078e0010 */
        /* <DEDUP_REMOVED lines=16> */
.L_x_1929:
[----:B------:R-:W-:Y:S05]  /*1dc0*/  BSYNC.RECONVERGENT B1 ;  /* 0x0000000000017941 */ /* 0x000fea0003800200 */
.L_x_1928:
        /* <DEDUP_REMOVED lines=21> */
.L_x_1931:
[----:B------:R-:W-:Y:S05]  /*1f20*/  BSYNC.RECONVERGENT B1 ;  /* 0x0000000000017941 */ /* 0x000fea0003800200 */
.L_x_1930:
[----:B------:R-:W-:Y:S01]  /*1f30*/  DSETP.GEU.AND P0, PT, R4, R22, PT ;  /* 0x000000160400722a */ /* 0x000fe20003f0e000 */
[----:B------:R-:W-:Y:S01]  /*1f40*/  BSSY.RECONVERGENT B1, `(.L_x_1932) ;  /* 0x0000014000017945 */ /* 0x000fe20003800200 */
[----:B------:R-:W-:Y:S02]  /*1f50*/  IMAD.MOV.U32 R6, RZ, RZ, R22 ;  /* 0x000000ffff067224 */ /* 0x000fe400078e0016 */
[----:B------:R-:W-:Y:S02]  /*1f60*/  IMAD.MOV.U32 R7, RZ, RZ, R23 ;  /* 0x000000ffff077224 */ /* 0x000fe400078e0017 */
[----:B----4-:R-:W-:Y:S02]  /*1f70*/  IMAD.MOV.U32 R9, RZ, RZ, R24 ;  /* 0x000000ffff097224 */ /* 0x010fe400078e0018 */
        /* <DEDUP_REMOVED lines=16> */
.L_x_1933:
[----:B------:R-:W-:Y:S05]  /*2080*/  BSYNC.RECONVERGENT B1 ;  /* 0x0000000000017941 */ /* 0x000fea0003800200 */
.L_x_1932:
        /* <DEDUP_REMOVED lines=21> */
.L_x_1908:
[----:B------:R-:W0:Y:S01]  /*21e0*/  S2R R6, SR_LANEID ;  /* 0x0000000000067919 */ /* 0x000e220000000000 */
[----:B------:R-:W-:Y:S01]  /*21f0*/  LOP3.LUT R7, R5, 0x3e0, RZ, 0xc0, !PT ;  /* 0x000003e005077812 */ /* 0x000fe200078ec0ff */
[----:B------:R-:W-:Y:S01]  /*2200*/  BSSY.RECONVERGENT B1, `(.L_x_1934) ;  /* 0x0000024000017945 */ /* 0x000fe20003800200 */
[----:B------:R-:W-:Y:S01]  /*2210*/  IMAD.MOV.U32 R18, RZ, RZ, R9 ;  /* 0x000000ffff127224 */ /* 0x000fe200078e0009 */
[----:B-----5:R-:W-:Y:S01]  /*2220*/  MOV R10, R2 ;  /* 0x00000002000a7202 */ /* 0x020fe20000000f00 */
[----:B------:R-:W-:Y:S02]  /*2230*/  IMAD.MOV.U32 R20, RZ, RZ, R8 ;  /* 0x000000ffff147224 */ /* 0x000fe400078e0008 */
[----:B------:R-:W-:Y:S01]  /*2240*/  VIADD R11, R7, 0x20 ;  /* 0x00000020070b7836 */ /* 0x000fe20000000000 */
[----:B------:R-:W-:-:S04]  /*2250*/  LOP3.LUT R7, RZ, R7, RZ, 0x33, !PT ;  /* 0x00000007ff077212 */ /* 0x000fc800078e33ff */
[----:B------:R-:W-:Y:S01]  /*2260*/  ISETP.GT.AND P0, PT, R11, R4, PT ;  /* 0x000000040b00720c */ /* 0x000fe20003f04270 */
[----:B------:R-:W-:Y:S02]  /*2270*/  IMAD.IADD R7, R4, 0x1, R7 ;  /* 0x0000000104077824 */ /* 0x000fe400078e0207 */
        /* <DEDUP_REMOVED lines=28> */
.L_x_1935:
[----:B------:R-:W-:Y:S05]  /*2440*/  BSYNC.RECONVERGENT B1 ;  /* 0x0000000000017941 */ /* 0x000fea0003800200 */
.L_x_1934:
[----:B------:R-:W-:Y:S01]  /*2450*/  VIADD R2, R6, 0x2 ;  /* 0x0000000206027836 */ /* 0x000fe20000000000 */
[----:B------:R1:W1:Y:S01]  /*2460*/  SHFL.DOWN PT, R8, R10, 0x2, R7 ;  /* 0x084000000a087989 */ /* 0x00026200000e0007 */
[----:B------:R-:W-:Y:S01]  /*2470*/  BSSY.RECONVERGENT B1, `(.L_x_1936) ;  /* 0x000001e000017945 */ /* 0x000fe20003800200 */
[----:B----4-:R-:W-:Y:S02]  /*2480*/  IMAD.MOV.U32 R14, RZ, RZ, R18 ;  /* 0x000000ffff0e7224 */ /* 0x010fe400078e0012 */
[----:B------:R-:W-:Y:S01]  /*2490*/  ISETP.GT.AND P0, PT, R2, R7, PT ;  /* 0x000000070200720c */ /* 0x000fe20003f04270 */
[----:B------:R4:W1:Y:S01]  /*24a0*/  SHFL.DOWN PT, R9, R11, 0x2, R7 ;  /* 0x084000000b097989 */ /* 0x00086200000e0007 */
[----:B------:R-:W-:Y:S02]  /*24b0*/  IMAD.MOV.U32 R16, RZ, RZ, R20 ;  /* 0x000000ffff107224 */ /* 0x000fe400078e0014 */
[----:B------:R-:W-:Y:S01]  /*24c0*/  IMAD.MOV.U32 R2, RZ, RZ, R10 ;  /* 0x000000ffff027224 */ /* 0x000fe200078e000a */
[----:B---3--:R4:W3:Y:S01]  /*24d0*/  SHFL.DOWN PT, R13, R18, 0x2, R7 ;  /* 0x08400000120d7989 */ /* 0x0088e200000e0007 */
[----:B------:R-:W-:-:S03]  /*24e0*/  IMAD.MOV.U32 R3, RZ, RZ, R11 ;  /* 0x000000ffff037224 */ /* 0x000fc600078e000b */
[----:B0-----:R4:W0:Y:S04]  /*24f0*/  SHFL.DOWN PT, R15, R20, 0x2, R7 ;  /* 0x08400000140f7989 */ /* 0x00182800000e0007 */
        /* <DEDUP_REMOVED lines=21> */
.L_x_1937:
[----:B------:R-:W-:Y:S05]  /*2650*/  BSYNC.RECONVERGENT B1 ;  /* 0x0000000000017941 */ /* 0x000fea0003800200 */
.L_x_1936:
        /* <DEDUP_REMOVED lines=32> */
.L_x_1939:
[----:B------:R-:W-:Y:S05]  /*2860*/  BSYNC.RECONVERGENT B1 ;  /* 0x0000000000017941 */ /* 0x000fea0003800200 */
.L_x_1938:
[----:B-1----:R-:W-:Y:S01]  /*2870*/  VIADD R2, R6, 0x8 ;  /* 0x0000000806027836 */ /* 0x002fe20000000000 */
[----:B------:R1:W1:Y:S01]  /*2880*/  SHFL.DOWN PT, R10, R8, 0x8, R7 ;  /* 0x09000000080a7989 */ /* 0x00026200000e0007 */
[----:B------:R-:W-:Y:S01]  /*2890*/  BSSY.RECONVERGENT B1, `(.L_x_1940) ;  /* 0x000001e000017945 */ /* 0x000fe20003800200 */
[----:B--2---:R-:W-:Y:S01]  /*28a0*/  MOV R14, R12 ;  /* 0x0000000c000e7202 */ /* 0x004fe20000000f00 */
[----:B------:R-:W-:Y:S01]  /*28b0*/  IMAD.MOV.U32 R16, RZ, RZ, R18 ;  /* 0x000000ffff107224 */ /* 0x000fe200078e0012 */
[----:B------:R-:W-:Y:S01]  /*28c0*/  ISETP.GT.AND P0, PT, R2, R7, PT ;  /* 0x000000070200720c */ /* 0x000fe20003f04270 */
[----:B----4-:R2:W4:Y:S01]  /*28d0*/  SHFL.DOWN PT, R11, R9, 0x8, R7 ;  /* 0x09000000090b7989 */ /* 0x01052200000e0007 */
[----:B------:R-:W-:Y:S02]  /*28e0*/  IMAD.MOV.U32 R2, RZ, RZ, R8 ;  /* 0x000000ffff027224 */ /* 0x000fe400078e0008 */
[----:B------:R-:W-:Y:S01]  /*28f0*/  IMAD.MOV.U32 R3, RZ, RZ, R9 ;  /* 0x000000ffff037224 */ /* 0x000fe200078e0009 */
[----:B---3--:R2:W3:Y:S04]  /*2900*/  SHFL.DOWN PT, R13, R12, 0x8, R7 ;  /* 0x090000000c0d7989 */ /* 0x0084e800000e0007 */
        /* <DEDUP_REMOVED lines=22> */
.L_x_1941:
[----:B------:R-:W-:Y:S05]  /*2a70*/  BSYNC.RECONVERGENT B1 ;  /* 0x0000000000017941 */ /* 0x000fea0003800200 */
.L_x_1940:
[----:B-1----:R-:W-:Y:S01]  /*2a80*/  VIADD R10, R6, 0x10 ;  /* 0x00000010060a7836 */ /* 0x002fe20000000000 */
[----:B------:R1:W1:Y:S01]  /*2a90*/  SHFL.DOWN PT, R8, R2, 0x10, R7 ;  /* 0x0a00000002087989 */ /* 0x00026200000e0007 */
[----:B------:R-:W-:Y:S01]  /*2aa0*/  BSSY.RECONVERGENT B1, `(.L_x_1942) ;  /* 0x000001e000017945 */ /* 0x000fe20003800200 */
[----:B------:R-:W-:Y:S02]  /*2ab0*/  IMAD.MOV.U32 R17, RZ, RZ, R14 ;  /* 0x000000ffff117224 */ /* 0x000fe400078e000e */
[----:B------:R-:W-:Y:S01]  /*2ac0*/  ISETP.GT.AND P0, PT, R10, R7, PT ;  /* 0x000000070a00720c */ /* 0x000fe20003f04270 */
[----:B--2---:R2:W1:Y:S01]  /*2ad0*/  SHFL.DOWN PT, R9, R3, 0x10, R7 ;  /* 0x0a00000003097989 */ /* 0x00446200000e0007 */
[----:B------:R-:W-:Y:S02]  /*2ae0*/  IMAD.MOV.U32 R19, RZ, RZ, R16 ;  /* 0x000000ffff137224 */ /* 0x000fe400078e0010 */
[----:B------:R-:W-:Y:S01]  /*2af0*/  IMAD.MOV.U32 R12, RZ, RZ, R2 ;  /* 0x000000ffff0c7224 */ /* 0x000fe200078e0002 */
[----:B----4-:R2:W4:Y:S01]  /*2b00*/  SHFL.DOWN PT, R11, R14, 0x10, R7 ;  /* 0x0a0000000e0b7989 */ /* 0x01052200000e0007 */
[----:B---3--:R-:W-:-:S03]  /*2b10*/  IMAD.MOV.U32 R13, RZ, RZ, R3 ;  /* 0x000000ffff0d7224 */ /* 0x008fc600078e0003 */
[----:B0-----:R2:W0:Y:S04]  /*2b20*/  SHFL.DOWN PT, R15, R16, 0x10, R7 ;  /* 0x0a000000100f7989 */ /* 0x00142800000e0007 */
        /* <DEDUP_REMOVED lines=21> */
.L_x_1943:
[----:B------:R-:W-:Y:S05]  /*2c80*/  BSYNC.RECONVERGENT B1 ;  /* 0x0000000000017941 */ /* 0x000fea0003800200 */
.L_x_1942:
[----:B------:R-:W-:Y:S01]  /*2c90*/  ISETP.NE.AND P0, PT, R6, RZ, PT ;  /* 0x000000ff0600720c */ /* 0x000fe20003f05270 */
[----:B------:R-:W-:-:S12]  /*2ca0*/  BSSY.RECONVERGENT B1, `(.L_x_1944) ;  /* 0x000000b000017945 */ /* 0x000fd80003800200 */
[----:B------:R-:W-:Y:S05]  /*2cb0*/  @P0 BRA `(.L_x_1945) ;  /* 0x0000000000240947 */ /* 0x000fea0003800000 */
[----:B------:R-:W3:Y:S01]  /*2cc0*/  S2R R6, SR_CgaCtaId ;  /* 0x0000000000067919 */ /* 0x000ee20000008800 */
[----:B--2---:R-:W-:Y:S01]  /*2cd0*/  MOV R3, 0x400 ;  /* 0x0000040000037802 */ /* 0x004fe20000000f00 */
[----:B------:R-:W-:Y:S01]  /*2ce0*/  IMAD.MOV.U32 R18, RZ, RZ, R17 ;  /* 0x000000ffff127224 */ /* 0x000fe200078e0011 */
[----:B-1----:R-:W-:-:S04]  /*2cf0*/  SHF.R.U32.HI R2, RZ, 0x1, R5 ;  /* 0x00000001ff027819 */ /* 0x002fc80000011605 */
[----:B------:R-:W-:Y:S02]  /*2d00*/  LOP3.LUT R2, R2, 0x1f0, RZ, 0xc0, !PT ;  /* 0x000001f002027812 */ /* 0x000fe400078ec0ff */
[----:B---3--:R-:W-:-:S05]  /*2d10*/  LEA R3, R6, R3, 0x18 ;  /* 0x0000000306037211 */ /* 0x008fca00078ec0ff */
[----:B------:R-:W-:-:S05]  /*2d20*/  IMAD.IADD R3, R2, 0x1, R3 ;  /* 0x0000000102037824 */ /* 0x000fca00078e0203 */
[----:B------:R3:W-:Y:S04]  /*2d30*/  STS.64 [R3+0x10], R18 ;  /* 0x0000101203007388 */ /* 0x0007e80000000a00 */
[----:B------:R3:W-:Y:S02]  /*2d40*/  STS.64 [R3+0x8], R12 ;  /* 0x0000080c03007388 */ /* 0x0007e40000000a00 */
.L_x_1945:
[----:B------:R-:W-:Y:S05]  /*2d50*/  BSYNC.RECONVERGENT B1 ;  /* 0x0000000000017941 */ /* 0x000fea0003800200 */
.L_x_1944:
[----:B------:R-:W-:Y:S01]  /*2d60*/  BAR.SYNC.DEFER_BLOCKING 0x0 ;  /* 0x0000000000007b1d */ /* 0x000fe20000010000 */
[----:B------:R-:W-:-:S13]  /*2d70*/  ISETP.NE.AND P1, PT, R5, RZ, PT ;  /* 0x000000ff0500720c */ /* 0x000fda0003f25270 */
[----:B------:R-:W-:Y:S05]  /*2d80*/  @P1 BRA `(.L_x_1921) ;  /* 0x0000003800601947 */ /* 0x000fea0003800000 */
[----:B------:R-:W-:Y:S01]  /*2d90*/  ISETP.GE.AND P0, PT, R4, 0x21, PT ;  /* 0x000000210400780c */ /* 0x000fe20003f06270 */
[----:B----4-:R-:W-:Y:S02]  /*2da0*/  IMAD.MOV.U32 R11, RZ, RZ, R17 ;  /* 0x000000ffff0b7224 */ /* 0x010fe400078e0011 */
[----:B--2---:R-:W-:Y:S02]  /*2db0*/  IMAD.MOV.U32 R14, RZ, RZ, R19 ;  /* 0x000000ffff0e7224 */ /* 0x004fe400078e0013 */
[----:B-1----:R-:W-:Y:S02]  /*2dc0*/  IMAD.MOV.U32 R2, RZ, RZ, R12 ;  /* 0x000000ffff027224 */ /* 0x002fe400078e000c */
[----:B---3--:R-:W-:-:S06]  /*2dd0*/  IMAD.MOV.U32 R3, RZ, RZ, R13 ;  /* 0x000000ffff037224 */ /* 0x008fcc00078e000d */
[----:B------:R-:W-:Y:S05]  /*2de0*/  @!P0 BRA `(.L_x_1946) ;  /* 0x00000000006c8947 */ /* 0x000fea0003800000 */
[----:B------:R-:W1:Y:S01]  /*2df0*/  S2UR UR5, SR_CgaCtaId ;  /* 0x00000000000579c3 */ /* 0x000e620000008800 */
[----:B------:R-:W-:Y:S01]  /*2e00*/  UMOV UR4, 0x400 ;  /* 0x0000040000047882 */ /* 0x000fe20000000000 */
[----:B------:R-:W-:Y:S01]  /*2e10*/  BSSY.RECONVERGENT B1, `(.L_x_1946) ;  /* 0x0000018000017945 */ /* 0x000fe20003800200 */
[----:B-1----:R-:W-:-:S09]  /*2e20*/  ULEA UR4, UR5, UR4, 0x18 ;  /* 0x0000000405047291 */ /* 0x002fd2000f8ec0ff */
[----:B------:R-:W1:Y:S04]  /*2e30*/  LDS.64 R6, [UR4+0x18] ;  /* 0x00001804ff067984 */ /* 0x000e680008000a00 */
[----:B------:R-:W2:Y:S01]  /*2e40*/  LDS.64 R8, [UR4+0x20] ;  /* 0x00002004ff087984 */ /* 0x000ea20008000a00 */
[----:B-1----:R-:W-:Y:S01]  /*2e50*/  DSETP.GEU.AND P0, PT, R12, R6, PT ;  /* 0x000000060c00722a */ /* 0x002fe20003f0e000 */
[----:B------:R-:W-:Y:S02]  /*2e60*/  IMAD.MOV.U32 R2, RZ, RZ, R6 ;  /* 0x000000ffff027224 */ /* 0x000fe400078e0006 */
[----:B------:R-:W-:Y:S02]  /*2e70*/  IMAD.MOV.U32 R3, RZ, RZ, R7 ;  /* 0x000000ffff037224 */ /* 0x000fe400078e0007 */
[----:B--2---:R-:W-:-:S02]  /*2e80*/  IMAD.MOV.U32 R11, RZ, RZ, R8 ;  /* 0x000000ffff0b7224 */ /* 0x004fc400078e0008 */
        /* <DEDUP_REMOVED lines=16> */
.L_x_1947:
[----:B------:R-:W-:Y:S05]  /*2f90*/  BSYNC.RECONVERGENT B1 ;  /* 0x0000000000017941 */ /* 0x000fea0003800200 */
.L_x_1946:
[----:B------:R-:W-:Y:S01]  /*2fa0*/  ISETP.GE.AND P0, PT, R4, 0x41, PT ;  /* 0x000000410400780c */ /* 0x000fe20003f06270 */
[----:B------:R-:W-:Y:S02]  /*2fb0*/  IMAD.MOV.U32 R5, RZ, RZ, R11 ;  /* 0x000000ffff057224 */ /* 0x000fe400078e000b */
[----:B------:R-:W-:Y:S02]  /*2fc0*/  IMAD.MOV.U32 R10, RZ, RZ, R14 ;  /* 0x000000ffff0a7224 */ /* 0x000fe400078e000e */
[----:B------:R-:W-:Y:S02]  /*2fd0*/  IMAD.MOV.U32 R6, RZ, RZ, R2 ;  /* 0x000000ffff067224 */ /* 0x000fe400078e0002 */
[----:B------:R-:W-:-:S06]  /*2fe0*/  IMAD.MOV.U32 R7, RZ, RZ, R3 ;  /* 0x000000ffff077224 */ /* 0x000fcc00078e0003 */
        /* <DEDUP_REMOVED lines=27> */
.L_x_1949:
[----:B------:R-:W-:Y:S05]  /*31a0*/  BSYNC.RECONVERGENT B1 ;  /* 0x0000000000017941 */ /* 0x000fea0003800200 */
.L_x_1948:
        /* <DEDUP_REMOVED lines=11> */
[----:B0-----:R-:W0:Y:S01]  /*3260*/  LDS.64 R14, [UR4+0x40] ;  /* 0x00004004ff0e7984 */ /* 0x001e220008000a00 */
[----:B-1----:R-:W-:Y:S01]  /*3270*/  DSETP.GEU.AND P0, PT, R6, R8, PT ;  /* 0x000000080600722a */ /* 0x002fe20003f0e000 */
[----:B------:R-:W-:Y:S02]  /*3280*/  IMAD.MOV.U32 R2, RZ, RZ, R8 ;  /* 0x000000ffff027224 */ /* 0x000fe400078e0008 */
[----:B------:R-:W-:Y:S02]  /*3290*/  IMAD.MOV.U32 R3, RZ, RZ, R9 ;  /* 0x000000ffff037224 */ /* 0x000fe400078e0009 */
[----:B0-----:R-:W-:-:S02]  /*32a0*/  IMAD.MOV.U32 R11, RZ, RZ, R14 ;  /* 0x000000ffff0b7224 */ /* 0x001fc400078e000e */
        /* <DEDUP_REMOVED lines=16> */
.L_x_1951:
[----:B------:R-:W-:Y:S05]  /*33b0*/  BSYNC.RECONVERGENT B1 ;  /* 0x0000000000017941 */ /* 0x000fea0003800200 */
.L_x_1950:
        /* <DEDUP_REMOVED lines=32> */
.L_x_1953:
[----:B------:R-:W-:Y:S05]  /*35c0*/  BSYNC.RECONVERGENT B1 ;  /* 0x0000000000017941 */ /* 0x000fea0003800200 */
.L_x_1952:
        /* <DEDUP_REMOVED lines=32> */
.L_x_1955:
[----:B------:R-:W-:Y:S05]  /*37d0*/  BSYNC.RECONVERGENT B1 ;  /* 0x0000000000017941 */ /* 0x000fea0003800200 */
.L_x_1954:
        /* <DEDUP_REMOVED lines=32> */
.L_x_1957:
[----:B------:R-:W-:Y:S05]  /*39e0*/  BSYNC.RECONVERGENT B1 ;  /* 0x0000000000017941 */ /* 0x000fea0003800200 */
.L_x_1956:
[----:B------:R-:W-:Y:S01]  /*39f0*/  ISETP.GE.AND P0, PT, R4, 0xe1, PT ;  /* 0x000000e10400780c */ /* 0x000fe20003f06270 */
[----:B------:R-:W-:Y:S02]  /*3a00*/  IMAD.MOV.U32 R17, RZ, RZ, R5 ;  /* 0x000000ffff117224 */ /* 0x000fe400078e0005 */
[----:B------:R-:W-:Y:S02]  /*3a10*/  IMAD.MOV.U32 R19, RZ, RZ, R10 ;  /* 0x000000ffff137224 */ /* 0x000fe400078e000a */
[----:B------:R-:W-:Y:S02]  /*3a20*/  IMAD.MOV.U32 R12, RZ, RZ, R6 ;  /* 0x000000ffff0c7224 */ /* 0x000fe400078e0006 */
[----:B------:R-:W-:-:S06]  /*3a30*/  IMAD.MOV.U32 R13, RZ, RZ, R7 ;  /* 0x000000ffff0d7224 */ /* 0x000fcc00078e0007 */
[----:B------:R-:W-:Y:S05]  /*3a40*/  @!P0 BRA `(.L_x_1921) ;  /* 0x0000002c00308947 */ /* 0x000fea0003800000 */
[----:B------:R-:W1:Y:S01]  /*3a50*/  S2UR UR5, SR_CgaCtaId ;  /* 0x00000000000579c3 */ /* 0x000e620000008800 */
[----:B------:R-:W-:Y:S02]  /*3a60*/  UMOV UR4, 0x400 ;  /* 0x0000040000047882 */ /* 0x000fe40000000000 */
        /* <DEDUP_REMOVED lines=24> */
.L_x_1889:
[----:B------:R-:W0:Y:S01]  /*3bf0*/  S2R R4, SR_TID.X ;  /* 0x0000000000047919 */ /* 0x000e220000002100 */
[----:B------:R-:W1:Y:S01]  /*3c00*/  LDCU.128 UR12, c[0x0][0x380] ;  /* 0x00007000ff0c77ac */ /* 0x000e620008000c00 */
[----:B------:R-:W-:Y:S02]  /*3c10*/  SHF.R.S32.HI R5, RZ, 0x1f, R6 ;  /* 0x0000001fff057819 */ /* 0x000fe40000011406 */
[----:B0-----:R-:W-:-:S04]  /*3c20*/  IADD3 R2, P0, PT, R6, R4, RZ ;  /* 0x0000000406027210 */ /* 0x001fc80007f1e0ff */
[----:B-1----:R-:W-:Y:S02]  /*3c30*/  LEA R8, P1, R2, UR12, 0x3 ;  /* 0x0000000c02087c11 */ /* 0x002fe4000f8218ff */
[----:B------:R-:W-:-:S04]  /*3c40*/  IADD3.X R3, PT, PT, RZ, R5, RZ, P0, !PT ;  /* 0x00000005ff037210 */ /* 0x000fc800007fe4ff */
[----:B------:R-:W-:-:S05]  /*3c50*/  LEA.HI.X R9, R2, UR13, R3, 0x3, P1 ;  /* 0x0000000d02097c11 */ /* 0x000fca00088f1c03 */
[----:B------:R-:W2:Y:S04]  /*3c60*/  LDG.E.64 R10, desc[UR10][R8.64] ;  /* 0x0000000a080a7981 */ /* 0x000ea8000c1e1b00 */
[----:B------:R-:W2:Y:S04]  /*3c70*/  LDG.E.64 R12, desc[UR10][R8.64+0x800] ;  /* 0x0008000a080c7981 */ /* 0x000ea8000c1e1b00 */
[----:B------:R-:W3:Y:S04]  /*3c80*/  LDG.E.64 R14, desc[UR10][R8.64+0x1000] ;  /* 0x0010000a080e7981 */ /* 0x000ee8000c1e1b00 */
[----:B------:R-:W4:Y:S04]  /*3c90*/  LDG.E.64 R16, desc[UR10][R8.64+0x1800] ;  /* 0x0018000a08107981 */ /* 0x000f28000c1e1b00 */
[----:B------:R0:W5:Y:S01]  /*3ca0*/  LDG.E.64 R2, desc[UR10][R8.64+0x2000] ;  /* 0x0020000a08027981 */ /* 0x000162000c1e1b00 */
[----:B------:R-:W-:Y:S01]  /*3cb0*/  BSSY.RECONVERGENT B1, `(.L_x_1958) ;  /* 0x000001f000017945 */ /* 0x000fe20003800200 */
[----:B------:R-:W-:-:S02]  /*3cc0*/  ISETP.LE.AND P1, PT, R7, UR6, PT ;  /* 0x0000000607007c0c */ /* 0x000fc4000bf23270 */
[C---:B0-----:R-:W-:Y:S01]  /*3cd0*/  LOP3.LUT R8, R4.reuse, 0x400, RZ, 0xfc, !PT ;  /* 0x0000040004087812 */ /* 0x041fe200078efcff */
[----:B------:R-:W-:Y:S01]  /*3ce0*/  VIADD R9, R4, 0x200 ;  /* 0x0000020004097836 */ /* 0x000fe20000000000 */
[----:B--2---:R-:W-:-:S06]  /*3cf0*/  DSETP.GEU.AND P3, PT, R10, R12, PT ;  /* 0x0000000c0a00722a */ /* 0x004fcc0003f6e000 */
[----:B------:R-:W-:Y:S02]  /*3d00*/  FSEL R10, R10, R12, P3 ;  /* 0x0000000c0a0a7208 */ /* 0x000fe40001800000 */
[----:B------:R-:W-:Y:S02]  /*3d10*/  FSEL R11, R11, R13, P3 ;  /* 0x0000000d0b0b7208 */ /* 0x000fe40001800000 */
[----:B------:R-:W-:-:S04]  /*3d20*/  IADD3 R12, P5, PT, R6, UR14, RZ ;  /* 0x0000000e060c7c10 */ /* 0x000fc8000ffbe0ff */
[----:B---3--:R-:W-:Y:S01]  /*3d30*/  DSETP.GEU.AND P4, PT, R10, R14, PT ;  /* 0x0000000e0a00722a */ /* 0x008fe20003f8e000 */
[----:B------:R-:W-:Y:S02]  /*3d40*/  IADD3.X R13, PT, PT, R5, UR15, RZ, P5, !PT ;  /* 0x0000000f050d7c10 */ /* 0x000fe4000affe4ff */
[----:B------:R-:W-:-:S03]  /*3d50*/  IADD3 R6, P5, PT, R8, R12, RZ ;  /* 0x0000000c08067210 */ /* 0x000fc60007fbe0ff */
[----:B------:R-:W-:Y:S02]  /*3d60*/  FSEL R10, R10, R14, P4 ;  /* 0x0000000e0a0a7208 */ /* 0x000fe40002000000 */
[----:B------:R-:W-:Y:S01]  /*3d70*/  FSEL R11, R11, R15, P4 ;  /* 0x0000000f0b0b7208 */ /* 0x000fe20002000000 */
[----:B------:R-:W-:Y:S02]  /*3d80*/  VIADD R15, R4, 0x100 ;  /* 0x00000100040f7836 */ /* 0x000fe40000000000 */
[----:B------:R-:W-:-:S03]  /*3d90*/  IMAD.X R5, RZ, RZ, R13, P5 ;  /* 0x000000ffff057224 */ /* 0x000fc600028e060d */
[----:B----4-:R-:W-:Y:S01]  /*3da0*/  DSETP.GEU.AND P2, PT, R10, R16, PT ;  /* 0x000000100a00722a */ /* 0x010fe20003f4e000 */
[----:B------:R-:W-:-:S05]  /*3db0*/  @P4 SEL R9, R4, R15, P3 ;  /* 0x0000000f04094207 */ /* 0x000fca0001800000 */
[----:B------:R-:W-:Y:S02]  /*3dc0*/  FSEL R10, R10, R16, P2 ;  /* 0x000000100a0a7208 */ /* 0x000fe40001000000 */
[----:B------:R-:W-:-:S06]  /*3dd0*/  FSEL R11, R11, R17, P2 ;  /* 0x000000110b0b7208 */ /* 0x000fcc0001000000 */
[----:B-----5:R-:W-:Y:S01]  /*3de0*/  DSETP.GEU.AND P0, PT, R10, R2, PT ;  /* 0x000000020a00722a */ /* 0x020fe20003f0e000 */
[----:B------:R-:W-:-:S13]  /*3df0*/  @!P2 VIADD R9, R4, 0x300 ;  /* 0x000003000409a836 */ /* 0x000fda0000000000 */
        /* <DEDUP_REMOVED lines=10> */
.L_x_1959:
[----:B------:R-:W-:Y:S05]  /*3ea0*/  BSYNC.RECONVERGENT B1 ;  /* 0x0000000000017941 */ /* 0x000fea0003800200 */
.L_x_1958:
        /* <DEDUP_REMOVED lines=12> */
[----:B------:R-:W-:-:S05]  /*3f70*/  IMAD.MOV.U32 R11, RZ, RZ, 0x500 ;  /* 0x00000500ff0b7424 */ /* 0x000fca00078e00ff */
[----:B------:R-:W2:Y:S01]  /*3f80*/  ATOMG.E.ADD.STRONG.GPU PT, R10, desc[UR10][R8.64], R11 ;  /* 0x8000000b080a79a8 */ /* 0x000ea200081ef10a */
[----:B------:R-:W0:Y:S01]  /*3f90*/  S2UR UR5, SR_CgaCtaId ;  /* 0x00000000000579c3 */ /* 0x000e220000008800 */
[----:B------:R-:W-:Y:S02]  /*3fa0*/  UMOV UR4, 0x400 ;  /* 0x0000040000047882 */ /* 0x000fe40000000000 */
[----:B0-----:R-:W-:Y:S01]  /*3fb0*/  ULEA UR4, UR5, UR4, 0x18 ;  /* 0x0000000405047291 */ /* 0x001fe2000f8ec0ff */
[----:B--2---:R-:W-:-:S08]  /*3fc0*/  VIADD R10, R10, UR6 ;  /* 0x000000060a0a7c36 */ /* 0x004fd00008000000 */
[----:B------:R0:W-:Y:S03]  /*3fd0*/  STS [UR4+0x98], R10 ;  /* 0x0000980aff007988 */ /* 0x0001e60008000804 */
.L_x_1962:
[----:B------:R-:W-:Y:S05]  /*3fe0*/  BSYNC.RECONVERGENT B1 ;  /* 0x0000000000017941 */ /* 0x000fea0003800200 */
.L_x_1961:
[----:B------:R-:W1:Y:S08]  /*3ff0*/  S2UR UR5, SR_CgaCtaId ;  /* 0x00000000000579c3 */ /* 0x000e700000008800 */
[----:B------:R-:W-:Y:S06]  /*4000*/  BAR.SYNC.DEFER_BLOCKING 0x0 ;  /* 0x0000000000007b1d */ /* 0x000fec0000010000 */
[----:B------:R-:W-:-:S02]  /*4010*/  UMOV UR4, 0x400 ;  /* 0x0000040000047882 */ /* 0x000fc40000000000 */
[----:B-1----:R-:W-:-:S06]  /*4020*/  ULEA UR4, UR5, UR4, 0x18 ;  /* 0x0000000405047291 */ /* 0x002fcc000f8ec0ff */
[----:B------:R-:W-:-:S05]  /*4030*/  IMAD.U32 R11, RZ, RZ, UR4 ;  /* 0x00000004ff0b7e24 */ /* 0x000fca000f8e00ff */
[----:B0-----:R-:W0:Y:S02]  /*4040*/  LDS R10, [R11+0x98] ;  /* 0x000098000b0a7984 */ /* 0x001e240000000800 */
[----:B0-----:R-:W-:-:S05]  /*4050*/  VIADD R12, R10, 0x500 ;  /* 0x000005000a0c7836 */ /* 0x001fca0000000000 */
[----:B------:R-:W-:-:S13]  /*4060*/  ISETP.GT.AND P0, PT, R12, R7, PT ;  /* 0x000000070c00720c */ /* 0x000fda0003f04270 */
[----:B------:R-:W-:Y:S05]  /*4070*/  @P0 BRA `(.L_x_1963) ;  /* 0x0000000400980947 */ /* 0x000fea0003800000 */
[----:B------:R-:W-:Y:S01]  /*4080*/  BSSY.RECONVERGENT B1, `(.L_x_1963) ;  /* 0x0000065000017945 */ /* 0x000fe20003800200 */
[----:B------:R-:W-:Y:S01]  /*4090*/  IMAD.MOV.U32 R20, RZ, RZ, R2 ;  /* 0x000000ffff147224 */ /* 0x000fe200078e0002 */
[----:B------:R-:W0:Y:S01]  /*40a0*/  LDCU UR7, c[0x0][0x398] ;  /* 0x00007300ff0777ac */ /* 0x000e220008000800 */
[----:B------:R-:W-:Y:S01]  /*40b0*/  IMAD.MOV.U32 R21, RZ, RZ, R3 ;  /* 0x000000ffff157224 */ /* 0x000fe200078e0003 */
[----:B------:R-:W1:Y:S06]  /*40c0*/  LDCU.128 UR12, c[0x0][0x380] ;  /* 0x00007000ff0c77ac */ /* 0x000e6c0008000c00 */
.L_x_1966:
[----:B------:R-:W-:Y:S02]  /*40d0*/  SHF.R.S32.HI R2, RZ, 0x1f, R10 ;  /* 0x0000001fff027819 */ /* 0x000fe4000001140a */
[----:B------:R-:W-:-:S05]  /*40e0*/  IADD3 R7, P0, PT, R4, R10, RZ ;  /* 0x0000000a04077210 */ /* 0x000fca0007f1e0ff */
[----:B------:R-:W-:Y:S01]  /*40f0*/  IMAD.X R24, RZ, RZ, R2, P0 ;  /* 0x000000ffff187224 */ /* 0x000fe200000e0602 */
[----:B-1----:R-:W-:-:S04]  /*4100*/  LEA R22, P0, R7, UR12, 0x3 ;  /* 0x0000000c07167c11 */ /* 0x002fc8000f8018ff */
[----:B------:R-:W-:-:S05]  /*4110*/  LEA.HI.X R23, R7, UR13, R24, 0x3, P0 ;  /* 0x0000000d07177c11 */ /* 0x000fca00080f1c18 */
[----:B------:R-:W2:Y:S04]  /*4120*/  LDG.E.64 R18, desc[UR10][R22.64] ;  /* 0x0000000a16127981 */ /* 0x000ea8000c1e1b00 */
[----:B------:R-:W3:Y:S04]  /*4130*/  LDG.E.64 R16, desc[UR10][R22.64+0x800] ;  /* 0x0008000a16107981 */ /* 0x000ee8000c1e1b00 */
[----:B------:R-:W4:Y:S04]  /*4140*/  LDG.E.64 R14, desc[UR10][R22.64+0x1000] ;  /* 0x0010000a160e7981 */ /* 0x000f28000c1e1b00 */
[----:B------:R-:W4:Y:S01]  /*4150*/  LDG.E.64 R12, desc[UR10][R22.64+0x1800] ;  /* 0x0018000a160c7981 */ /* 0x000f22000c1e1b00 */
[----:B------:R-:W-:Y:S01]  /*4160*/  IADD3 R25, P0, PT, R7, UR14, RZ ;  /* 0x0000000e07197c10 */ /* 0x000fe2000ff1e0ff */
[----:B------:R-:W-:Y:S02]  /*4170*/  BSSY.RECONVERGENT B2, `(.L_x_1964) ;  /* 0x000003d000027945 */ /* 0x000fe40003800200 */
[----:B------:R1:W5:Y:S01]  /*4180*/  LDG.E.64 R2, desc[UR10][R22.64+0x2000] ;  /* 0x0020000a16027981 */ /* 0x000362000c1e1b00 */
[----:B------:R-:W-:Y:S01]  /*4190*/  IADD3.X R24, PT, PT, R24, UR15, RZ, P0, !PT ;  /* 0x0000000f18187c10 */ /* 0x000fe200087fe4ff */
[----:B------:R-:W-:Y:S06]  /*41a0*/  BAR.SYNC.DEFER_BLOCKING 0x0 ;  /* 0x0000000000007b1d */ /* 0x000fec0000010000 */
[----:B--2---:R-:W-:-:S14]  /*41b0*/  DSETP.GEU.AND P1, PT, R20, R18, PT ;  /* 0x000000121400722a */ /* 0x004fdc0003f2e000 */
[----:B------:R-:W-:-:S04]  /*41c0*/  @P1 ISETP.GE.U32.AND P0, PT, R6, R25, PT ;  /* 0x000000190600120c */ /* 0x000fc80003f06070 */
[----:B------:R-:W-:-:S13]  /*41d0*/  @P1 ISETP.GE.AND.EX P0, PT, R5, R24, PT, P0 ;  /* 0x000000180500120c */ /* 0x000fda0003f06300 */
[----:B------:R-:W-:-:S06]  /*41e0*/  @P1 DSETP.LT.OR P0, PT, R18, R20, !P0 ;  /* 0x000000141200122a */ /* 0x000fcc0004701400 */
[----:B------:R-:W-:Y:S02]  /*41f0*/  @P1 FSEL R7, R20, R18, P0 ;  /* 0x0000001214071208 */ /* 0x000fe40000000000 */
[----:B------:R-:W-:Y:S01]  /*4200*/  @P1 FSEL R20, R21, R19, P0 ;  /* 0x0000001315141208 */ /* 0x000fe20000000000 */
[----:B------:R-:W-:Y:S01]  /*4210*/  IMAD.MOV.U32 R21, RZ, RZ, R24 ;  /* 0x000000ffff157224 */ /* 0x000fe200078e0018 */
[----:B------:R-:W-:Y:S01]  /*4220*/  @P1 SEL R21, R5, R24, P0 ;  /* 0x0000001805151207 */ /* 0x000fe20000000000 */
[----:B------:R-:W-:Y:S01]  /*4230*/  @P1 IMAD.MOV.U32 R18, RZ, RZ, R7 ;  /* 0x000000ffff121224 */ /* 0x000fe200078e0007 */
[----:B------:R-:W-:Y:S01]  /*4240*/  IADD3 R7, P3, PT, R25, 0x100, RZ ;  /* 0x0000010019077810 */ /* 0x000fe20007f7e0ff */
[----:B------:R-:W-:Y:S02]  /*4250*/  @P1 IMAD.MOV.U32 R19, RZ, RZ, R20 ;  /* 0x000000ffff131224 */ /* 0x000fe400078e0014 */
[----:B------:R-:W-:Y:S01]  /*4260*/  IMAD.MOV.U32 R20, RZ, RZ, R25 ;  /* 0x000000ffff147224 */ /* 0x000fe200078e0019 */
[----:B------:R-:W-:Y:S01]  /*4270*/  @P1 SEL R20, R6, R25, P0 ;  /* 0x0000001906141207 */ /* 0x000fe20000000000 */
[----:B------:R-:W-:-:S02]  /*4280*/  IMAD.X R6, RZ, RZ, R24, P3 ;  /* 0x000000ffff067224 */ /* 0x000fc400018e0618 */
[----:B---3--:R-:W-:-:S14]  /*4290*/  DSETP.GEU.AND P2, PT, R18, R16, PT ;  /* 0x000000101200722a */ /* 0x008fdc0003f4e000 */
        /* <DEDUP_REMOVED lines=9> */
[----:B------:R-:W-:Y:S02]  /*4330*/  IADD3 R18, P3, PT, R25, 0x200, RZ ;  /* 0x0000020019127810 */ /* 0x000fe40007f7e0ff */
[----:B------:R-:W-:-:S03]  /*4340*/  SHF.R.S32.HI R21, RZ, 0x1f, R10 ;  /* 0x0000001fff157819 */ /* 0x000fc6000001140a */
[----:B----4-:R-:W-:Y:S01]  /*4350*/  DSETP.GEU.AND P1, PT, R16, R14, PT ;  /* 0x0000000e1000722a */ /* 0x010fe20003f2e000 */
[----:B------:R-:W-:Y:S01]  /*4360*/  IMAD.X R19, RZ, RZ, R24, P3 ;  /* 0x000000ffff137224 */ /* 0x000fe200018e0618 */
[----:B------:R-:W-:-:S04]  /*4370*/  IADD3 R20, P3, P4, R4, UR14, R10 ;  /* 0x0000000e04147c10 */ /* 0x000fc8000fc7e00a */
[----:B------:R-:W-:-:S08]  /*4380*/  IADD3.X R21, PT, PT, RZ, UR15, R21, P3, P4 ;  /* 0x0000000fff157c10 */ /* 0x000fd00009fe8415 */
[----:B------:R-:W-:-:S04]  /*4390*/  @P1 ISETP.GE.U32.AND P0, PT, R7, R18, PT ;  /* 0x000000120700120c */ /* 0x000fc80003f06070 */
[----:B------:R-:W-:-:S13]  /*43a0*/  @P1 ISETP.GE.AND.EX P0, PT, R6, R19, PT, P0 ;  /* 0x000000130600120c */ /* 0x000fda0003f06300 */
[----:B------:R-:W-:-:S06]  /*43b0*/  @P1 DSETP.LT.OR P0, PT, R14, R16, !P0 ;  /* 0x000000100e00122a */ /* 0x000fcc0004701400 */
[----:B------:R-:W-:Y:S02]  /*43c0*/  @P1 FSEL R5, R16, R14, P0 ;  /* 0x0000000e10051208 */ /* 0x000fe40000000000 */
[----:B------:R-:W-:Y:S02]  /*43d0*/  @P1 FSEL R16, R17, R15, P0 ;  /* 0x0000000f11101208 */ /* 0x000fe40000000000 */
[----:B------:R-:W-:Y:S01]  /*43e0*/  IADD3 R17, P3, PT, R20, 0x300, RZ ;  /* 0x0000030014117810 */ /* 0x000fe20007f7e0ff */
[----:B------:R-:W-:Y:S01]  /*43f0*/  @P1 IMAD.MOV.U32 R14, RZ, RZ, R5 ;  /* 0x000000ffff0e1224 */ /* 0x000fe200078e0005 */
[----:B------:R-:W-:Y:S01]  /*4400*/  @P1 SEL R18, R7, R18, P0 ;  /* 0x0000001207121207 */ /* 0x000fe20000000000 */
[----:B------:R-:W-:Y:S01]  /*4410*/  @P1 IMAD.MOV.U32 R15, RZ, RZ, R16 ;  /* 0x000000ffff0f1224 */ /* 0x000fe200078e0010 */
[----:B------:R-:W-:Y:S01]  /*4420*/  @P1 SEL R19, R6, R19, P0 ;  /* 0x0000001306131207 */ /* 0x000fe20000000000 */
[----:B------:R-:W-:Y:S01]  /*4430*/  IMAD.X R16, RZ, RZ, R21, P3 ;  /* 0x000000ffff107224 */ /* 0x000fe200018e0615 */
[----:B------:R-:W-:-:S03]  /*4440*/  ISETP.NE.AND P1, PT, R4, RZ, PT ;  /* 0x000000ff0400720c */ /* 0x000fc60003f25270 */
[----:B------:R-:W-:-:S14]  /*4450*/  DSETP.GEU.AND P2, PT, R14, R12, PT ;  /* 0x0000000c0e00722a */ /* 0x000fdc0003f4e000 */
[----:B------:R-:W-:-:S04]  /*4460*/  @P2 ISETP.GE.U32.AND P0, PT, R18, R17, PT ;  /* 0x000000111200220c */ /* 0x000fc80003f06070 */
[----:B------:R-:W-:-:S13]  /*4470*/  @P2 ISETP.GE.AND.EX P0, PT, R19, R16, PT, P0 ;  /* 0x000000101300220c */ /* 0x000fda0003f06300 */
[----:B------:R-:W-:-:S06]  /*4480*/  @P2 DSETP.LT.OR P0, PT, R12, R14, !P0 ;  /* 0x0000000e0c00222a */ /* 0x000fcc0004701400 */
[----:B------:R-:W-:Y:S02]  /*4490*/  @P2 FSEL R7, R14, R12, P0 ;  /* 0x0000000c0e072208 */ /* 0x000fe40000000000 */
[----:B------:R-:W-:Y:S01]  /*44a0*/  @P2 FSEL R14, R15, R13, P0 ;  /* 0x0000000d0f0e2208 */ /* 0x000fe20000000000 */
[----:B-1----:R-:W-:Y:S06]  /*44b0*/  @P1 BRA `(.L_x_1965) ;  /* 0x0000000000201947 */ /* 0x002fec0003800000 */
[----:B------:R-:W-:-:S06]  /*44c0*/  IMAD.MOV.U32 R5, RZ, RZ, 0x500 ;  /* 0x00000500ff057424 */ /* 0x000fcc00078e00ff */
[----:B------:R-:W2:Y:S01]  /*44d0*/  ATOMG.E.ADD.STRONG.GPU PT, R5, desc[UR10][R8.64], R5 ;  /* 0x80000005080579a8 */ /* 0x000ea200081ef10a */
[----:B------:R-:W1:Y:S01]  /*44e0*/  S2UR UR5, SR_CgaCtaId ;  /* 0x00000000000579c3 */ /* 0x000e620000008800 */
[----:B------:R-:W-:Y:S02]  /*44f0*/  UMOV UR4, 0x400 ;  /* 0x0000040000047882 */ /* 0x000fe40000000000 */
[----:B-1----:R-:W-:-:S06]  /*4500*/  ULEA UR4, UR5, UR4, 0x18 ;  /* 0x0000000405047291 */ /* 0x002fcc000f8ec0ff */
[----:B------:R-:W-:Y:S02]  /*4510*/  IMAD.U32 R11, RZ, RZ, UR4 ;  /* 0x00000004ff0b7e24 */ /* 0x000fe4000f8e00ff */
[----:B--2---:R-:W-:-:S05]  /*4520*/  VIADD R6, R5, UR6 ;  /* 0x0000000605067c36 */ /* 0x004fca0008000000 */
[----:B------:R1:W-:Y:S02]  /*4530*/  STS [R11+0x98], R6 ;  /* 0x000098060b007388 */ /* 0x0003e40000000800 */
.L_x_1965:
[----:B0-----:R-:W-:Y:S05]  /*4540*/  BSYNC.RECONVERGENT B2 ;  /* 0x0000000000027941 */ /* 0x001fea0003800200 */
.L_x_1964:
[----:B------:R-:W-:Y:S01]  /*4550*/  BAR.SYNC.DEFER_BLOCKING 0x0 ;  /* 0x0000000000007b1d */ /* 0x000fe20000010000 */
[----:B------:R-:W-:Y:S01]  /*4560*/  @P2 IMAD.MOV.U32 R12, RZ, RZ, R7 ;  /* 0x000000ffff0c2224 */ /* 0x000fe200078e0007 */
[----:B-1----:R-:W-:Y:S01]  /*4570*/  IADD3 R6, P3, PT, R20, 0x400, RZ ;  /* 0x0000040014067810 */ /* 0x002fe20007f7e0ff */
[----:B------:R-:W-:Y:S01]  /*4580*/  @P2 IMAD.MOV.U32 R13, RZ, RZ, R14 ;  /* 0x000000ffff0d2224 */ /* 0x000fe200078e000e */
[----:B------:R-:W-:Y:S01]  /*4590*/  @P2 SEL R17, R18, R17, P0 ;  /* 0x0000001112112207 */ /* 0x000fe20000000000 */
[----:B------:R-:W-:Y:S01]  /*45a0*/  IMAD.U32 R7, RZ, RZ, UR7 ;  /* 0x00000007ff077e24 */ /* 0x000fe2000f8e00ff */
[----:B------:R-:W-:Y:S01]  /*45b0*/  @P2 SEL R16, R19, R16, P0 ;  /* 0x0000001013102207 */ /* 0x000fe20000000000 */
[----:B------:R-:W-:Y:S02]  /*45c0*/  IMAD.X R5, RZ, RZ, R21, P3 ;  /* 0x000000ffff057224 */ /* 0x000fe400018e0615 */
[----:B-----5:R-:W-:-:S14]  /*45d0*/  DSETP.GEU.AND P1, PT, R12, R2, PT ;  /* 0x000000020c00722a */ /* 0x020fdc0003f2e000 */
[----:B------:R-:W-:Y:S01]  /*45e0*/  @P1 ISETP.GE.U32.AND P0, PT, R17, R6, PT ;  /* 0x000000061100120c */ /* 0x000fe20003f06070 */
[----:B------:R-:W0:Y:S03]  /*45f0*/  LDS R10, [R11+0x98] ;  /* 0x000098000b0a7984 */ /* 0x000e260000000800 */
[----:B------:R-:W-:-:S13]  /*4600*/  @P1 ISETP.GE.AND.EX P0, PT, R16, R5, PT, P0 ;  /* 0x000000051000120c */ /* 0x000fda0003f06300 */
[----:B------:R-:W-:-:S06]  /*4610*/  @P1 DSETP.LT.OR P0, PT, R2, R12, !P0 ;  /* 0x0000000c0200122a */ /* 0x000fcc0004701400 */
[----:B------:R-:W-:Y:S02]  /*4620*/  @P1 FSEL R14, R12, R2, P0 ;  /* 0x000000020c0e1208 */ /* 0x000fe40000000000 */
[----:B------:R-:W-:Y:S02]  /*4630*/  @P1 FSEL R13, R13, R3, P0 ;  /* 0x000000030d0d1208 */ /* 0x000fe40000000000 */
[----:B------:R-:W-:Y:S01]  /*4640*/  @P1 SEL R6, R17, R6, P0 ;  /* 0x0000000611061207 */ /* 0x000fe20000000000 */
[----:B------:R-:W-:Y:S01]  /*4650*/  @P1 IMAD.MOV.U32 R2, RZ, RZ, R14 ;  /* 0x000000ffff021224 */ /* 0x000fe200078e000e */
[----:B------:R-:W-:Y:S01]  /*4660*/  @P1 SEL R5, R16, R5, P0 ;  /* 0x0000000510051207 */ /* 0x000fe20000000000 */
[----:B------:R-:W-:-:S03]  /*4670*/  @P1 IMAD.MOV.U32 R3, RZ, RZ, R13 ;  /* 0x000000ffff031224 */ /* 0x000fc600078e000d */
[----:B------:R-:W-:Y:S01]  /*4680*/  MOV R20, R2 ;  /* 0x0000000200147202 */ /* 0x000fe20000000f00 */
[----:B------:R-:W-:Y:S02]  /*4690*/  IMAD.MOV.U32 R21, RZ, RZ, R3 ;  /* 0x000000ffff157224 */ /* 0x000fe400078e0003 */
[----:B0-----:R-:W-:-:S05]  /*46a0*/  VIADD R12, R10, 0x500 ;  /* 0x000005000a0c7836 */ /* 0x001fca0000000000 */
[----:B------:R-:W-:-:S13]  /*46b0*/  ISETP.GT.AND P0, PT, R12, R7, PT ;  /* 0x000000070c00720c */ /* 0x000fda0003f04270 */
[----:B------:R-:W-:Y:S05]  /*46c0*/  @!P0 BRA `(.L_x_1966) ;  /* 0xfffffff800808947 */ /* 0x000fea000383ffff */
[----:B------:R-:W-:Y:S05]  /*46d0*/  BSYNC.RECONVERGENT B1 ;  /* 0x0000000000017941 */ /* 0x000fea0003800200 */
.L_x_1963:
[----:B------:R-:W-:Y:S01]  /*46e0*/  ISETP.GE.AND P0, PT, R10, R7, PT ;  /* 0x000000070a00720c */ /* 0x000fe20003f06270 */
[----:B------:R-:W0:Y:S01]  /*46f0*/  LDCU.64 UR6, c[0x0][0x388] ;  /* 0x00007100ff0677ac */ /* 0x000e220008000a00 */
[----:B------:R-:W-:Y:S01]  /*4700*/  BSSY.RECONVERGENT B1, `(.L_x_1960) ;  /* 0x00000ac000017945 */ /* 0x000fe20003800200 */
[----:B------:R-:W1:Y:S10]  /*4710*/  LDCU.64 UR4, c[0x0][0x388] ;  /* 0x00007100ff0477ac */ /* 0x000e740008000a00 */
        /* <DEDUP_REMOVED lines=11> */
[----:B------:R-:W2:Y:S01]  /*47d0*/  LDC.64 R12, c[0x0][0x380] ;  /* 0x0000e000ff0c7b82 */ /* 0x000ea20000000a00 */
[----:B------:R-:W-:Y:S01]  /*47e0*/  LEA.HI R7, R18, 0x1, RZ, 0x18 ;  /* 0x0000000112077811 */ /* 0x000fe200078fc0ff */
[----:B------:R-:W-:-:S03]  /*47f0*/  IMAD.IADD R11, R4, 0x1, R10 ;  /* 0x00000001040b7824 */ /* 0x000fc600078e020a */
[----:B------:R-:W-:Y:S01]  /*4800*/  LOP3.LUT R8, R7, 0x3, RZ, 0xc0, !PT ;  /* 0x0000000307087812 */ /* 0x000fe200078ec0ff */
[----:B------:R-:W-:-:S04]  /*4810*/  IMAD.MOV.U32 R7, RZ, RZ, R4 ;  /* 0x000000ffff077224 */ /* 0x000fc800078e0004 */
[----:B------:R-:W-:-:S07]  /*4820*/  IMAD.MOV R8, RZ, RZ, -R8 ;  /* 0x000000ffff087224 */ /* 0x000fce00078e0a08 */
.L_x_1972:
[----:B--2---:R-:W-:-:S06]  /*4830*/  IMAD.WIDE R14, R11, 0x8, R12 ;  /* 0x000000080b0e7825 */ /* 0x004fcc00078e020c */
[----:B------:R-:W2:Y:S01]  /*4840*/  LDG.E.64 R14, desc[UR10][R14.64] ;  /* 0x0000000a0e0e7981 */ /* 0x000ea2000c1e1b00 */
[C---:B-1----:R-:W-:Y:S01]  /*4850*/  IADD3 R19, P1, PT, R11.reuse, UR4, RZ ;  /* 0x000000040b137c10 */ /* 0x042fe2000ff3e0ff */
[----:B------:R-:W-:Y:S01]  /*4860*/  VIADD R8, R8, 0x1 ;  /* 0x0000000108087836 */ /* 0x000fe20000000000 */
[----:B------:R-:W-:Y:S01]  /*4870*/  BSSY.RECONVERGENT B3, `(.L_x_1970) ;  /* 0x000001b000037945 */ /* 0x000fe20003800200 */
[----:B------:R-:W-:Y:S01]  /*4880*/  IMAD.MOV.U32 R22, RZ, RZ, R6 ;  /* 0x000000ffff167224 */ /* 0x000fe200078e0006 */
[----:B------:R-:W-:Y:S01]  /*4890*/  LEA.HI.X.SX32 R20, R11, UR5, 0x1, P1 ;  /* 0x000000050b147c11 */ /* 0x000fe200088f0eff */
[----:B------:R-:W-:Y:S01]  /*48a0*/  IMAD.MOV.U32 R21, RZ, RZ, R5 ;  /* 0x000000ffff157224 */ /* 0x000fe200078e0005 */
[----:B------:R-:W-:Y:S01]  /*48b0*/  ISETP.NE.AND P2, PT, R8, RZ, PT ;  /* 0x000000ff0800720c */ /* 0x000fe20003f45270 */
[----:B------:R-:W-:Y:S02]  /*48c0*/  IMAD.MOV.U32 R16, RZ, RZ, R2 ;  /* 0x000000ffff107224 */ /* 0x000fe400078e0002 */
        /* <DEDUP_REMOVED lines=21> */
.L_x_1971:
[----:B0-----:R-:W-:Y:S05]  /*4a20*/  BSYNC.RECONVERGENT B3 ;  /* 0x0000000000037941 */ /* 0x001fea0003800200 */
.L_x_1970:
[----:B------:R-:W-:Y:S02]  /*4a30*/  VIADD R7, R7, 0x100 ;  /* 0x0000010007077836 */ /* 0x000fe40000000000 */
[----:B------:R-:W-:Y:S01]  /*4a40*/  VIADD R11, R11, 0x100 ;  /* 0x000001000b0b7836 */ /* 0x000fe20000000000 */
[----:B------:R-:W-:Y:S06]  /*4a50*/  @P2 BRA `(.L_x_1972) ;  /* 0xfffffffc00742947 */ /* 0x000fec000383ffff */
.L_x_1969:
[----:B01----:R-:W-:Y:S05]  /*4a60*/  BSYNC.RECONVERGENT B2 ;  /* 0x0000000000027941 */ /* 0x003fea0003800200 */
.L_x_1968:
        /* <DEDUP_REMOVED lines=9> */
.L_x_1981:
[----:B------:R-:W-:-:S05]  /*4b00*/  IMAD.WIDE R24, R23, 0x8, R10 ;  /* 0x0000000817187825 */ /* 0x000fca00078e020a */
[----:B------:R-:W2:Y:S04]  /*4b10*/  LDG.E.64 R20, desc[UR10][R24.64+-0x1000] ;  /* 0xfff0000a18147981 */ /* 0x000ea8000c1e1b00 */
[----:B------:R0:W5:Y:S04]  /*4b20*/  LDG.E.64 R16, desc[UR10][R24.64+-0x800] ;  /* 0xfff8000a18107981 */ /* 0x000168000c1e1b00 */
        /* <DEDUP_REMOVED lines=25> */
.L_x_1974:
[----:B------:R-:W-:Y:S05]  /*4cc0*/  BSYNC.RECONVERGENT B2 ;  /* 0x0000000000027941 */ /* 0x000fea0003800200 */
.L_x_1973:
[----:B-----5:R-:W-:Y:S01]  /*4cd0*/  DSETP.GEU.AND P0, PT, R18, R16, PT ;  /* 0x000000101200722a */ /* 0x020fe20003f0e000 */
[C---:B------:R-:W-:Y:S01]  /*4ce0*/  IADD3 R21, P1, PT, R27.reuse, UR6, RZ ;  /* 0x000000061b157c10 */ /* 0x040fe2000ff3e0ff */
[----:B------:R-:W-:Y:S01]  /*4cf0*/  BSSY.RECONVERGENT B2, `(.L_x_1975) ;  /* 0x0000015000027945 */ /* 0x000fe20003800200 */
[----:B------:R-:W-:Y:S01]  /*4d00*/  MOV R2, R16 ;  /* 0x0000001000027202 */ /* 0x000fe20000000f00 */
[----:B------:R-:W-:Y:S01]  /*4d10*/  IMAD.MOV.U32 R3, RZ, RZ, R17 ;  /* 0x000000ffff037224 */ /* 0x000fe200078e0011 */
[----:B------:R-:W-:Y:S01]  /*4d20*/  LEA.HI.X.SX32 R25, R27, UR7, 0x1, P1 ;  /* 0x000000071b197c11 */ /* 0x000fe200088f0eff */
[----:B------:R-:W-:-:S04]  /*4d30*/  IMAD.MOV.U32 R5, RZ, RZ, R21 ;  /* 0x000000ffff057224 */ /* 0x000fc800078e0015 */
        /* <DEDUP_REMOVED lines=16> */
.L_x_1976:
[----:B------:R-:W-:Y:S05]  /*4e40*/  BSYNC.RECONVERGENT B2 ;  /* 0x0000000000027941 */ /* 0x000fea0003800200 */
.L_x_1975:
        /* <DEDUP_REMOVED lines=24> */
.L_x_1978:
[----:B------:R-:W-:Y:S05]  /*4fd0*/  BSYNC.RECONVERGENT B2 ;  /* 0x0000000000027941 */ /* 0x000fea0003800200 */
.L_x_1977:
        /* <DEDUP_REMOVED lines=22> */
.L_x_1980:
[----:B------:R-:W-:Y:S05]  /*5140*/  BSYNC.RECONVERGENT B2 ;  /* 0x0000000000027941 */ /* 0x000fea0003800200 */
.L_x_1979:
[----:B------:R-:W-:Y:S02]  /*5150*/  VIADD R7, R7, 0x400 ;  /* 0x0000040007077836 */ /* 0x000fe40000000000 */
[----:B------:R-:W-:Y:S02]  /*5160*/  VIADD R27, R27, 0x400 ;  /* 0x000004001b1b7836 */ /* 0x000fe40000000000 */
[----:B------:R-:W-:Y:S01]  /*5170*/  VIADD R26, R26, 0x400 ;  /* 0x000004001a1a7836 */ /* 0x000fe20000000000 */
[----:B------:R-:W-:Y:S01]  /*5180*/  ISETP.GE.AND P0, PT, R7, R9, PT ;  /* 0x000000090700720c */ /* 0x000fe20003f06270 */
[----:B------:R-:W-:Y:S02]  /*5190*/  VIADD R22, R22, 0x400 ;  /* 0x0000040016167836 */ /* 0x000fe40000000000 */
[----:B------:R-:W-:-:S10]  /*51a0*/  VIADD R23, R23, 0x400 ;  /* 0x0000040017177836 */ /* 0x000fd40000000000 */
[----:B------:R-:W-:Y:S05]  /*51b0*/  @!P0 BRA `(.L_x_1981) ;  /* 0xfffffff800508947 */ /* 0x000fea000383ffff */
.L_x_1967:
[----:B01----:R-:W-:Y:S05]  /*51c0*/  BSYNC.RECONVERGENT B1 ;  /* 0x0000000000017941 */ /* 0x003fea0003800200 */
.L_x_1960:
        /* <DEDUP_REMOVED lines=32> */
.L_x_1983:
[----:B------:R-:W-:Y:S05]  /*53d0*/  BSYNC.RECONVERGENT B1 ;  /* 0x0000000000017941 */ /* 0x000fea0003800200 */
.L_x_1982:
        /* <DEDUP_REMOVED lines=31> */
.L_x_1985:
[----:B------:R-:W-:Y:S05]  /*55d0*/  BSYNC.RECONVERGENT B1 ;  /* 0x0000000000017941 */ /* 0x000fea0003800200 */
.L_x_1984:
[----:B------:R-:W-:Y:S01]  /*55e0*/  ISETP.GT.AND P0, PT, R14, 0x1b, PT ;  /* 0x0000001b0e00780c */ /* 0x000fe20003f04270 */
[----:B0-----:R0:W0:Y:S01]  /*55f0*/  SHFL.DOWN PT, R8, R2, 0x4, 0x1f ;  /* 0x08801f0002087f89 */ /* 0x00102200000e0000 */
[----:B------:R-:W-:Y:S01]  /*5600*/  BSSY.RECONVERGENT B1, `(.L_x_1986) ;  /* 0x000001d000017945 */ /* 0x000fe20003800200 */
[----:B---3--:R-:W-:Y:S02]  /*5610*/  IMAD.MOV.U32 R11, RZ, RZ, R5 ;  /* 0x000000ffff0b7224 */ /* 0x008fe400078e0005 */
[----:B------:R3:W0:Y:S01]  /*5620*/  SHFL.DOWN PT, R9, R3, 0x4, 0x1f ;  /* 0x08801f0003097f89 */ /* 0x00062200000e0000 */
[----:B------:R-:W-:Y:S02]  /*5630*/  IMAD.MOV.U32 R12, RZ, RZ, R10 ;  /* 0x000000ffff0c7224 */ /* 0x000fe400078e000a */
[----:B-1----:R-:W-:Y:S01]  /*5640*/  IMAD.MOV.U32 R6, RZ, RZ, R2 ;  /* 0x000000ffff067224 */ /* 0x002fe200078e0002 */
[----:B----4-:R3:W1:Y:S01]  /*5650*/  SHFL.DOWN PT, R16, R5, 0x4, 0x1f ;  /* 0x08801f0005107f89 */ /* 0x01066200000e0000 */
[----:B--2---:R-:W-:-:S03]  /*5660*/  IMAD.MOV.U32 R7, RZ, RZ, R3 ;  /* 0x000000ffff077224 */ /* 0x004fc600078e0003 */
[----:B------:R3:W2:Y:S01]  /*5670*/  SHFL.DOWN PT, R13, R10, 0x4, 0x1f ;  /* 0x08801f000a0d7f89 */ /* 0x0006a200000e0000 */
[----:B------:R-:W-:Y:S05]  /*5680*/  @P0 BRA `(.L_x_1987) ;  /* 0x0000000000500947 */ /* 0x000fea0003800000 */
[----:B0-----:R-:W-:Y:S01]  /*5690*/  DSETP.GEU.AND P0, PT, R2, R8, PT ;  /* 0x000000080200722a */ /* 0x001fe20003f0e000 */
[----:B-1----:R-:W-:Y:S02]  /*56a0*/  IMAD.MOV.U32 R11, RZ, RZ, R16 ;  /* 0x000000ffff0b7224 */ /* 0x002fe400078e0010 */
        /* <DEDUP_REMOVED lines=18> */
.L_x_1987:
[----:B------:R-:W-:Y:S05]  /*57d0*/  BSYNC.RECONVERGENT B1 ;  /* 0x0000000000017941 */ /* 0x000fea0003800200 */
.L_x_1986:
[----:B------:R-:W-:Y:S01]  /*57e0*/  ISETP.GT.AND P0, PT, R14, 0x17, PT ;  /* 0x000000170e00780c */ /* 0x000fe20003f04270 */
[----:B0-----:R0:W4:Y:S01]  /*57f0*/  SHFL.DOWN PT, R8, R6, 0x8, 0x1f ;  /* 0x09001f0006087f89 */ /* 0x00112200000e0000 */
[----:B------:R-:W-:Y:S01]  /*5800*/  BSSY.RECONVERGENT B1, `(.L_x_1988) ;  /* 0x000001d000017945 */ /* 0x000fe20003800200 */
[----:B---3--:R-:W-:Y:S02]  /*5810*/  IMAD.MOV.U32 R5, RZ, RZ, R11 ;  /* 0x000000ffff057224 */ /* 0x008fe400078e000b */
[----:B------:R0:W3:Y:S01]  /*5820*/  SHFL.DOWN PT, R9, R7, 0x8, 0x1f ;  /* 0x09001f0007097f89 */ /* 0x0000e200000e0000 */
[----:B------:R-:W-:Y:S02]  /*5830*/  IMAD.MOV.U32 R10, RZ, RZ, R12 ;  /* 0x000000ffff0a7224 */ /* 0x000fe400078e000c */
[----:B------:R-:W-:Y:S01]  /*5840*/  IMAD.MOV.U32 R2, RZ, RZ, R6 ;  /* 0x000000ffff027224 */ /* 0x000fe200078e0006 */
[----:B-1----:R0:W1:Y:S01]  /*5850*/  SHFL.DOWN PT, R16, R11, 0x8, 0x1f ;  /* 0x09001f000b107f89 */ /* 0x00206200000e0000 */
[----:B------:R-:W-:-:S03]  /*5860*/  IMAD.MOV.U32 R3, RZ, RZ, R7 ;  /* 0x000000ffff037224 */ /* 0x000fc600078e0007 */
[----:B--2---:R0:W2:Y:S01]  /*5870*/  SHFL.DOWN PT, R13, R12, 0x8, 0x1f ;  /* 0x09001f000c0d7f89 */ /* 0x0040a200000e0000 */
[----:B------:R-:W-:Y:S05]  /*5880*/  @P0 BRA `(.L_x_1989) ;  /* 0x0000000000500947 */ /* 0x000fea0003800000 */
[----:B---34-:R-:W-:Y:S01]  /*5890*/  DSETP.GEU.AND P0, PT, R6, R8, PT ;  /* 0x000000080600722a */ /* 0x018fe20003f0e000 */
[----:B-1----:R-:W-:Y:S02]  /*58a0*/  IMAD.MOV.U32 R5, RZ, RZ, R16 ;  /* 0x000000ffff057224 */ /* 0x002fe400078e0010 */
[----:B--2---:R-:W-:Y:S02]  /*58b0*/  IMAD.MOV.U32 R10, RZ, RZ, R13 ;  /* 0x000000ffff0a7224 */ /* 0x004fe400078e000d */
        /* <DEDUP_REMOVED lines=17> */
.L_x_1989:
[----:B------:R-:W-:Y:S05]  /*59d0*/  BSYNC.RECONVERGENT B1 ;  /* 0x0000000000017941 */ /* 0x000fea0003800200 */
.L_x_1988:
[----:B------:R-:W-:Y:S01]  /*59e0*/  ISETP.GT.AND P0, PT, R14, 0xf, PT ;  /* 0x0000000f0e00780c */ /* 0x000fe20003f04270 */
[----:B0-----:R0:W0:Y:S01]  /*59f0*/  SHFL.DOWN PT, R6, R2, 0x10, 0x1f ;  /* 0x0a001f0002067f89 */ /* 0x00102200000e0000 */
[----:B------:R-:W-:Y:S01]  /*5a00*/  BSSY.RECONVERGENT B1, `(.L_x_1990) ;  /* 0x000001d000017945 */ /* 0x000fe20003800200 */
[----:B------:R-:W-:Y:S02]  /*5a10*/  IMAD.MOV.U32 R17, RZ, RZ, R5 ;  /* 0x000000ffff117224 */ /* 0x000fe400078e0005 */
[----:B------:R0:W0:Y:S01]  /*5a20*/  SHFL.DOWN PT, R7, R3, 0x10, 0x1f ;  /* 0x0a001f0003077f89 */ /* 0x00002200000e0000 */
[----:B------:R-:W-:Y:S02]  /*5a30*/  IMAD.MOV.U32 R19, RZ, RZ, R10 ;  /* 0x000000ffff137224 */ /* 0x000fe400078e000a */
[----:B------:R-:W-:Y:S01]  /*5a40*/  IMAD.MOV.U32 R12, RZ, RZ, R2 ;  /* 0x000000ffff0c7224 */ /* 0x000fe200078e0002 */
[----:B----4-:R4:W0:Y:S01]  /*5a50*/  SHFL.DOWN PT, R8, R5, 0x10, 0x1f ;  /* 0x0a001f0005087f89 */ /* 0x01082200000e0000 */
[----:B--2---:R-:W-:-:S03]  /*5a60*/  IMAD.MOV.U32 R13, RZ, RZ, R3 ;  /* 0x000000ffff0d7224 */ /* 0x004fc600078e0003 */
[----:B---3--:R4:W2:Y:S01]  /*5a70*/  SHFL.DOWN PT, R9, R10, 0x10, 0x1f ;  /* 0x0a001f000a097f89 */ /* 0x0088a200000e0000 */
[----:B------:R-:W-:Y:S05]  /*5a80*/  @P0 BRA `(.L_x_1991) ;  /* 0x0000000000500947 */ /* 0x000fea0003800000 */
[----:B0-----:R-:W-:Y:S01]  /*5a90*/  DSETP.GEU.AND P0, PT, R2, R6, PT ;  /* 0x000000060200722a */ /* 0x001fe20003f0e000 */
[----:B------:R-:W-:Y:S02]  /*5aa0*/  IMAD.MOV.U32 R17, RZ, RZ, R8 ;  /* 0x000000ffff117224 */ /* 0x000fe400078e0008 */
        /* <DEDUP_REMOVED lines=18> */
.L_x_1991:
[----:B------:R-:W-:Y:S05]  /*5bd0*/  BSYNC.RECONVERGENT B1 ;  /* 0x0000000000017941 */ /* 0x000fea0003800200 */
.L_x_1990:
[----:B------:R-:W-:Y:S01]  /*5be0*/  ISETP.NE.AND P0, PT, R14, RZ, PT ;  /* 0x000000ff0e00720c */ /* 0x000fe20003f05270 */
[----:B------:R-:W-:-:S12]  /*5bf0*/  BSSY.RECONVERGENT B1, `(.L_x_1992) ;  /* 0x000000b000017945 */ /* 0x000fd80003800200 */
[----:B------:R-:W-:Y:S05]  /*5c00*/  @P0 BRA `(.L_x_1993) ;  /* 0x0000000000240947 */ /* 0x000fea0003800000 */
[----:B0-----:R-:W0:Y:S01]  /*5c10*/  S2R R6, SR_CgaCtaId ;  /* 0x0000000000067919 */ /* 0x001e220000008800 */
[----:B------:R-:W-:Y:S01]  /*5c20*/  MOV R3, 0x400 ;  /* 0x0000040000037802 */ /* 0x000fe20000000f00 */
[----:B------:R-:W-:Y:S01]  /*5c30*/  IMAD.MOV.U32 R18, RZ, RZ, R17 ;  /* 0x000000ffff127224 */ /* 0x000fe200078e0011 */
[----:B------:R-:W-:-:S04]  /*5c40*/  SHF.R.U32.HI R2, RZ, 0x1, R4 ;  /* 0x00000001ff027819 */ /* 0x000fc80000011604 */
[----:B------:R-:W-:Y:S02]  /*5c50*/  LOP3.LUT R2, R2, 0x1f0, RZ, 0xc0, !PT ;  /* 0x000001f002027812 */ /* 0x000fe400078ec0ff */
[----:B0-----:R-:W-:-:S05]  /*5c60*/  LEA R3, R6, R3, 0x18 ;  /* 0x0000000306037211 */ /* 0x001fca00078ec0ff */
[----:B------:R-:W-:-:S05]  /*5c70*/  IMAD.IADD R3, R2, 0x1, R3 ;  /* 0x0000000102037824 */ /* 0x000fca00078e0203 */
[----:B------:R3:W-:Y:S04]  /*5c80*/  STS.64 [R3+0x10], R18 ;  /* 0x0000101203007388 */ /* 0x0007e80000000a00 */
[----:B------:R3:W-:Y:S02]  /*5c90*/  STS.64 [R3+0x8], R12 ;  /* 0x0000080c03007388 */ /* 0x0007e40000000a00 */
.L_x_1993:
[----:B------:R-:W-:Y:S05]  /*5ca0*/  BSYNC.RECONVERGENT B1 ;  /* 0x0000000000017941 */ /* 0x000fea0003800200 */
.L_x_1992:
[----:B------:R-:W-:Y:S01]  /*5cb0*/  BAR.SYNC.DEFER_BLOCKING 0x0 ;  /* 0x0000000000007b1d */ /* 0x000fe20000010000 */
[----:B------:R-:W-:-:S13]  /*5cc0*/  ISETP.NE.AND P1, PT, R4, RZ, PT ;  /* 0x000000ff0400720c */ /* 0x000fda0003f25270 */
[----:B------:R-:W-:Y:S05]  /*5cd0*/  @P1 BRA `(.L_x_1921) ;  /* 0x00000008008c1947 */ /* 0x000fea0003800000 */
[----:B0--3--:R-:W0:Y:S01]  /*5ce0*/  S2R R3, SR_CgaCtaId ;  /* 0x0000000000037919 */ /* 0x009e220000008800 */
[----:B------:R-:W-:Y:S01]  /*5cf0*/  MOV R2, 0x400 ;  /* 0x0000040000027802 */ /* 0x000fe20000000f00 */
[----:B------:R-:W-:Y:S03]  /*5d00*/  BSSY.RECONVERGENT B1, `(.L_x_1994) ;  /* 0x000001a000017945 */ /* 0x000fe60003800200 */
[----:B0-----:R-:W-:-:S05]  /*5d10*/  LEA R30, R3, R2, 0x18 ;  /* 0x00000002031e7211 */ /* 0x001fca00078ec0ff */
[----:B------:R-:W0:Y:S04]  /*5d20*/  LDS.64 R14, [R30+0x18] ;  /* 0x000018001e0e7984 */ /* 0x000e280000000a00 */
[----:B----4-:R-:W3:Y:S04]  /*5d30*/  LDS.128 R4, [R30+0x20] ;  /* 0x000020001e047984 */ /* 0x010ee80000000c00 */
[----:B------:R4:W1:Y:S04]  /*5d40*/  LDS.64 R28, [R30+0x80] ;  /* 0x000080001e1c7984 */ /* 0x0008680000000a00 */
[----:B--2---:R4:W2:Y:S01]  /*5d50*/  LDS.128 R8, [R30+0x30] ;  /* 0x000030001e087984 */ /* 0x0048a20000000c00 */
[----:B0-----:R-:W-:Y:S01]  /*5d60*/  DSETP.GEU.AND P0, PT, R12, R14, PT ;  /* 0x0000000e0c00722a */ /* 0x001fe20003f0e000 */
[----:B------:R-:W-:-:S02]  /*5d70*/  IMAD.MOV.U32 R2, RZ, RZ, R14 ;  /* 0x000000ffff027224 */ /* 0x000fc400078e000e */
[----:B------:R-:W-:Y:S02]  /*5d80*/  IMAD.MOV.U32 R3, RZ, RZ, R15 ;  /* 0x000000ffff037224 */ /* 0x000fe400078e000f */
[----:B---3--:R-:W-:Y:S02]  /*5d90*/  IMAD.MOV.U32 R31, RZ, RZ, R4 ;  /* 0x000000ffff1f7224 */ /* 0x008fe400078e0004 */
[----:B------:R-:W-:-:S07]  /*5da0*/  IMAD.MOV.U32 R33, RZ, RZ, R5 ;  /* 0x000000ffff217224 */ /* 0x000fce00078e0005 */
[----:B-12-4-:R-:W-:Y:S05]  /*5db0*/  @!P0 BRA `(.L_x_1995) ;  /* 0x0000000000388947 */ /* 0x016fea0003800000 */
        /* <DEDUP_REMOVED lines=14> */
.L_x_1995:
[----:B------:R-:W-:Y:S05]  /*5ea0*/  BSYNC.RECONVERGENT B1 ;  /* 0x0000000000017941 */ /* 0x000fea0003800200 */
.L_x_1994:
[----:B------:R0:W1:Y:S01]  /*5eb0*/  LDS.128 R16, [R30+0x40] ;  /* 0x000040001e107984 */ /* 0x0000620000000c00 */
[----:B------:R-:W-:Y:S01]  /*5ec0*/  DSETP.GEU.AND P0, PT, R2, R6, PT ;  /* 0x000000060200722a */ /* 0x000fe20003f0e000 */
[----:B------:R-:W-:Y:S01]  /*5ed0*/  BSSY.RECONVERGENT B1, `(.L_x_1996) ;  /* 0x0000017000017945 */ /* 0x000fe20003800200 */
[----:B------:R-:W-:Y:S01]  /*5ee0*/  IMAD.MOV.U32 R35, RZ, RZ, R8 ;  /* 0x000000ffff237224 */ /* 0x000fe200078e0008 */
[----:B------:R0:W2:Y:S01]  /*5ef0*/  LDS.128 R20, [R30+0x50] ;  /* 0x000050001e147984 */ /* 0x0000a20000000c00 */
        /* <DEDUP_REMOVED lines=20> */
.L_x_1997:
[----:B------:R-:W-:Y:S05]  /*6040*/  BSYNC.RECONVERGENT B1 ;  /* 0x0000000000017941 */ /* 0x000fea0003800200 */
.L_x_1996:
        /* <DEDUP_REMOVED lines=21> */
.L_x_1999:
[----:B------:R-:W-:Y:S05]  /*61a0*/  BSYNC.RECONVERGENT B1 ;  /* 0x0000000000017941 */ /* 0x000fea0003800200 */
.L_x_1998:
        /* <DEDUP_REMOVED lines=21> */
.L_x_2001:
[----:B------:R-:W-:Y:S05]  /*6300*/  BSYNC.RECONVERGENT B1 ;  /* 0x0000000000017941 */ /* 0x000fea0003800200 */
.L_x_2000:
        /* <DEDUP_REMOVED lines=21> */
.L_x_2003:
[----:B------:R-:W-:Y:S05]  /*6460*/  BSYNC.RECONVERGENT B1 ;  /* 0x0000000000017941 */ /* 0x000fea0003800200 */
.L_x_2002:
        /* <DEDUP_REMOVED lines=21> */
.L_x_2005:
[----:B------:R-:W-:Y:S05]  /*65c0*/  BSYNC.RECONVERGENT B1 ;  /* 0x0000000000017941 */ /* 0x000fea0003800200 */
.L_x_2004:
        /* <DEDUP_REMOVED lines=20> */
.L_x_1921:
[----:B------:R-:W-:Y:S05]  /*6710*/  BSYNC.RECONVERGENT B0 ;  /* 0x0000000000007941 */ /* 0x000fea0003800200 */
.L_x_1888:
[----:B------:R-:W-:Y:S05]  /*6720*/  @P1 EXIT ;  /* 0x000000000000194d */ /* 0x000fea0003800000 */
[----:B0123--:R-:W0:Y:S01]  /*6730*/  LDC.64 R2, c[0x0][0x390] ;  /* 0x0000e400ff027b82 */ /* 0x00fe220000000a00 */
[----:B------:R-:W-:Y:S02]  /*6740*/  IMAD.MOV.U32 R18, RZ, RZ, R17 ;  /* 0x000000ffff127224 */ /* 0x000fe400078e0011 */
[----:B0-----:R-:W-:-:S05]  /*6750*/  IMAD.WIDE.U32 R2, R0, 0x10, R2 ;  /* 0x0000001000027825 */ /* 0x001fca00078e0002 */
[----:B------:R-:W-:Y:S04]  /*6760*/  STG.E.64 desc[UR10][R2.64], R12 ;  /* 0x0000000c02007986 */ /* 0x000fe8000c101b0a */
[----:B------:R-:W-:Y:S01]  /*6770*/  STG.E.64 desc[UR10][R2.64+0x8], R18 ;  /* 0x0000081202007986 */ /* 0x000fe2000c101b0a */
[----:B------:R-:W-:Y:S05]  /*6780*/  EXIT ;  /* 0x000000000000794d */ /* 0x000fea0003800000 */
.L_x_2006:
        /* <DEDUP_REMOVED lines=15> */
.L_x_2182:


//--------------------- .text._ZN6thrust24THRUST_300001_SM_1000_NS8cuda_cub4core6detail13_kernel_agentINS1_8__reduce11ReduceAgentINS0_12zip_iteratorIN4cuda3std3__45tupleIJNS0_6detail15normal_iteratorINS0_10device_ptrIdEEEENS0_17counting_iteratorIlNS0_11use_defaultESI_SI_EEEEEEEPNSB_IJdlEEESM_iNS1_9__extrema9arg_max_fIdlNSA_4lessIdEEEEEEJSL_SN_iSS_EEEvDpT0_ --------------------------
	.section	.text._ZN6thrust24THRUST_300001_SM_1000_NS8cuda_cub4core6detail13_kernel_agentINS1_8__reduce11ReduceAgentINS0_12zip_iteratorIN4cuda3std3__45tupleIJNS0_6detail15normal_iteratorINS0_10device_ptrIdEEEENS0_17counting_iteratorIlNS0_11use_defaultESI_SI_EEEEEEEPNSB_IJdlEEESM_iNS1_9__extrema9arg_max_fIdlNSA_4lessIdEEEEEEJSL_SN_iSS_EEEvDpT0_,"ax",@progbits
	.align	128
        .global         _ZN6thrust24THRUST_300001_SM_1000_NS8cuda_cub4core6detail13_kernel_agentINS1_8__reduce11ReduceAgentINS0_12zip_iteratorIN4cuda3std3__45tupleIJNS0_6detail15normal_iteratorINS0_10device_ptrIdEEEENS0_17counting_iteratorIlNS0_11use_defaultESI_SI_EEEEEEEPNSB_IJdlEEESM_iNS1_9__extrema9arg_max_fIdlNSA_4lessIdEEEEEEJSL_SN_iSS_EEEvDpT0_
        .type           _ZN6thrust24THRUST_300001_SM_1000_NS8cuda_cub4core6detail13_kernel_agentINS1_8__reduce11ReduceAgentINS0_12zip_iteratorIN4cuda3std3__45tupleIJNS0_6detail15normal_iteratorINS0_10device_ptrIdEEEENS0_17counting_iteratorIlNS0_11use_defaultESI_SI_EEEEEEEPNSB_IJdlEEESM_iNS1_9__extrema9arg_max_fIdlNSA_4lessIdEEEEEEJSL_SN_iSS_EEEvDpT0_,@function
        .size           _ZN6thrust24THRUST_300001_SM_1000_NS8cuda_cub4core6detail13_kernel_agentINS1_8__reduce11ReduceAgentINS0_12zip_iteratorIN4cuda3std3__45tupleIJNS0_6detail15normal_iteratorINS0_10device_ptrIdEEEENS0_17counting_iteratorIlNS0_11use_defaultESI_SI_EEEEEEEPNSB_IJdlEEESM_iNS1_9__extrema9arg_max_fIdlNSA_4lessIdEEEEEEJSL_SN_iSS_EEEvDpT0_,(.L_x_2183 - _ZN6thrust24THRUST_300001_SM_1000_NS8cuda_cub4core6detail13_kernel_agentINS1_8__reduce11ReduceAgentINS0_12zip_iteratorIN4cuda3std3__45tupleIJNS0_6detail15normal_iteratorINS0_10device_ptrIdEEEENS0_17counting_iteratorIlNS0_11use_defaultESI_SI_EEEEEEEPNSB_IJdlEEESM_iNS1_9__extrema9arg_max_fIdlNSA_4lessIdEEEEEEJSL_SN_iSS_EEEvDpT0_)
        .other          _ZN6thrust24THRUST_300001_SM_1000_NS8cuda_cub4core6detail13_kernel_agentINS1_8__reduce11ReduceAgentINS0_12zip_iteratorIN4cuda3std3__45tupleIJNS0_6detail15normal_iteratorINS0_10device_ptrIdEEEENS0_17counting_iteratorIlNS0_11use_defaultESI_SI_EEEEEEEPNSB_IJdlEEESM_iNS1_9__extrema9arg_max_fIdlNSA_4lessIdEEEEEEJSL_SN_iSS_EEEvDpT0_,@"STO_CUDA_ENTRY STV_DEFAULT"
_ZN6thrust24THRUST_300001_SM_1000_NS8cuda_cub4core6detail13_kernel_agentINS1_8__reduce11ReduceAgentINS0_12zip_iteratorIN4cuda3std3__45tupleIJNS0_6detail15normal_iteratorINS0_10device_ptrIdEEEENS0_17counting_iteratorIlNS0_11use_defaultESI_SI_EEEEEEEPNSB_IJdlEEESM_iNS1_9__extrema9arg_max_fIdlNSA_4lessIdEEEEEEJSL_SN_iSS_EEEvDpT0_:
.text._ZN6thrust24THRUST_300001_SM_1000_NS8cuda_cub4core6detail13_kernel_agentINS1_8__reduce11ReduceAgentINS0_12zip_iteratorIN4cuda3std3__45tupleIJNS0_6detail15normal_iteratorINS0_10device_ptrIdEEEENS0_17counting_iteratorIlNS0_11use_defaultESI_SI_EEEEEEEPNSB_IJdlEEESM_iNS1_9__extrema9arg_max_fIdlNSA_4lessIdEEEEEEJSL_SN_iSS_EEEvDpT0_:
        /* <DEDUP_REMOVED lines=23> */
.L_x_2010:
[----:B0-----:R-:W-:Y:S05]  /*0170*/  BSYNC.RECONVERGENT B1 ;  /* 0x0000000000017941 */ /* 0x001fea0003800200 */
.L_x_2009:
        /* <DEDUP_REMOVED lines=19> */
.L_x_2017:
        /* <DEDUP_REMOVED lines=31> */
.L_x_2016:
[----:B------:R-:W-:Y:S05]  /*04a0*/  BSYNC.RECONVERGENT B3 ;  /* 0x0000000000037941 */ /* 0x000fea0003800200 */
.L_x_2015:
[----:B------:R-:W-:Y:S01]  /*04b0*/  IADD3 R14, P0, PT, R14, 0x100, RZ ;  /* 0x000001000e0e7810 */ /* 0x000fe20007f1e0ff */
[----:B------:R-:W-:Y:S02]  /*04c0*/  VIADD R10, R10, 0x100 ;  /* 0x000001000a0a7836 */ /* 0x000fe40000000000 */
[----:B------:R-:W-:Y:S01]  /*04d0*/  IMAD.X R13, RZ, RZ, R13, P3 ;  /* 0x000000ffff0d7224 */ /* 0x000fe200018e060d */
[----:B------:R-:W-:Y:S01]  /*04e0*/  IADD3.X R15, PT, PT, RZ, R15, RZ, P0, !PT ;  /* 0x0000000fff0f7210 */ /* 0x000fe200007fe4ff */
[----:B------:R-:W-:Y:S08]  /*04f0*/  @P2 BRA `(.L_x_2017) ;  /* 0xfffffffc006c2947 */ /* 0x000ff0000383ffff */
.L_x_2014:
[----:B------:R-:W-:Y:S05]  /*0500*/  BSYNC.RECONVERGENT B2 ;  /* 0x0000000000027941 */ /* 0x000fea0003800200 */
.L_x_2013:
[----:B------:R-:W-:-:S13]  /*0510*/  ISETP.GE.U32.AND P0, PT, R16, 0x300, PT ;  /* 0x000003001000780c */ /* 0x000fda0003f06070 */
[----:B------:R-:W-:Y:S05]  /*0520*/  @!P0 BRA `(.L_x_2012) ;  /* 0x0000000400bc8947 */ /* 0x000fea0003800000 */
[----:B------:R-:W0:Y:S01]  /*0530*/  LDC.64 R4, c[0x0][0x380] ;  /* 0x0000e000ff047b82 */ /* 0x000e220000000a00 */
[----:B------:R-:W-:-:S07]  /*0540*/  VIADD R20, R10, 0x200 ;  /* 0x000002000a147836 */ /* 0x000fce0000000000 */
[----:B------:R-:W1:Y:S02]  /*0550*/  LDC.64 R6, c[0x0][0x388] ;  /* 0x0000e200ff067b82 */ /* 0x000e640000000a00 */
.L_x_2026:
        /* <DEDUP_REMOVED lines=30> */
.L_x_2019:
[----:B------:R-:W-:Y:S05]  /*0740*/  BSYNC.RECONVERGENT B2 ;  /* 0x0000000000027941 */ /* 0x000fea0003800200 */
.L_x_2018:
        /* <DEDUP_REMOVED lines=23> */
.L_x_2021:
[----:B------:R-:W-:Y:S05]  /*08c0*/  BSYNC.RECONVERGENT B2 ;  /* 0x0000000000027941 */ /* 0x000fea0003800200 */
.L_x_2020:
        /* <DEDUP_REMOVED lines=25> */
.L_x_2023:
[----:B------:R-:W-:Y:S05]  /*0a60*/  BSYNC.RECONVERGENT B2 ;  /* 0x0000000000027941 */ /* 0x000fea0003800200 */
.L_x_2022:
        /* <DEDUP_REMOVED lines=22> */
.L_x_2025:
[----:B------:R-:W-:Y:S05]  /*0bd0*/  BSYNC.RECONVERGENT B2 ;  /* 0x0000000000027941 */ /* 0x000fea0003800200 */
.L_x_2024:
[C---:B------:R-:W-:Y:S02]  /*0be0*/  VIADD R10, R20.reuse, 0x200 ;  /* 0x00000200140a7836 */ /* 0x040fe40000000000 */
[----:B------:R-:W-:-:S03]  /*0bf0*/  VIADD R20, R20, 0x400 ;  /* 0x0000040014147836 */ /* 0x000fc60000000000 */
[----:B------:R-:W-:-:S13]  /*0c00*/  ISETP.GE.AND P0, PT, R10, UR5, PT ;  /* 0x000000050a007c0c */ /* 0x000fda000bf06270 */
[----:B------:R-:W-:Y:S05]  /*0c10*/  @!P0 BRA `(.L_x_2026) ;  /* 0xfffffff800508947 */ /* 0x000fea000383ffff */
.L_x_2012:
[----:B------:R-:W-:Y:S05]  /*0c20*/  BSYNC.RECONVERGENT B1 ;  /* 0x0000000000017941 */ /* 0x000fea0003800200 */
.L_x_2011:
        /* <DEDUP_REMOVED lines=35> */
.L_x_2029:
[----:B------:R-:W-:Y:S05]  /*0e60*/  BSYNC.RECONVERGENT B1 ;  /* 0x0000000000017941 */ /* 0x000fea0003800200 */
.L_x_2028:
        /* <DEDUP_REMOVED lines=31> */
.L_x_2031:
[----:B------:R-:W-:Y:S05]  /*1060*/  BSYNC.RECONVERGENT B1 ;  /* 0x0000000000017941 */ /* 0x000fea0003800200 */
.L_x_2030:
        /* <DEDUP_REMOVED lines=31> */
.L_x_2033:
[----:B------:R-:W-:Y:S05]  /*1260*/  BSYNC.RECONVERGENT B1 ;  /* 0x0000000000017941 */ /* 0x000fea0003800200 */
.L_x_2032:
[----:B------:R-:W-:Y:S01]  /*1270*/  ISETP.GT.AND P0, PT, R10, 0x17, PT ;  /* 0x000000170a00780c */ /* 0x000fe20003f04270 */
[----:B-1----:R1:W1:Y:S01]  /*1280*/  SHFL.DOWN PT, R2, R4, 0x8, 0x1f ;  /* 0x09001f0004027f89 */ /* 0x00226200000e0000 */
[----:B------:R-:W-:Y:S01]  /*1290*/  BSSY.RECONVERGENT B1, `(.L_x_2034) ;  /* 0x000001d000017945 */ /* 0x000fe20003800200 */
[----:B0-----:R-:W-:Y:S02]  /*12a0*/  IMAD.MOV.U32 R8, RZ, RZ, R11 ;  /* 0x000000ffff087224 */ /* 0x001fe400078e000b */
[----:B------:R0:W0:Y:S01]  /*12b0*/  SHFL.DOWN PT, R3, R5, 0x8, 0x1f ;  /* 0x09001f0005037f89 */ /* 0x00002200000e0000 */
[----:B------:R-:W-:Y:S02]  /*12c0*/  IMAD.MOV.U32 R9, RZ, RZ, R12 ;  /* 0x000000ffff097224 */ /* 0x000fe400078e000c */
[----:B------:R-:W-:Y:S01]  /*12d0*/  IMAD.MOV.U32 R6, RZ, RZ, R4 ;  /* 0x000000ffff067224 */ /* 0x000fe200078e0004 */
[----:B---3--:R3:W0:Y:S01]  /*12e0*/  SHFL.DOWN PT, R14, R11, 0x8, 0x1f ;  /* 0x09001f000b0e7f89 */ /* 0x00862200000e0000 */
[----:B--2---:R-:W-:-:S03]  /*12f0*/  IMAD.MOV.U32 R7, RZ, RZ, R5 ;  /* 0x000000ffff077224 */ /* 0x004fc600078e0005 */
[----:B----4-:R3:W2:Y:S01]  /*1300*/  SHFL.DOWN PT, R13, R12, 0x8, 0x1f ;  /* 0x09001f000c0d7f89 */ /* 0x0106a200000e0000 */
[----:B------:R-:W-:Y:S05]  /*1310*/  @P0 BRA `(.L_x_2035) ;  /* 0x0000000000500947 */ /* 0x000fea0003800000 */
[----:B01----:R-:W-:Y:S01]  /*1320*/  DSETP.GEU.AND P0, PT, R4, R2, PT ;  /* 0x000000020400722a */ /* 0x003fe20003f0e000 */
        /* <DEDUP_REMOVED lines=19> */
.L_x_2035:
[----:B------:R-:W-:Y:S05]  /*1460*/  BSYNC.RECONVERGENT B1 ;  /* 0x0000000000017941 */ /* 0x000fea0003800200 */
.L_x_2034:
[----:B------:R-:W-:Y:S01]  /*1470*/  ISETP.GT.AND P0, PT, R10, 0xf, PT ;  /* 0x0000000f0a00780c */ /* 0x000fe20003f04270 */
[----:B-1----:R1:W4:Y:S01]  /*1480*/  SHFL.DOWN PT, R4, R6, 0x10, 0x1f ;  /* 0x0a001f0006047f89 */ /* 0x00232200000e0000 */
[----:B------:R-:W-:Y:S01]  /*1490*/  BSSY.RECONVERGENT B1, `(.L_x_2036) ;  /* 0x000001d000017945 */ /* 0x000fe20003800200 */
[----:B0-----:R-:W-:Y:S02]  /*14a0*/  IMAD.MOV.U32 R14, RZ, RZ, R8 ;  /* 0x000000ffff0e7224 */ /* 0x001fe400078e0008 */
[----:B------:R1:W0:Y:S01]  /*14b0*/  SHFL.DOWN PT, R5, R7, 0x10, 0x1f ;  /* 0x0a001f0007057f89 */ /* 0x00022200000e0000 */
[----:B------:R-:W-:Y:S02]  /*14c0*/  IMAD.MOV.U32 R15, RZ, RZ, R9 ;  /* 0x000000ffff0f7224 */ /* 0x000fe400078e0009 */
[----:B------:R-:W-:Y:S01]  /*14d0*/  IMAD.MOV.U32 R2, RZ, RZ, R6 ;  /* 0x000000ffff027224 */ /* 0x000fe200078e0006 */
[----:B---3--:R1:W3:Y:S01]  /*14e0*/  SHFL.DOWN PT, R11, R8, 0x10, 0x1f ;  /* 0x0a001f00080b7f89 */ /* 0x0082e200000e0000 */
[----:B------:R-:W-:-:S03]  /*14f0*/  IMAD.MOV.U32 R3, RZ, RZ, R7 ;  /* 0x000000ffff037224 */ /* 0x000fc600078e0007 */
[----:B------:R1:W0:Y:S01]  /*1500*/  SHFL.DOWN PT, R12, R9, 0x10, 0x1f ;  /* 0x0a001f00090c7f89 */ /* 0x00022200000e0000 */
[----:B------:R-:W-:Y:S05]  /*1510*/  @P0 BRA `(.L_x_2037) ;  /* 0x0000000000500947 */ /* 0x000fea0003800000 */
[----:B0---4-:R-:W-:Y:S01]  /*1520*/  DSETP.GEU.AND P0, PT, R6, R4, PT ;  /* 0x000000040600722a */ /* 0x011fe20003f0e000 */
[----:B---3--:R-:W-:Y:S02]  /*1530*/  IMAD.MOV.U32 R14, RZ, RZ, R11 ;  /* 0x000000ffff0e7224 */ /* 0x008fe400078e000b */
        /* <DEDUP_REMOVED lines=18> */
.L_x_2037:
[----:B------:R-:W-:Y:S05]  /*1660*/  BSYNC.RECONVERGENT B1 ;  /* 0x0000000000017941 */ /* 0x000fea0003800200 */
.L_x_2036:
[----:B------:R-:W-:Y:S01]  /*1670*/  ISETP.NE.AND P0, PT, R10, RZ, PT ;  /* 0x000000ff0a00720c */ /* 0x000fe20003f05270 */
[----:B------:R-:W-:-:S12]  /*1680*/  BSSY.RECONVERGENT B1, `(.L_x_2038) ;  /* 0x000000a000017945 */ /* 0x000fd80003800200 */
[----:B------:R-:W-:Y:S05]  /*1690*/  @P0 BRA `(.L_x_2039) ;  /* 0x0000000000200947 */ /* 0x000fea0003800000 */
[----:B-1----:R-:W1:Y:S01]  /*16a0*/  S2R R6, SR_CgaCtaId ;  /* 0x0000000000067919 */ /* 0x002e620000008800 */
[----:B0-----:R-:W-:Y:S02]  /*16b0*/  MOV R5, 0x400 ;  /* 0x0000040000057802 */ /* 0x001fe40000000f00 */
[----:B----4-:R-:W-:-:S04]  /*16c0*/  SHF.R.U32.HI R4, RZ, 0x1, R0 ;  /* 0x00000001ff047819 */ /* 0x010fc80000011600 */
[----:B------:R-:W-:Y:S02]  /*16d0*/  LOP3.LUT R4, R4, 0x1f0, RZ, 0xc0, !PT ;  /* 0x000001f004047812 */ /* 0x000fe400078ec0ff */
[----:B-1----:R-:W-:-:S05]  /*16e0*/  LEA R5, R6, R5, 0x18 ;  /* 0x0000000506057211 */ /* 0x002fca00078ec0ff */
[----:B------:R-:W-:-:S05]  /*16f0*/  IMAD.IADD R5, R4, 0x1, R5 ;  /* 0x0000000104057824 */ /* 0x000fca00078e0205 */
[----:B------:R0:W-:Y:S04]  /*1700*/  STS.64 [R5+0x10], R14 ;  /* 0x0000100e05007388 */ /* 0x0001e80000000a00 */
[----:B------:R0:W-:Y:S02]  /*1710*/  STS.64 [R5+0x8], R2 ;  /* 0x0000080205007388 */ /* 0x0001e40000000a00 */
.L_x_2039:
[----:B------:R-:W-:Y:S05]  /*1720*/  BSYNC.RECONVERGENT B1 ;  /* 0x0000000000017941 */ /* 0x000fea0003800200 */
.L_x_2038:
        /* <DEDUP_REMOVED lines=8> */
[----:B-1--4-:R-:W1:Y:S04]  /*17b0*/  LDS.128 R4, [R0+0x20] ;  /* 0x0000200000047984 */ /* 0x012e680000000c00 */
[----:B--2---:R2:W4:Y:S04]  /*17c0*/  LDS.64 R12, [R0+0x80] ;  /* 0x00008000000c7984 */ /* 0x0045280000000a00 */
[----:B---3--:R2:W3:Y:S01]  /*17d0*/  LDS.128 R8, [R0+0x30] ;  /* 0x0000300000087984 */ /* 0x0084e20000000c00 */
        /* <DEDUP_REMOVED lines=20> */
.L_x_2042:
[----:B------:R-:W-:Y:S05]  /*1920*/  BSYNC.RECONVERGENT B1 ;  /* 0x0000000000017941 */ /* 0x000fea0003800200 */
.L_x_2041:
        /* <DEDUP_REMOVED lines=23> */
.L_x_2044:
[----:B------:R-:W-:Y:S05]  /*1aa0*/  BSYNC.RECONVERGENT B1 ;  /* 0x0000000000017941 */ /* 0x000fea0003800200 */
.L_x_2043:
        /* <DEDUP_REMOVED lines=21> */
.L_x_2046:
[----:B------:R-:W-:Y:S05]  /*1c00*/  BSYNC.RECONVERGENT B1 ;  /* 0x0000000000017941 */ /* 0x000fea0003800200 */
.L_x_2045:
        /* <DEDUP_REMOVED lines=23> */
.L_x_2048:
[----:B------:R-:W-:Y:S05]  /*1d80*/  BSYNC.RECONVERGENT B1 ;  /* 0x0000000000017941 */ /* 0x000fea0003800200 */
.L_x_2047:
        /* <DEDUP_REMOVED lines=21> */
.L_x_2050:
[----:B------:R-:W-:Y:S05]  /*1ee0*/  BSYNC.RECONVERGENT B1 ;  /* 0x0000000000017941 */ /* 0x000fea0003800200 */
.L_x_2049:
        /* <DEDUP_REMOVED lines=21> */
.L_x_2052:
[----:B------:R-:W-:Y:S05]  /*2040*/  BSYNC.RECONVERGENT B1 ;  /* 0x0000000000017941 */ /* 0x000fea0003800200 */
.L_x_2051:
        /* <DEDUP_REMOVED lines=21> */
.L_x_2027:
        /* <DEDUP_REMOVED lines=38> */
.L_x_2054:
[----:B------:R-:W-:Y:S05]  /*2400*/  BSYNC.RECONVERGENT B1 ;  /* 0x0000000000017941 */ /* 0x000fea0003800200 */
.L_x_2053:
[----:B------:R-:W-:Y:S01]  /*2410*/  IADD3 R8, PT, PT, R4, 0x2, RZ ;  /* 0x0000000204087810 */ /* 0x000fe20007ffe0ff */
[----:B------:R1:W1:Y:S01]  /*2420*/  SHFL.DOWN PT, R2, R6, 0x2, R5 ;  /* 0x0840000006027989 */ /* 0x00026200000e0005 */
[----:B------:R-:W-:Y:S01]  /*2430*/  BSSY.RECONVERGENT B1, `(.L_x_2055) ;  /* 0x000001e000017945 */ /* 0x000fe20003800200 */
[----:B--2---:R-:W-:Y:S01]  /*2440*/  IMAD.MOV.U32 R10, RZ, RZ, R14 ;  /* 0x000000ffff0a7224 */ /* 0x004fe200078e000e */
[----:B------:R-:W-:Y:S01]  /*2450*/  ISETP.GT.AND P0, PT, R8, R5, PT ;  /* 0x000000050800720c */ /* 0x000fe20003f04270 */
[----:B------:R2:W1:Y:S01]  /*2460*/  SHFL.DOWN PT, R3, R7, 0x2, R5 ;  /* 0x0840000007037989 */ /* 0x00046200000e0005 */
[----:B----4-:R-:W-:Y:S02]  /*2470*/  IMAD.MOV.U32 R12, RZ, RZ, R16 ;  /* 0x000000ffff0c7224 */ /* 0x010fe400078e0010 */
        /* <DEDUP_REMOVED lines=25> */
.L_x_2056:
[----:B------:R-:W-:Y:S05]  /*2610*/  BSYNC.RECONVERGENT B1 ;  /* 0x0000000000017941 */ /* 0x000fea0003800200 */
.L_x_2055:
[----:B-1----:R-:W-:Y:S01]  /*2620*/  VIADD R2, R4, 0x4 ;  /* 0x0000000404027836 */ /* 0x002fe20000000000 */
[----:B------:R1:W4:Y:S01]  /*2630*/  SHFL.DOWN PT, R6, R8, 0x4, R5 ;  /* 0x0880000008067989 */ /* 0x00032200000e0005 */
[----:B------:R-:W-:Y:S01]  /*2640*/  BSSY.RECONVERGENT B1, `(.L_x_2057) ;  /* 0x000001e000017945 */ /* 0x000fe20003800200 */
[----:B--2---:R-:W-:Y:S02]  /*2650*/  IMAD.MOV.U32 R14, RZ, RZ, R10 ;  /* 0x000000ffff0e7224 */ /* 0x004fe400078e000a */
[----:B------:R-:W-:Y:S01]  /*2660*/  ISETP.GT.AND P0, PT, R2, R5, PT ;  /* 0x000000050200720c */ /* 0x000fe20003f04270 */
[----:B------:R1:W2:Y:S01]  /*2670*/  SHFL.DOWN PT, R7, R9, 0x4, R5 ;  /* 0x0880000009077989 */ /* 0x0002a200000e0005 */
[----:B------:R-:W-:Y:S02]  /*2680*/  IMAD.MOV.U32 R16, RZ, RZ, R12 ;  /* 0x000000ffff107224 */ /* 0x000fe400078e000c */
[----:B------:R-:W-:Y:S01]  /*2690*/  IMAD.MOV.U32 R2, RZ, RZ, R8 ;  /* 0x000000ffff027224 */ /* 0x000fe200078e0008 */
[----:B---3--:R1:W3:Y:S01]  /*26a0*/  SHFL.DOWN PT, R11, R10, 0x4, R5 ;  /* 0x088000000a0b7989 */ /* 0x0082e200000e0005 */
[----:B------:R-:W-:-:S03]  /*26b0*/  IMAD.MOV.U32 R3, RZ, RZ, R9 ;  /* 0x000000ffff037224 */ /* 0x000fc600078e0009 */
[----:B0-----:R1:W0:Y:S04]  /*26c0*/  SHFL.DOWN PT, R13, R12, 0x4, R5 ;  /* 0x088000000c0d7989 */ /* 0x00122800000e0005 */
[----:B------:R-:W-:Y:S05]  /*26d0*/  @P0 BRA `(.L_x_2058) ;  /* 0x0000000000500947 */ /* 0x000fea0003800000 */
[----:B--2-4-:R-:W-:Y:S01]  /*26e0*/  DSETP.GEU.AND P0, PT, R8, R6, PT ;  /* 0x000000060800722a */ /* 0x014fe20003f0e000 */
[----:B---3--:R-:W-:Y:S02]  /*26f0*/  IMAD.MOV.U32 R14, RZ, RZ, R11 ;  /* 0x000000ffff0e7224 */ /* 0x008fe400078e000b */
[----:B0-----:R-:W-:Y:S02]  /*2700*/  IMAD.MOV.U32 R16, RZ, RZ, R13 ;  /* 0x000000ffff107224 */ /* 0x001fe400078e000d */
        /* <DEDUP_REMOVED lines=17> */
.L_x_2058:
[----:B------:R-:W-:Y:S05]  /*2820*/  BSYNC.RECONVERGENT B1 ;  /* 0x0000000000017941 */ /* 0x000fea0003800200 */
.L_x_2057:
[----:B----4-:R-:W-:Y:S01]  /*2830*/  VIADD R6, R4, 0x8 ;  /* 0x0000000804067836 */ /* 0x010fe20000000000 */
[----:B-1----:R1:W4:Y:S01]  /*2840*/  SHFL.DOWN PT, R8, R2, 0x8, R5 ;  /* 0x0900000002087989 */ /* 0x00232200000e0005 */
[----:B------:R-:W-:Y:S01]  /*2850*/  BSSY.RECONVERGENT B1, `(.L_x_2059) ;  /* 0x000001e000017945 */ /* 0x000fe20003800200 */
[----:B------:R-:W-:Y:S02]  /*2860*/  IMAD.MOV.U32 R10, RZ, RZ, R14 ;  /* 0x000000ffff0a7224 */ /* 0x000fe400078e000e */
[----:B------:R-:W-:Y:S01]  /*2870*/  ISETP.GT.AND P0, PT, R6, R5, PT ;  /* 0x000000050600720c */ /* 0x000fe20003f04270 */
[----:B------:R1:W1:Y:S01]  /*2880*/  SHFL.DOWN PT, R9, R3, 0x8, R5 ;  /* 0x0900000003097989 */ /* 0x00026200000e0005 */
[----:B------:R-:W-:Y:S02]  /*2890*/  IMAD.MOV.U32 R12, RZ, RZ, R16 ;  /* 0x000000ffff0c7224 */ /* 0x000fe400078e0010 */
[----:B------:R-:W-:Y:S01]  /*28a0*/  IMAD.MOV.U32 R6, RZ, RZ, R2 ;  /* 0x000000ffff067224 */ /* 0x000fe200078e0002 */
[----:B---3--:R3:W1:Y:S01]  /*28b0*/  SHFL.DOWN PT, R11, R14, 0x8, R5 ;  /* 0x090000000e0b7989 */ /* 0x00866200000e0005 */
[----:B--2---:R-:W-:-:S03]  /*28c0*/  IMAD.MOV.U32 R7, RZ, RZ, R3 ;  /* 0x000000ffff077224 */ /* 0x004fc600078e0003 */
[----:B0-----:R3:W0:Y:S04]  /*28d0*/  SHFL.DOWN PT, R13, R16, 0x8, R5 ;  /* 0x09000000100d7989 */ /* 0x00162800000e0005 */
[----:B------:R-:W-:Y:S05]  /*28e0*/  @P0 BRA `(.L_x_2060) ;  /* 0x0000000000500947 */ /* 0x000fea0003800000 */
[----:B-1--4-:R-:W-:Y:S01]  /*28f0*/  DSETP.GEU.AND P0, PT, R2, R8, PT ;  /* 0x000000080200722a */ /* 0x012fe20003f0e000 */
[----:B------:R-:W-:Y:S02]  /*2900*/  IMAD.MOV.U32 R10, RZ, RZ, R11 ;  /* 0x000000ffff0a7224 */ /* 0x000fe400078e000b */
        /* <DEDUP_REMOVED lines=18> */
.L_x_2060:
[----:B------:R-:W-:Y:S05]  /*2a30*/  BSYNC.RECONVERGENT B1 ;  /* 0x0000000000017941 */ /* 0x000fea0003800200 */
.L_x_2059:
[----:B-1----:R-:W-:Y:S01]  /*2a40*/  VIADD R2, R4, 0x10 ;  /* 0x0000001004027836 */ /* 0x002fe20000000000 */
[----:B----4-:R1:W2:Y:S01]  /*2a50*/  SHFL.DOWN PT, R8, R6, 0x10, R5 ;  /* 0x0a00000006087989 */ /* 0x0102a200000e0005 */
[----:B------:R-:W-:Y:S01]  /*2a60*/  BSSY.RECONVERGENT B1, `(.L_x_2061) ;  /* 0x000001e000017945 */ /* 0x000fe20003800200 */
[----:B---3--:R-:W-:Y:S02]  /*2a70*/  IMAD.MOV.U32 R14, RZ, RZ, R10 ;  /* 0x000000ffff0e7224 */ /* 0x008fe400078e000a */
[----:B------:R-:W-:Y:S01]  /*2a80*/  ISETP.GT.AND P0, PT, R2, R5, PT ;  /* 0x000000050200720c */ /* 0x000fe20003f04270 */
[----:B------:R1:W3:Y:S01]  /*2a90*/  SHFL.DOWN PT, R9, R7, 0x10, R5 ;  /* 0x0a00000007097989 */ /* 0x0002e200000e0005 */
[----:B------:R-:W-:Y:S02]  /*2aa0*/  IMAD.MOV.U32 R15, RZ, RZ, R12 ;  /* 0x000000ffff0f7224 */ /* 0x000fe400078e000c */
[----:B------:R-:W-:Y:S01]  /*2ab0*/  IMAD.MOV.U32 R2, RZ, RZ, R6 ;  /* 0x000000ffff027224 */ /* 0x000fe200078e0006 */
[----:B------:R1:W4:Y:S01]  /*2ac0*/  SHFL.DOWN PT, R11, R10, 0x10, R5 ;  /* 0x0a0000000a0b7989 */ /* 0x00032200000e0005 */
[----:B------:R-:W-:-:S03]  /*2ad0*/  IMAD.MOV.U32 R3, RZ, RZ, R7 ;  /* 0x000000ffff037224 */ /* 0x000fc600078e0007 */
[----:B0-----:R1:W0:Y:S04]  /*2ae0*/  SHFL.DOWN PT, R13, R12, 0x10, R5 ;  /* 0x0a0000000c0d7989 */ /* 0x00122800000e0005 */
[----:B------:R-:W-:Y:S05]  /*2af0*/  @P0 BRA `(.L_x_2062) ;  /* 0x0000000000500947 */ /* 0x000fea0003800000 */
[----:B--23--:R-:W-:Y:S01]  /*2b00*/  DSETP.GEU.AND P0, PT, R6, R8, PT ;  /* 0x000000080600722a */ /* 0x00cfe20003f0e000 */
[----:B----4-:R-:W-:Y:S02]  /*2b10*/  IMAD.MOV.U32 R14, RZ, RZ, R11 ;  /* 0x000000ffff0e7224 */ /* 0x010fe400078e000b */
[----:B0-----:R-:W-:Y:S02]  /*2b20*/  IMAD.MOV.U32 R15, RZ, RZ, R13 ;  /* 0x000000ffff0f7224 */ /* 0x001fe400078e000d */
        /* <DEDUP_REMOVED lines=17> */
.L_x_2062:
[----:B------:R-:W-:Y:S05]  /*2c40*/  BSYNC.RECONVERGENT B1 ;  /* 0x0000000000017941 */ /* 0x000fea0003800200 */
.L_x_2061:
        /* <DEDUP_REMOVED lines=11> */
.L_x_2064:
[----:B------:R-:W-:Y:S05]  /*2d00*/  BSYNC.RECONVERGENT B1 ;  /* 0x0000000000017941 */ /* 0x000fea0003800200 */
.L_x_2063:
[----:B------:R-:W-:Y:S01]  /*2d10*/  BAR.SYNC.DEFER_BLOCKING 0x0 ;  /* 0x0000000000007b1d */ /* 0x000fe20000010000 */
[----:B------:R-:W-:-:S13]  /*2d20*/  ISETP.NE.AND P1, PT, R0, RZ, PT ;  /* 0x000000ff0000720c */ /* 0x000fda0003f25270 */
[----:B------:R-:W-:Y:S05]  /*2d30*/  @P1 BRA `(.L_x_2040) ;  /* 0x0000003400ec1947 */ /* 0x000fea0003800000 */
[----:B------:R-:W-:Y:S01]  /*2d40*/  UISETP.GE.AND UP0, UPT, UR6, 0x21, UPT ;  /* 0x000000210600788c */ /* 0x000fe2000bf06270 */
[----:B----4-:R-:W-:Y:S02]  /*2d50*/  IMAD.MOV.U32 R11, RZ, RZ, R14 ;  /* 0x000000ffff0b7224 */ /* 0x010fe400078e000e */
[----:B--2---:R-:W-:Y:S02]  /*2d60*/  IMAD.MOV.U32 R8, RZ, RZ, R15 ;  /* 0x000000ffff087224 */ /* 0x004fe400078e000f */
        /* <DEDUP_REMOVED lines=29> */
.L_x_2066:
[----:B------:R-:W-:Y:S05]  /*2f40*/  BSYNC.RECONVERGENT B1 ;  /* 0x0000000000017941 */ /* 0x000fea0003800200 */
.L_x_2065:
[----:B------:R-:W-:Y:S01]  /*2f50*/  UISETP.GE.AND UP0, UPT, UR6, 0x41, UPT ;  /* 0x000000410600788c */ /* 0x000fe2000bf06270 */
[----:B---3--:R-:W-:Y:S02]  /*2f60*/  IMAD.MOV.U32 R9, RZ, RZ, R11 ;  /* 0x000000ffff097224 */ /* 0x008fe400078e000b */
[----:B------:R-:W-:Y:S02]  /*2f70*/  IMAD.MOV.U32 R0, RZ, RZ, R8 ;  /* 0x000000ffff007224 */ /* 0x000fe400078e0008 */
[----:B------:R-:W-:Y:S02]  /*2f80*/  IMAD.MOV.U32 R2, RZ, RZ, R4 ;  /* 0x000000ffff027224 */ /* 0x000fe400078e0004 */
[----:B------:R-:W-:Y:S02]  /*2f90*/  IMAD.MOV.U32 R3, RZ, RZ, R5 ;  /* 0x000000ffff037224 */ /* 0x000fe400078e0005 */
        /* <DEDUP_REMOVED lines=9> */
[----:B------:R-:W-:Y:S01]  /*3030*/  IMAD.MOV.U32 R3, RZ, RZ, R7 ;  /* 0x000000ffff037224 */ /* 0x000fe200078e0007 */
[----:B0-----:R-:W-:Y:S01]  /*3040*/  MOV R0, R13 ;  /* 0x0000000d00007202 */ /* 0x001fe20000000f00 */
        /* <DEDUP_REMOVED lines=16> */
.L_x_2068:
[----:B------:R-:W-:Y:S05]  /*3150*/  BSYNC.RECONVERGENT B1 ;  /* 0x0000000000017941 */ /* 0x000fea0003800200 */
.L_x_2067:
[----:B------:R-:W-:Y:S01]  /*3160*/  UISETP.GE.AND UP0, UPT, UR6, 0x61, UPT ;  /* 0x000000610600788c */ /* 0x000fe2000bf06270 */
[----:B------:R-:W-:Y:S02]  /*3170*/  IMAD.MOV.U32 R11, RZ, RZ, R9 ;  /* 0x000000ffff0b7224 */ /* 0x000fe400078e0009 */
        /* <DEDUP_REMOVED lines=30> */
.L_x_2070:
[----:B------:R-:W-:Y:S05]  /*3360*/  BSYNC.RECONVERGENT B1 ;  /* 0x0000000000017941 */ /* 0x000fea0003800200 */
.L_x_2069:
        /* <DEDUP_REMOVED lines=32> */
.L_x_2072:
[----:B------:R-:W-:Y:S05]  /*3570*/  BSYNC.RECONVERGENT B1 ;  /* 0x0000000000017941 */ /* 0x000fea0003800200 */
.L_x_2071:
        /* <DEDUP_REMOVED lines=32> */
.L_x_2074:
[----:B------:R-:W-:Y:S05]  /*3780*/  BSYNC.RECONVERGENT B1 ;  /* 0x0000000000017941 */ /* 0x000fea0003800200 */
.L_x_2073:
        /* <DEDUP_REMOVED lines=32> */
.L_x_2076:
[----:B------:R-:W-:Y:S05]  /*3990*/  BSYNC.RECONVERGENT B1 ;  /* 0x0000000000017941 */ /* 0x000fea0003800200 */
.L_x_2075:
[----:B------:R-:W-:Y:S01]  /*39a0*/  UISETP.GE.AND UP0, UPT, UR6, 0xe1, UPT ;  /* 0x000000e10600788c */ /* 0x000fe2000bf06270 */
[----:B------:R-:W-:Y:S02]  /*39b0*/  IMAD.MOV.U32 R14, RZ, RZ, R9 ;  /* 0x000000ffff0e7224 */ /* 0x000fe400078e0009 */
[----:B------:R-:W-:Y:S02]  /*39c0*/  IMAD.MOV.U32 R15, RZ, RZ, R0 ;  /* 0x000000ffff0f7224 */ /* 0x000fe400078e0000 */
[----:B------:R-:W-:Y:S02]  /*39d0*/  IMAD.MOV.U32 R2, RZ, RZ, R6 ;  /* 0x000000ffff027224 */ /* 0x000fe400078e0006 */
[----:B------:R-:W-:Y:S02]  /*39e0*/  IMAD.MOV.U32 R3, RZ, RZ, R7 ;  /* 0x000000ffff037224 */ /* 0x000fe400078e0007 */
[----:B------:R-:W-:Y:S05]  /*39f0*/  BRA.U !UP0, `(.L_x_2040) ;  /* 0x0000002908bc7547 */ /* 0x000fea000b800000 */
        /* <DEDUP_REMOVED lines=26> */
.L_x_2008:
        /* <DEDUP_REMOVED lines=37> */
.L_x_2078:
[----:B------:R-:W-:Y:S05]  /*3df0*/  BSYNC.RECONVERGENT B1 ;  /* 0x0000000000017941 */ /* 0x000fea0003800200 */
.L_x_2077:
[----:B------:R-:W-:Y:S01]  /*3e00*/  UISETP.GE.U32.AND UP0, UPT, UR4, 0xa00, UPT ;  /* 0x00000a000400788c */ /* 0x000fe2000bf06070 */
[----:B------:R-:W-:-:S08]  /*3e10*/  IMAD.MOV.U32 R5, RZ, RZ, 0x500 ;  /* 0x00000500ff057424 */ /* 0x000fd000078e00ff */
[----:B------:R-:W-:Y:S05]  /*3e20*/  BRA.U !UP0, `(.L_x_2079) ;  /* 0x0000000508647547 */ /* 0x000fea000b800000 */
[----:B------:R-:W-:Y:S01]  /*3e30*/  IMAD.MOV.U32 R14, RZ, RZ, R8 ;  /* 0x000000ffff0e7224 */ /* 0x000fe200078e0008 */
[----:B------:R-:W-:Y:S01]  /*3e40*/  MOV R15, R9 ;  /* 0x00000009000f7202 */ /* 0x000fe20000000f00 */
[----:B------:R-:W-:Y:S01]  /*3e50*/  IMAD.MOV.U32 R17, RZ, RZ, 0x500 ;  /* 0x00000500ff117424 */ /* 0x000fe200078e00ff */
[----:B------:R-:W0:Y:S01]  /*3e60*/  LDCU UR4, c[0x0][0x398] ;  /* 0x00007300ff0477ac */ /* 0x000e220008000800 */
[----:B------:R-:W1:Y:S05]  /*3e70*/  LDCU.64 UR6, c[0x0][0x388] ;  /* 0x00007100ff0677ac */ /* 0x000e6a0008000a00 */
.L_x_2082:
[----:B------:R-:W-:-:S05]  /*3e80*/  IMAD.WIDE.U32 R20, R17, 0x8, R2 ;  /* 0x0000000811147825 */ /* 0x000fca00078e0002 */
[----:B------:R-:W2:Y:S04]  /*3e90*/  LDG.E.64 R12, desc[UR8][R20.64] ;  /* 0x00000008140c7981 */ /* 0x000ea8000c1e1b00 */
[----:B------:R-:W3:Y:S01]  /*3ea0*/  LDG.E.64 R10, desc[UR8][R20.64+0x800] ;  /* 0x00080008140a7981 */ /* 0x000ee2000c1e1b00 */
[----:B------:R-:W-:Y:S01]  /*3eb0*/  IADD3 R16, P0, PT, R0, R17, RZ ;  /* 0x0000001100107210 */ /* 0x000fe20007f1e0ff */
[----:B------:R-:W-:Y:S02]  /*3ec0*/  BSSY.RECONVERGENT B1, `(.L_x_2080) ;  /* 0x0000022000017945 */ /* 0x000fe40003800200 */
[----:B------:R-:W5:Y:S01]  /*3ed0*/  LDG.E.64 R6, desc[UR8][R20.64+0x1000] ;  /* 0x0010000814067981 */ /* 0x000f62000c1e1b00 */
[----:B-1----:R-:W-:Y:S01]  /*3ee0*/  IADD3 R16, P2, PT, R16, UR6, RZ ;  /* 0x0000000610107c10 */ /* 0x002fe2000ff5e0ff */
[----:B------:R-:W-:-:S02]  /*3ef0*/  IMAD.X R19, RZ, RZ, RZ, P0 ;  /* 0x000000ffff137224 */ /* 0x000fc400000e06ff */
[----:B------:R-:W5:Y:S03]  /*3f00*/  LDG.E.64 R4, desc[UR8][R20.64+0x1800] ;  /* 0x0018000814047981 */ /* 0x000f66000c1e1b00 */
[----:B------:R-:W-:Y:S01]  /*3f10*/  IADD3.X R19, PT, PT, R19, UR7, RZ, P2, !PT ;  /* 0x0000000713137c10 */ /* 0x000fe200097fe4ff */
[----:B------:R1:W5:Y:S04]  /*3f20*/  LDG.E.64 R8, desc[UR8][R20.64+0x2000] ;  /* 0x0020000814087981 */ /* 0x000368000c1e1b00 */
[----:B------:R-:W-:Y:S02]  /*3f30*/  IMAD.MOV.U32 R18, RZ, RZ, R19 ;  /* 0x000000ffff127224 */ /* 0x000fe400078e0013 */
[----:B-1----:R-:W-:Y:S01]  /*3f40*/  IMAD.MOV.U32 R21, RZ, RZ, R16 ;  /* 0x000000ffff157224 */ /* 0x002fe200078e0010 */
        /* <DEDUP_REMOVED lines=12> */
[----:B---3--:R-:W-:-:S14]  /*4010*/  DSETP.GEU.AND P2, PT, R12, R10, PT ;  /* 0x0000000a0c00722a */ /* 0x008fdc0003f4e000 */
[----:B------:R-:W-:Y:S05]  /*4020*/  @!P2 BRA `(.L_x_2081) ;  /* 0x00000000002ca947 */ /* 0x000fea0003800000 */
[----:B------:R-:W-:-:S04]  /*4030*/  IADD3 R14, P0, P1, R0, UR6, R17 ;  /* 0x00000006000e7c10 */ /* 0x000fc8000f91e011 */
[----:B------:R-:W-:Y:S02]  /*4040*/  IADD3 R14, P2, PT, R14, 0x100, RZ ;  /* 0x000001000e0e7810 */ /* 0x000fe40007f5e0ff */
[----:B------:R-:W-:Y:S02]  /*4050*/  IADD3.X R15, PT, PT, RZ, UR7, RZ, P0, P1 ;  /* 0x00000007ff0f7c10 */ /* 0x000fe400087e24ff */
[----:B------:R-:W-:-:S03]  /*4060*/  ISETP.GE.U32.AND P0, PT, R21, R14, PT ;  /* 0x0000000e1500720c */ /* 0x000fc60003f06070 */
[----:B------:R-:W-:-:S05]  /*4070*/  IMAD.X R15, RZ, RZ, R15, P2 ;  /* 0x000000ffff0f7224 */ /* 0x000fca00010e060f */
[----:B------:R-:W-:-:S13]  /*4080*/  ISETP.GE.AND.EX P0, PT, R18, R15, PT, P0 ;  /* 0x0000000f1200720c */ /* 0x000fda0003f06300 */
[----:B------:R-:W-:-:S06]  /*4090*/  DSETP.LT.OR P0, PT, R10, R12, !P0 ;  /* 0x0000000c0a00722a */ /* 0x000fcc0004701400 */
[----:B------:R-:W-:Y:S02]  /*40a0*/  FSEL R10, R12, R10, P0 ;  /* 0x0000000a0c0a7208 */ /* 0x000fe40000000000 */
[----:B------:R-:W-:Y:S02]  /*40b0*/  FSEL R11, R13, R11, P0 ;  /* 0x0000000b0d0b7208 */ /* 0x000fe40000000000 */
[----:B------:R-:W-:Y:S02]  /*40c0*/  SEL R14, R21, R14, P0 ;  /* 0x0000000e150e7207 */ /* 0x000fe40000000000 */
[----:B------:R-:W-:-:S07]  /*40d0*/  SEL R15, R18, R15, P0 ;  /* 0x0000000f120f7207 */ /* 0x000fce0000000000 */
.L_x_2081:
[----:B0-----:R-:W-:Y:S05]  /*40e0*/  BSYNC.RECONVERGENT B1 ;  /* 0x0000000000017941 */ /* 0x001fea0003800200 */
.L_x_2080:
[----:B-----5:R-:W-:Y:S01]  /*40f0*/  DSETP.GEU.AND P2, PT, R10, R6, PT ;  /* 0x000000060a00722a */ /* 0x020fe20003f4e000 */
[----:B------:R-:W-:Y:S02]  /*4100*/  IADD3 R13, P0, PT, R16, 0x200, RZ ;  /* 0x00000200100d7810 */ /* 0x000fe40007f1e0ff */
[----:B------:R-:W-:-:S03]  /*4110*/  IADD3 R23, P3, P4, R0, UR6, R17 ;  /* 0x0000000600177c10 */ /* 0x000fc6000fc7e011 */
[----:B------:R-:W-:Y:S01]  /*4120*/  IMAD.X R12, RZ, RZ, R19, P0 ;  /* 0x000000ffff0c7224 */ /* 0x000fe200000e0613 */
[----:B------:R-:W-:-:S07]  /*4130*/  IADD3.X R24, PT, PT, RZ, UR7, RZ, P3, P4 ;  /* 0x00000007ff187c10 */ /* 0x000fce0009fe84ff */
        /* <DEDUP_REMOVED lines=10> */
[----:B------:R-:W-:Y:S01]  /*41e0*/  IMAD.X R11, RZ, RZ, R24, P3 ;  /* 0x000000ffff0b7224 */ /* 0x000fe200018e0618 */
[----:B------:R-:W-:Y:S01]  /*41f0*/  IADD3 R23, P3, PT, R23, 0x400, RZ ;  /* 0x0000040017177810 */ /* 0x000fe20007f7e0ff */
[----:B------:R-:W-:-:S04]  /*4200*/  DSETP.GEU.AND P1, PT, R6, R4, PT ;  /* 0x000000040600722a */ /* 0x000fc80003f2e000 */
[----:B------:R-:W-:-:S10]  /*4210*/  IMAD.X R24, RZ, RZ, R24, P3 ;  /* 0x000000ffff187224 */ /* 0x000fd400018e0618 */
        /* <DEDUP_REMOVED lines=9> */
[----:B------:R-:W-:-:S04]  /*42b0*/  VIADD R6, R17, 0xa00 ;  /* 0x00000a0011067836 */ /* 0x000fc80000000000 */
[----:B------:R-:W-:Y:S01]  /*42c0*/  DSETP.GEU.AND P2, PT, R4, R8, PT ;  /* 0x000000080400722a */ /* 0x000fe20003f4e000 */
[----:B------:R-:W-:-:S13]  /*42d0*/  ISETP.GT.AND P1, PT, R6, UR4, PT ;  /* 0x0000000406007c0c */ /* 0x000fda000bf24270 */
[----:B------:R-:W-:-:S04]  /*42e0*/  @P2 ISETP.GE.U32.AND P0, PT, R10, R23, PT ;  /* 0x000000170a00220c */ /* 0x000fc80003f06070 */
[----:B------:R-:W-:-:S13]  /*42f0*/  @P2 ISETP.GE.AND.EX P0, PT, R11, R24, PT, P0 ;  /* 0x000000180b00220c */ /* 0x000fda0003f06300 */
[----:B------:R-:W-:-:S06]  /*4300*/  @P2 DSETP.LT.OR P0, PT, R8, R4, !P0 ;  /* 0x000000040800222a */ /* 0x000fcc0004701400 */
[----:B------:R-:W-:Y:S02]  /*4310*/  @P2 FSEL R4, R4, R8, P0 ;  /* 0x0000000804042208 */ /* 0x000fe40000000000 */
[----:B------:R-:W-:Y:S01]  /*4320*/  @P2 FSEL R7, R5, R9, P0 ;  /* 0x0000000905072208 */ /* 0x000fe20000000000 */
[----:B------:R-:W-:Y:S01]  /*4330*/  VIADD R5, R17, 0x500 ;  /* 0x0000050011057836 */ /* 0x000fe20000000000 */
[----:B------:R-:W-:Y:S01]  /*4340*/  @P2 SEL R23, R10, R23, P0 ;  /* 0x000000170a172207 */ /* 0x000fe20000000000 */
[----:B------:R-:W-:Y:S01]  /*4350*/  @P2 IMAD.MOV.U32 R8, RZ, RZ, R4 ;  /* 0x000000ffff082224 */ /* 0x000fe200078e0004 */
[----:B------:R-:W-:Y:S01]  /*4360*/  @P2 SEL R24, R11, R24, P0 ;  /* 0x000000180b182207 */ /* 0x000fe20000000000 */
[----:B------:R-:W-:Y:S02]  /*4370*/  @P2 IMAD.MOV.U32 R9, RZ, RZ, R7 ;  /* 0x000000ffff092224 */ /* 0x000fe400078e0007 */
[----:B------:R-:W-:Y:S02]  /*4380*/  IMAD.MOV.U32 R17, RZ, RZ, R5 ;  /* 0x000000ffff117224 */ /* 0x000fe400078e0005 */
[----:B------:R-:W-:-:S02]  /*4390*/  IMAD.MOV.U32 R14, RZ, RZ, R8 ;  /* 0x000000ffff0e7224 */ /* 0x000fc400078e0008 */
[----:B------:R-:W-:Y:S01]  /*43a0*/  IMAD.MOV.U32 R15, RZ, RZ, R9 ;  /* 0x000000ffff0f7224 */ /* 0x000fe200078e0009 */
[----:B------:R-:W-:Y:S06]  /*43b0*/  @!P1 BRA `(.L_x_2082) ;  /* 0xfffffff800b09947 */ /* 0x000fec000383ffff */
.L_x_2079:
        /* <DEDUP_REMOVED lines=14> */
[----:B------:R-:W-:Y:S02]  /*44a0*/  IADD3 R7, PT, PT, R0, R5, RZ ;  /* 0x0000000500077210 */ /* 0x000fe40007ffe0ff */
[----:B------:R-:W-:Y:S02]  /*44b0*/  LEA.HI R4, R10, 0x1, RZ, 0x18 ;  /* 0x000000010a047811 */ /* 0x000fe400078fc0ff */
[----:B------:R-:W-:Y:S02]  /*44c0*/  IADD3 R14, P0, PT, R7, UR6, RZ ;  /* 0x00000006070e7c10 */ /* 0x000fe4000ff1e0ff */
[----:B------:R-:W-:Y:S01]  /*44d0*/  LOP3.LUT R6, R4, 0x3, RZ, 0xc0, !PT ;  /* 0x0000000304067812 */ /* 0x000fe200078ec0ff */
[----:B------:R-:W-:Y:S02]  /*44e0*/  IMAD.MOV.U32 R4, RZ, RZ, R0 ;  /* 0x000000ffff047224 */ /* 0x000fe400078e0000 */
[----:B------:R-:W-:-:S02]  /*44f0*/  IMAD.X R15, RZ, RZ, UR7, P0 ;  /* 0x00000007ff0f7e24 */ /* 0x000fc400080e06ff */
[----:B------:R-:W-:Y:S02]  /*4500*/  IMAD.MOV R11, RZ, RZ, -R6 ;  /* 0x000000ffff0b7224 */ /* 0x000fe400078e0a06 */
[----:B0-----:R-:W-:-:S04]  /*4510*/  IMAD.WIDE.U32 R2, R7, 0x8, R2 ;  /* 0x0000000807027825 */ /* 0x001fc800078e0002 */
[----:B------:R-:W-:Y:S02]  /*4520*/  IMAD.MOV.U32 R12, RZ, RZ, R2 ;  /* 0x000000ffff0c7224 */ /* 0x000fe400078e0002 */
[----:B------:R-:W-:-:S07]  /*4530*/  IMAD.MOV.U32 R13, RZ, RZ, R3 ;  /* 0x000000ffff0d7224 */ /* 0x000fce00078e0003 */
.L_x_2089:
        /* <DEDUP_REMOVED lines=31> */
.L_x_2088:
[----:B------:R-:W-:Y:S05]  /*4730*/  BSYNC.RECONVERGENT B3 ;  /* 0x0000000000037941 */ /* 0x000fea0003800200 */
.L_x_2087:
[----:B------:R-:W-:Y:S01]  /*4740*/  IADD3 R14, P0, PT, R14, 0x100, RZ ;  /* 0x000001000e0e7810 */ /* 0x000fe20007f1e0ff */
[----:B------:R-:W-:Y:S02]  /*4750*/  VIADD R4, R4, 0x100 ;  /* 0x0000010004047836 */ /* 0x000fe40000000000 */
[----:B------:R-:W-:Y:S02]  /*4760*/  IMAD.X R13, RZ, RZ, R13, P3 ;  /* 0x000000ffff0d7224 */ /* 0x000fe400018e060d */
[----:B------:R-:W-:Y:S01]  /*4770*/  IMAD.X R15, RZ, RZ, R15, P0 ;  /* 0x000000ffff0f7224 */ /* 0x000fe200000e060f */
[----:B------:R-:W-:Y:S07]  /*4780*/  @P2 BRA `(.L_x_2089) ;  /* 0xfffffffc006c2947 */ /* 0x000fee000383ffff */
.L_x_2086:
[----:B------:R-:W-:Y:S05]  /*4790*/  BSYNC.RECONVERGENT B2 ;  /* 0x0000000000027941 */ /* 0x000fea0003800200 */
.L_x_2085:
[----:B------:R-:W-:-:S13]  /*47a0*/  ISETP.GE.U32.AND P0, PT, R10, 0x300, PT ;  /* 0x000003000a00780c */ /* 0x000fda0003f06070 */
[----:B------:R-:W-:Y:S05]  /*47b0*/  @!P0 BRA `(.L_x_2084) ;  /* 0x0000000400fc8947 */ /* 0x000fea0003800000 */
[----:B------:R-:W0:Y:S01]  /*47c0*/  LDCU.128 UR12, c[0x0][0x380] ;  /* 0x00007000ff0c77ac */ /* 0x000e220008000c00 */
[----:B------:R-:W1:Y:S01]  /*47d0*/  LDC.64 R20, c[0x0][0x380] ;  /* 0x0000e000ff147b82 */ /* 0x000e620000000a00 */
[CC--:B------:R-:W-:Y:S01]  /*47e0*/  IADD3 R7, P1, PT, R4.reuse, R5.reuse, RZ ;  /* 0x0000000504077210 */ /* 0x0c0fe20007f3e0ff */
[C---:B------:R-:W-:Y:S01]  /*47f0*/  VIADD R22, R4.reuse, 0x200 ;  /* 0x0000020004167836 */ /* 0x040fe20000000000 */
[----:B------:R-:W-:-:S03]  /*4800*/  IADD3 R16, PT, PT, R4, R5, RZ ;  /* 0x0000000504107210 */ /* 0x000fc60007ffe0ff */
[----:B------:R-:W-:Y:S02]  /*4810*/  IMAD.X R10, RZ, RZ, RZ, P1 ;  /* 0x000000ffff0a7224 */ /* 0x000fe400008e06ff */
[----:B------:R-:W2:Y:S01]  /*4820*/  LDC.64 R2, c[0x0][0x388] ;  /* 0x0000e200ff027b82 */ /* 0x000ea20000000a00 */
[C---:B0-----:R-:W-:Y:S02]  /*4830*/  LEA R6, P2, R7.reuse, UR12, 0x3 ;  /* 0x0000000c07067c11 */ /* 0x041fe4000f8418ff */
[----:B------:R-:W-:Y:S02]  /*4840*/  IADD3 R18, P0, PT, R16, UR14, RZ ;  /* 0x0000000e10127c10 */ /* 0x000fe4000ff1e0ff */
[----:B------:R-:W-:Y:S02]  /*4850*/  IADD3 R6, P1, PT, R6, 0x1800, RZ ;  /* 0x0000180006067810 */ /* 0x000fe40007f3e0ff */
[----:B------:R-:W-:Y:S01]  /*4860*/  LEA.HI.X R5, R7, UR13, R10, 0x3, P2 ;  /* 0x0000000d07057c11 */ /* 0x000fe200090f1c0a */
[----:B-1----:R-:W-:-:S04]  /*4870*/  IMAD.WIDE.U32 R20, R16, 0x8, R20 ;  /* 0x0000000810147825 */ /* 0x002fc800078e0014 */
[----:B------:R-:W-:Y:S02]  /*4880*/  IMAD.X R19, RZ, RZ, UR15, P0 ;  /* 0x0000000fff137e24 */ /* 0x000fe400080e06ff */
[----:B------:R-:W-:-:S07]  /*4890*/  IMAD.X R5, RZ, RZ, R5, P1 ;  /* 0x000000ffff057224 */ /* 0x000fce00008e0605 */
.L_x_2098:
[----:B------:R-:W3:Y:S01]  /*48a0*/  LDG.E.64 R14, desc[UR8][R20.64] ;  /* 0x00000008140e7981 */ /* 0x000ee2000c1e1b00 */
[----:B------:R-:W-:-:S05]  /*48b0*/  IMAD.MOV.U32 R4, RZ, RZ, R6 ;  /* 0x000000ffff047224 */ /* 0x000fca00078e0006 */
[----:B------:R0:W5:Y:S04]  /*48c0*/  LDG.E.64 R10, desc[UR8][R4.64+-0x1000] ;  /* 0xfff00008040a7981 */ /* 0x000168000c1e1b00 */
[----:B------:R0:W5:Y:S01]  /*48d0*/  LDG.E.64 R6, desc[UR8][R4.64+-0x800] ;  /* 0xfff8000804067981 */ /* 0x000162000c1e1b00 */
[----:B------:R-:W-:Y:S01]  /*48e0*/  BSSY.RECONVERGENT B2, `(.L_x_2090) ;  /* 0x0000015000027945 */ /* 0x000fe20003800200 */
[----:B------:R-:W-:Y:S02]  /*48f0*/  IMAD.MOV.U32 R26, RZ, RZ, R18 ;  /* 0x000000ffff1a7224 */ /* 0x000fe400078e0012 */
[----:B------:R-:W-:Y:S01]  /*4900*/  IMAD.MOV.U32 R25, RZ, RZ, R19 ;  /* 0x000000ffff197224 */ /* 0x000fe200078e0013 */
[----:B---3--:R-:W-:Y:S01]  /*4910*/  DSETP.GEU.AND P0, PT, R8, R14, PT ;  /* 0x0000000e0800722a */ /* 0x008fe20003f0e000 */
[----:B------:R-:W-:-:S02]  /*4920*/  IMAD.MOV.U32 R12, RZ, RZ, R14 ;  /* 0x000000ffff0c7224 */ /* 0x000fc400078e000e */
        /* <DEDUP_REMOVED lines=16> */
.L_x_2091:
[----:B------:R-:W-:Y:S05]  /*4a30*/  BSYNC.RECONVERGENT B2 ;  /* 0x0000000000027941 */ /* 0x000fea0003800200 */
.L_x_2090:
[----:B-----5:R-:W-:Y:S01]  /*4a40*/  DSETP.GEU.AND P0, PT, R12, R10, PT ;  /* 0x0000000a0c00722a */ /* 0x020fe20003f0e000 */
[----:B------:R-:W-:Y:S01]  /*4a50*/  VIADD R9, R16, 0x100 ;  /* 0x0000010010097836 */ /* 0x000fe20000000000 */
[----:B------:R-:W-:Y:S01]  /*4a60*/  BSSY.RECONVERGENT B2, `(.L_x_2092) ;  /* 0x0000016000027945 */ /* 0x000fe20003800200 */
[----:B------:R-:W-:-:S03]  /*4a70*/  IMAD.MOV.U32 R8, RZ, RZ, R10 ;  /* 0x000000ffff087224 */ /* 0x000fc600078e000a */
[----:B--2---:R-:W-:Y:S01]  /*4a80*/  IADD3 R23, P1, PT, R9, R2, RZ ;  /* 0x0000000209177210 */ /* 0x004fe20007f3e0ff */
[----:B------:R-:W-:-:S04]  /*4a90*/  IMAD.MOV.U32 R9, RZ, RZ, R11 ;  /* 0x000000ffff097224 */ /* 0x000fc800078e000b */
[----:B------:R-:W-:Y:S02]  /*4aa0*/  IMAD.X R24, RZ, RZ, R3, P1 ;  /* 0x000000ffff187224 */ /* 0x000fe400008e0603 */
[----:B------:R-:W-:Y:S02]  /*4ab0*/  IMAD.MOV.U32 R15, RZ, RZ, R23 ;  /* 0x000000ffff0f7224 */ /* 0x000fe400078e0017 */
[----:B------:R-:W-:Y:S01]  /*4ac0*/  IMAD.MOV.U32 R14, RZ, RZ, R24 ;  /* 0x000000ffff0e7224 */ /* 0x000fe200078e0018 */
        /* <DEDUP_REMOVED lines=15> */
.L_x_2093:
[----:B------:R-:W-:Y:S05]  /*4bc0*/  BSYNC.RECONVERGENT B2 ;  /* 0x0000000000027941 */ /* 0x000fea0003800200 */
.L_x_2092:
[----:B------:R0:W5:Y:S01]  /*4bd0*/  LDG.E.64 R10, desc[UR8][R4.64] ;  /* 0x00000008040a7981 */ /* 0x000162000c1e1b00 */
[----:B------:R-:W-:Y:S01]  /*4be0*/  DSETP.GEU.AND P0, PT, R8, R6, PT ;  /* 0x000000060800722a */ /* 0x000fe20003f0e000 */
[----:B------:R-:W-:Y:S01]  /*4bf0*/  IADD3 R13, PT, PT, R16, 0x200, RZ ;  /* 0x00000200100d7810 */ /* 0x000fe20007ffe0ff */
[----:B------:R-:W-:Y:S01]  /*4c00*/  BSSY.RECONVERGENT B2, `(.L_x_2094) ;  /* 0x0000016000027945 */ /* 0x000fe20003800200 */
[----:B------:R-:W-:Y:S02]  /*4c10*/  IMAD.MOV.U32 R12, RZ, RZ, R6 ;  /* 0x000000ffff0c7224 */ /* 0x000fe400078e0006 */
[----:B------:R-:W-:Y:S01]  /*4c20*/  IADD3 R24, P1, PT, R13, R2, RZ ;  /* 0x000000020d187210 */ /* 0x000fe20007f3e0ff */
[----:B------:R-:W-:-:S04]  /*4c30*/  IMAD.MOV.U32 R13, RZ, RZ, R7 ;  /* 0x000000ffff0d7224 */ /* 0x000fc800078e0007 */
[----:B------:R-:W-:Y:S02]  /*4c40*/  IMAD.X R23, RZ, RZ, R3, P1 ;  /* 0x000000ffff177224 */ /* 0x000fe400008e0603 */
        /* <DEDUP_REMOVED lines=17> */
.L_x_2095:
[----:B------:R-:W-:Y:S05]  /*4d60*/  BSYNC.RECONVERGENT B2 ;  /* 0x0000000000027941 */ /* 0x000fea0003800200 */
.L_x_2094:
[----:B-----5:R-:W-:Y:S01]  /*4d70*/  DSETP.GEU.AND P0, PT, R12, R10, PT ;  /* 0x0000000a0c00722a */ /* 0x020fe20003f0e000 */
[----:B------:R-:W-:Y:S01]  /*4d80*/  VIADD R7, R16, 0x300 ;  /* 0x0000030010077836 */ /* 0x000fe20000000000 */
[----:B------:R-:W-:Y:S01]  /*4d90*/  BSSY.RECONVERGENT B2, `(.L_x_2096) ;  /* 0x0000016000027945 */ /* 0x000fe20003800200 */
[----:B------:R-:W-:Y:S02]  /*4da0*/  IMAD.MOV.U32 R8, RZ, RZ, R10 ;  /* 0x000000ffff087224 */ /* 0x000fe400078e000a */
[----:B------:R-:W-:Y:S01]  /*4db0*/  IMAD.MOV.U32 R9, RZ, RZ, R11 ;  /* 0x000000ffff097224 */ /* 0x000fe200078e000b */
[----:B------:R-:W-:-:S05]  /*4dc0*/  IADD3 R7, P1, PT, R7, R2, RZ ;  /* 0x0000000207077210 */ /* 0x000fca0007f3e0ff */
        /* <DEDUP_REMOVED lines=18> */
.L_x_2097:
[----:B------:R-:W-:Y:S05]  /*4ef0*/  BSYNC.RECONVERGENT B2 ;  /* 0x0000000000027941 */ /* 0x000fea0003800200 */
.L_x_2096:
[----:B------:R-:W-:Y:S01]  /*4f00*/  VIADD R10, R22, 0x200 ;  /* 0x00000200160a7836 */ /* 0x000fe20000000000 */
[----:B------:R-:W-:Y:S01]  /*4f10*/  IADD3 R6, P2, PT, R4, 0x2000, RZ ;  /* 0x0000200004067810 */ /* 0x000fe20007f5e0ff */
[----:B------:R-:W-:Y:S01]  /*4f20*/  VIADD R22, R22, 0x400 ;  /* 0x0000040016167836 */ /* 0x000fe20000000000 */
[----:B------:R-:W-:Y:S01]  /*4f30*/  IADD3 R18, P1, PT, R18, 0x400, RZ ;  /* 0x0000040012127810 */ /* 0x000fe20007f3e0ff */
[----:B------:R-:W-:Y:S01]  /*4f40*/  VIADD R16, R16, 0x400 ;  /* 0x0000040010107836 */ /* 0x000fe20000000000 */
[----:B------:R-:W-:Y:S01]  /*4f50*/  ISETP.GE.AND P0, PT, R10, R17, PT ;  /* 0x000000110a00720c */ /* 0x000fe20003f06270 */
[----:B------:R-:W-:Y:S01]  /*4f60*/  IMAD.X R5, RZ, RZ, R5, P2 ;  /* 0x000000ffff057224 */ /* 0x000fe200010e0605 */
[----:B------:R-:W-:Y:S02]  /*4f70*/  IADD3 R20, P2, PT, R20, 0x2000, RZ ;  /* 0x0000200014147810 */ /* 0x000fe40007f5e0ff */
[----:B------:R-:W-:-:S03]  /*4f80*/  IADD3.X R19, PT, PT, RZ, R19, RZ, P1, !PT ;  /* 0x00000013ff137210 */ /* 0x000fc60000ffe4ff */
[----:B------:R-:W-:-:S06]  /*4f90*/  IMAD.X R21, RZ, RZ, R21, P2 ;  /* 0x000000ffff157224 */ /* 0x000fcc00010e0615 */
[----:B------:R-:W-:Y:S05]  /*4fa0*/  @!P0 BRA `(.L_x_2098) ;  /* 0xfffffff8003c8947 */ /* 0x000fea000383ffff */
.L_x_2084:
[----:B------:R-:W-:Y:S05]  /*4fb0*/  BSYNC.RECONVERGENT B1 ;  /* 0x0000000000017941 */ /* 0x000fea0003800200 */
.L_x_2083:
        /* <DEDUP_REMOVED lines=32> */
.L_x_2100:
[----:B------:R-:W-:Y:S05]  /*51c0*/  BSYNC.RECONVERGENT B1 ;  /* 0x0000000000017941 */ /* 0x000fea0003800200 */
.L_x_2099:
        /* <DEDUP_REMOVED lines=31> */
.L_x_2102:
[----:B------:R-:W-:Y:S05]  /*53c0*/  BSYNC.RECONVERGENT B1 ;  /* 0x0000000000017941 */ /* 0x000fea0003800200 */
.L_x_2101:
        /* <DEDUP_REMOVED lines=31> */
.L_x_2104:
[----:B------:R-:W-:Y:S05]  /*55c0*/  BSYNC.RECONVERGENT B1 ;  /* 0x0000000000017941 */ /* 0x000fea0003800200 */
.L_x_2103:
        /* <DEDUP_REMOVED lines=31> */
.L_x_2106:
[----:B------:R-:W-:Y:S05]  /*57c0*/  BSYNC.RECONVERGENT B1 ;  /* 0x0000000000017941 */ /* 0x000fea0003800200 */
.L_x_2105:
[----:B------:R-:W-:Y:S01]  /*57d0*/  ISETP.GT.AND P0, PT, R10, 0xf, PT ;  /* 0x0000000f0a00780c */ /* 0x000fe20003f04270 */
[----:B-1----:R1:W1:Y:S01]  /*57e0*/  SHFL.DOWN PT, R6, R4, 0x10, 0x1f ;  /* 0x0a001f0004067f89 */ /* 0x00226200000e0000 */
[----:B------:R-:W-:Y:S01]  /*57f0*/  BSSY.RECONVERGENT B1, `(.L_x_2107) ;  /* 0x000001d000017945 */ /* 0x000fe20003800200 */
[----:B---3--:R-:W-:Y:S02]  /*5800*/  IMAD.MOV.U32 R14, RZ, RZ, R8 ;  /* 0x000000ffff0e7224 */ /* 0x008fe400078e0008 */
[----:B--2---:R2:W3:Y:S01]  /*5810*/  SHFL.DOWN PT, R7, R5, 0x10, 0x1f ;  /* 0x0a001f0005077f89 */ /* 0x0044e200000e0000 */
[----:B------:R-:W-:Y:S02]  /*5820*/  IMAD.MOV.U32 R15, RZ, RZ, R9 ;  /* 0x000000ffff0f7224 */ /* 0x000fe400078e0009 */
[----:B------:R-:W-:Y:S01]  /*5830*/  IMAD.MOV.U32 R2, RZ, RZ, R4 ;  /* 0x000000ffff027224 */ /* 0x000fe200078e0004 */
[----:B0-----:R2:W0:Y:S01]  /*5840*/  SHFL.DOWN PT, R11, R8, 0x10, 0x1f ;  /* 0x0a001f00080b7f89 */ /* 0x00142200000e0000 */
        /* <DEDUP_REMOVED lines=23> */
.L_x_2108:
[----:B------:R-:W-:Y:S05]  /*59c0*/  BSYNC.RECONVERGENT B1 ;  /* 0x0000000000017941 */ /* 0x000fea0003800200 */
.L_x_2107:
        /* <DEDUP_REMOVED lines=11> */
.L_x_2110:
[----:B------:R-:W-:Y:S05]  /*5a80*/  BSYNC.RECONVERGENT B1 ;  /* 0x0000000000017941 */ /* 0x000fea0003800200 */
.L_x_2109:
        /* <DEDUP_REMOVED lines=8> */
[----:B---3--:R-:W2:Y:S04]  /*5b10*/  LDS.128 R4, [R0+0x20] ;  /* 0x0000200000047984 */ /* 0x008ea80000000c00 */
[----:B0---4-:R0:W3:Y:S04]  /*5b20*/  LDS.64 R12, [R0+0x80] ;  /* 0x00008000000c7984 */ /* 0x0110e80000000a00 */
[----:B------:R0:W4:Y:S01]  /*5b30*/  LDS.128 R8, [R0+0x30] ;  /* 0x0000300000087984 */ /* 0x0001220000000c00 */
[----:B-1----:R-:W-:Y:S01]  /*5b40*/  DSETP.GEU.AND P0, PT, R2, R16, PT ;  /* 0x000000100200722a */ /* 0x002fe20003f0e000 */
[----:B------:R-:W-:-:S02]  /*5b50*/  IMAD.MOV.U32 R24, RZ, RZ, R16 ;  /* 0x000000ffff187224 */ /* 0x000fc400078e0010 */
[----:B------:R-:W-:Y:S02]  /*5b60*/  IMAD.MOV.U32 R25, RZ, RZ, R17 ;  /* 0x000000ffff197224 */ /* 0x000fe400078e0011 */
[----:B--2---:R-:W-:Y:S02]  /*5b70*/  IMAD.MOV.U32 R27, RZ, RZ, R4 ;  /* 0x000000ffff1b7224 */ /* 0x004fe400078e0004 */
[----:B------:R-:W-:-:S07]  /*5b80*/  IMAD.MOV.U32 R29, RZ, RZ, R5 ;  /* 0x000000ffff1d7224 */ /* 0x000fce00078e0005 */
[----:B0--34-:R-:W-:Y:S05]  /*5b90*/  @!P0 BRA `(.L_x_2112) ;  /* 0x0000000000388947 */ /* 0x019fea0003800000 */
        /* <DEDUP_REMOVED lines=14> */
.L_x_2112:
[----:B------:R-:W-:Y:S05]  /*5c80*/  BSYNC.RECONVERGENT B1 ;  /* 0x0000000000017941 */ /* 0x000fea0003800200 */
.L_x_2111:
[----:B------:R0:W1:Y:S01]  /*5c90*/  LDS.128 R16, [R0+0x40] ;  /* 0x0000400000107984 */ /* 0x0000620000000c00 */
[----:B------:R-:W-:Y:S01]  /*5ca0*/  DSETP.GEU.AND P0, PT, R24, R6, PT ;  /* 0x000000061800722a */ /* 0x000fe20003f0e000 */
[----:B------:R-:W-:Y:S01]  /*5cb0*/  BSSY.RECONVERGENT B1, `(.L_x_2113) ;  /* 0x0000015000017945 */ /* 0x000fe20003800200 */
[----:B------:R-:W-:Y:S01]  /*5cc0*/  IMAD.MOV.U32 R4, RZ, RZ, R6 ;  /* 0x000000ffff047224 */ /* 0x000fe200078e0006 */
[----:B------:R0:W2:Y:S01]  /*5cd0*/  LDS.128 R20, [R0+0x50] ;  /* 0x0000500000147984 */ /* 0x0000a20000000c00 */
[----:B------:R-:W-:Y:S01]  /*5ce0*/  MOV R5, R7 ;  /* 0x0000000700057202 */ /* 0x000fe20000000f00 */
[----:B------:R-:W-:Y:S02]  /*5cf0*/  IMAD.MOV.U32 R15, RZ, RZ, R8 ;  /* 0x000000ffff0f7224 */ /* 0x000fe400078e0008 */
[----:B------:R-:W-:-:S07]  /*5d00*/  IMAD.MOV.U32 R14, RZ, RZ, R9 ;  /* 0x000000ffff0e7224 */ /* 0x000fce00078e0009 */
        /* <DEDUP_REMOVED lines=15> */
.L_x_2114:
[----:B------:R-:W-:Y:S05]  /*5e00*/  BSYNC.RECONVERGENT B1 ;  /* 0x0000000000017941 */ /* 0x000fea0003800200 */
.L_x_2113:
        /* <DEDUP_REMOVED lines=21> */
.L_x_2116:
[----:B------:R-:W-:Y:S05]  /*5f60*/  BSYNC.RECONVERGENT B1 ;  /* 0x0000000000017941 */ /* 0x000fea0003800200 */
.L_x_2115:
        /* <DEDUP_REMOVED lines=23> */
.L_x_2118:
[----:B------:R-:W-:Y:S05]  /*60e0*/  BSYNC.RECONVERGENT B1 ;  /* 0x0000000000017941 */ /* 0x000fea0003800200 */
.L_x_2117:
        /* <DEDUP_REMOVED lines=21> */
.L_x_2120:
[----:B------:R-:W-:Y:S05]  /*6240*/  BSYNC.RECONVERGENT B1 ;  /* 0x0000000000017941 */ /* 0x000fea0003800200 */
.L_x_2119:
        /* <DEDUP_REMOVED lines=21> */
.L_x_2122:
[----:B------:R-:W-:Y:S05]  /*63a0*/  BSYNC.RECONVERGENT B1 ;  /* 0x0000000000017941 */ /* 0x000fea0003800200 */
.L_x_2121:
        /* <DEDUP_REMOVED lines=20> */
.L_x_2040:
[----:B------:R-:W-:Y:S05]  /*64f0*/  BSYNC.RECONVERGENT B0 ;  /* 0x0000000000007941 */ /* 0x000fea0003800200 */
.L_x_2007:
[----:B------:R-:W-:Y:S05]  /*6500*/  @P1 EXIT ;  /* 0x000000000000194d */ /* 0x000fea0003800000 */
[----:B012-4-:R-:W0:Y:S02]  /*6510*/  LDC.64 R4, c[0x0][0x390] ;  /* 0x0000e400ff047b82 */ /* 0x017e240000000a00 */
[----:B0-----:R-:W-:Y:S04]  /*6520*/  STG.E.64 desc[UR8][R4.64], R2 ;  /* 0x0000000204007986 */ /* 0x001fe8000c101b08 */
[----:B------:R-:W-:Y:S01]  /*6530*/  STG.E.64 desc[UR8][R4.64+0x8], R14 ;  /* 0x0000080e04007986 */ /* 0x000fe2000c101b08 */
[----:B------:R-:W-:Y:S05]  /*6540*/  EXIT ;  /* 0x000000000000794d */ /* 0x000fea0003800000 */
.L_x_2123:
        /* <DEDUP_REMOVED lines=11> */
.L_x_2183:


//--------------------- .nv.global.init           --------------------------
	.section	.nv.global.init,"aw",@progbits
.nv.global.init:
	.type		$str,@object
	.size		$str,($str$1 - $str)
$str:
        /*0000*/ 	.byte	0x69, 0x64, 0x78, 0x3a, 0x20, 0x25, 0x64, 0x20, 0x7c, 0x20, 0x69, 0x3a, 0x20, 0x25, 0x64, 0x20
        /*0010*/ 	.byte	0x7c, 0x20, 0x6a, 0x3a, 0x20, 0x25, 0x64, 0x0a, 0x00
	.type		$str$1,@object
	.size		$str$1,(.L_46 - $str$1)
$str$1:
        /*0019*/ 	.byte	0x41, 0x5b, 0x69, 0x20, 0x2a, 0x20, 0x6e, 0x20, 0x2b, 0x20, 0x6b, 0x20, 0x3d, 0x20, 0x25, 0x64
        /*0029*/ 	.byte	0x5d, 0x3a, 0x20, 0x25, 0x66, 0x20, 0x7c, 0x20, 0x42, 0x5b, 0x6b, 0x20, 0x2a, 0x20, 0x72, 0x20
        /*0039*/ 	.byte	0x2b, 0x20, 0x6a, 0x20, 0x3d, 0x20, 0x25, 0x64, 0x5d, 0x3a, 0x20, 0x25, 0x66, 0x0a, 0x00
.L_46:


//--------------------- .nv.shared._ZN3cub18CUB_300001_SM_10006detail6reduce28DeviceReduceSingleTileKernelINS2_10policy_hubIfyN4cuda3std3__44plusIfEEE10Policy1000EPfPdiS9_dfNS7_10__identityEEEvT0_T1_T2_T3_T4_T6_ --------------------------
	.section	.nv.shared._ZN3cub18CUB_300001_SM_10006detail6reduce28DeviceReduceSingleTileKernelINS2_10policy_hubIfyN4cuda3std3__44plusIfEEE10Policy1000EPfPdiS9_dfNS7_10__identityEEEvT0_T1_T2_T3_T4_T6_,"aw",@nobits
	.sectionflags	@""
	.align	128
.nv.shared._ZN3cub18CUB_300001_SM_10006detail6reduce28DeviceReduceSingleTileKernelINS2_10policy_hubIfyN4cuda3std3__44plusIfEEE10Policy1000EPfPdiS9_dfNS7_10__identityEEEvT0_T1_T2_T3_T4_T6_:
	.zero		1152


//--------------------- .nv.shared.reserved.0     --------------------------
	.section	.nv.shared.reserved.0,"aw",@nobits
	.weak		__nv_reservedSMEM_offset_0_alias
	.size		__nv_reservedSMEM_offset_0_alias, 0, 64
	.other		__nv_reservedSMEM_offset_0_alias,@"STO_CUDA_RESERVED_SHARED STV_DEFAULT"
__nv_reservedSMEM_offset_0_alias:
	.zero		0
	.zero		64


//--------------------- .nv.global                --------------------------
	.section	.nv.global,"aw",@nobits
.nv.global:
	.type		_ZN30_INTERNAL_c05b71ae_4_k_cu_main6thrust24THRUST_300001_SM_1000_NS12placeholders2_8E,@object
	.size		_ZN30_INTERNAL_c05b71ae_4_k_cu_main6thrust24THRUST_300001_SM_1000_NS12placeholders2_8E,(_ZN30_INTERNAL_c05b71ae_4_k_cu_main4cuda3std3__432_GLOBAL__N__c05b71ae_4_k_cu_main6ignoreE - _ZN30_INTERNAL_c05b71ae_4_k_cu_main6thrust24THRUST_300001_SM_1000_NS12placeholders2_8E)
_ZN30_INTERNAL_c05b71ae_4_k_cu_main6thrust24THRUST_300001_SM_1000_NS12placeholders2_8E:
	.zero		1
	.type		_ZN30_INTERNAL_c05b71ae_4_k_cu_main4cuda3std3__432_GLOBAL__N__c05b71ae_4_k_cu_main6ignoreE,@object
	.size		_ZN30_INTERNAL_c05b71ae_4_k_cu_main4cuda3std3__432_GLOBAL__N__c05b71ae_4_k_cu_main6ignoreE,(_ZN30_INTERNAL_c05b71ae_4_k_cu_main4cuda3std6ranges3__45__cpo4dataE - _ZN30_INTERNAL_c05b71ae_4_k_cu_main4cuda3std3__432_GLOBAL__N__c05b71ae_4_k_cu_main6ignoreE)
_ZN30_INTERNAL_c05b71ae_4_k_cu_main4cuda3std3__432_GLOBAL__N__c05b71ae_4_k_cu_main6ignoreE:
	.zero		1
	.type		_ZN30_INTERNAL_c05b71ae_4_k_cu_main4cuda3std6ranges3__45__cpo4dataE,@object
	.size		_ZN30_INTERNAL_c05b71ae_4_k_cu_main4cuda3std6ranges3__45__cpo4dataE,(_ZN30_INTERNAL_c05b71ae_4_k_cu_main6thrust24THRUST_300001_SM_1000_NS6system3cpp3parE - _ZN30_INTERNAL_c05b71ae_4_k_cu_main4cuda3std6ranges3__45__cpo4dataE)
_ZN30_INTERNAL_c05b71ae_4_k_cu_main4cuda3std6ranges3__45__cpo4dataE:
	.zero		1
	.type		_ZN30_INTERNAL_c05b71ae_4_k_cu_main6thrust24THRUST_300001_SM_1000_NS6system3cpp3parE,@object
	.size		_ZN30_INTERNAL_c05b71ae_4_k_cu_main6thrust24THRUST_300001_SM_1000_NS6system3cpp3parE,(_ZN30_INTERNAL_c05b71ae_4_k_cu_main4cuda3std3__45__cpo5beginE - _ZN30_INTERNAL_c05b71ae_4_k_cu_main6thrust24THRUST_300001_SM_1000_NS6system3cpp3parE)
_ZN30_INTERNAL_c05b71ae_4_k_cu_main6thrust24THRUST_300001_SM_1000_NS6system3cpp3parE:
	.zero		1
	.type		_ZN30_INTERNAL_c05b71ae_4_k_cu_main4cuda3std3__45__cpo5beginE,@object
	.size		_ZN30_INTERNAL_c05b71ae_4_k_cu_main4cuda3std3__45__cpo5beginE,(_ZN30_INTERNAL_c05b71ae_4_k_cu_main4cuda3std6ranges3__45__cpo5beginE - _ZN30_INTERNAL_c05b71ae_4_k_cu_main4cuda3std3__45__cpo5beginE)
_ZN30_INTERNAL_c05b71ae_4_k_cu_main4cuda3std3__45__cpo5beginE:
	.zero		1
	.type		_ZN30_INTERNAL_c05b71ae_4_k_cu_main4cuda3std6ranges3__45__cpo5beginE,@object
	.size		_ZN30_INTERNAL_c05b71ae_4_k_cu_main4cuda3std6ranges3__45__cpo5beginE,(_ZN30_INTERNAL_c05b71ae_4_k_cu_main6thrust24THRUST_300001_SM_1000_NS6deviceE - _ZN30_INTERNAL_c05b71ae_4_k_cu_main4cuda3std6ranges3__45__cpo5beginE)
_ZN30_INTERNAL_c05b71ae_4_k_cu_main4cuda3std6ranges3__45__cpo5beginE:
	.zero		1
	.type		_ZN30_INTERNAL_c05b71ae_4_k_cu_main6thrust24THRUST_300001_SM_1000_NS6deviceE,@object
	.size		_ZN30_INTERNAL_c05b71ae_4_k_cu_main6thrust24THRUST_300001_SM_1000_NS6deviceE,(_ZN30_INTERNAL_c05b71ae_4_k_cu_main4cuda3std3__47nulloptE - _ZN30_INTERNAL_c05b71ae_4_k_cu_main6thrust24THRUST_300001_SM_1000_NS6deviceE)
_ZN30_INTERNAL_c05b71ae_4_k_cu_main6thrust24THRUST_300001_SM_1000_NS6deviceE:
	.zero		1
	.type		_ZN30_INTERNAL_c05b71ae_4_k_cu_main4cuda3std3__47nulloptE,@object
	.size		_ZN30_INTERNAL_c05b71ae_4_k_cu_main4cuda3std3__47nulloptE,(_ZN30_INTERNAL_c05b71ae_4_k_cu_main4cuda3std6ranges3__45__cpo8distanceE - _ZN30_INTERNAL_c05b71ae_4_k_cu_main4cuda3std3__47nulloptE)
_ZN30_INTERNAL_c05b71ae_4_k_cu_main4cuda3std3__47nulloptE:
	.zero		1
	.type		_ZN30_INTERNAL_c05b71ae_4_k_cu_main4cuda3std6ranges3__45__cpo8distanceE,@object
	.size		_ZN30_INTERNAL_c05b71ae_4_k_cu_main4cuda3std6ranges3__45__cpo8distanceE,(_ZN30_INTERNAL_c05b71ae_4_k_cu_main6thrust24THRUST_300001_SM_1000_NS12placeholders2_4E - _ZN30_INTERNAL_c05b71ae_4_k_cu_main4cuda3std6ranges3__45__cpo8distanceE)
_ZN30_INTERNAL_c05b71ae_4_k_cu_main4cuda3std6ranges3__45__cpo8distanceE:
	.zero		1
	.type		_ZN30_INTERNAL_c05b71ae_4_k_cu_main6thrust24THRUST_300001_SM_1000_NS12placeholders2_4E,@object
	.size		_ZN30_INTERNAL_c05b71ae_4_k_cu_main6thrust24THRUST_300001_SM_1000_NS12placeholders2_4E,(_ZN30_INTERNAL_c05b71ae_4_k_cu_main4cuda3std3__45__cpo6rbeginE - _ZN30_INTERNAL_c05b71ae_4_k_cu_main6thrust24THRUST_300001_SM_1000_NS12placeholders2_4E)
_ZN30_INTERNAL_c05b71ae_4_k_cu_main6thrust24THRUST_300001_SM_1000_NS12placeholders2_4E:
	.zero		1
	.type		_ZN30_INTERNAL_c05b71ae_4_k_cu_main4cuda3std3__45__cpo6rbeginE,@object
	.size		_ZN30_INTERNAL_c05b71ae_4_k_cu_main4cuda3std3__45__cpo6rbeginE,(_ZN30_INTERNAL_c05b71ae_4_k_cu_main4cuda3std6ranges3__45__cpo7advanceE - _ZN30_INTERNAL_c05b71ae_4_k_cu_main4cuda3std3__45__cpo6rbeginE)
_ZN30_INTERNAL_c05b71ae_4_k_cu_main4cuda3std3__45__cpo6rbeginE:
	.zero		1
	.type		_ZN30_INTERNAL_c05b71ae_4_k_cu_main4cuda3std6ranges3__45__cpo7advanceE,@object
	.size		_ZN30_INTERNAL_c05b71ae_4_k_cu_main4cuda3std6ranges3__45__cpo7advanceE,(_ZN30_INTERNAL_c05b71ae_4_k_cu_main6thrust24THRUST_300001_SM_1000_NS12placeholders3_10E - _ZN30_INTERNAL_c05b71ae_4_k_cu_main4cuda3std6ranges3__45__cpo7advanceE)
_ZN30_INTERNAL_c05b71ae_4_k_cu_main4cuda3std6ranges3__45__cpo7advanceE:
	.zero		1
	.type		_ZN30_INTERNAL_c05b71ae_4_k_cu_main6thrust24THRUST_300001_SM_1000_NS12placeholders3_10E,@object
	.size		_ZN30_INTERNAL_c05b71ae_4_k_cu_main6thrust24THRUST_300001_SM_1000_NS12placeholders3_10E,(_ZN30_INTERNAL_c05b71ae_4_k_cu_main4cuda3std3__48in_placeE - _ZN30_INTERNAL_c05b71ae_4_k_cu_main6thrust24THRUST_300001_SM_1000_NS12placeholders3_10E)
_ZN30_INTERNAL_c05b71ae_4_k_cu_main6thrust24THRUST_300001_SM_1000_NS12placeholders3_10E:
	.zero		1
	.type		_ZN30_INTERNAL_c05b71ae_4_k_cu_main4cuda3std3__48in_placeE,@object
	.size		_ZN30_INTERNAL_c05b71ae_4_k_cu_main4cuda3std3__48in_placeE,(_ZN30_INTERNAL_c05b71ae_4_k_cu_main4cuda3std6ranges3__45__cpo4sizeE - _ZN30_INTERNAL_c05b71ae_4_k_cu_main4cuda3std3__48in_placeE)
_ZN30_INTERNAL_c05b71ae_4_k_cu_main4cuda3std3__48in_placeE:
	.zero		1
	.type		_ZN30_INTERNAL_c05b71ae_4_k_cu_main4cuda3std6ranges3__45__cpo4sizeE,@object
	.size		_ZN30_INTERNAL_c05b71ae_4_k_cu_main4cuda3std6ranges3__45__cpo4sizeE,(_ZN30_INTERNAL_c05b71ae_4_k_cu_main6thrust24THRUST_300001_SM_1000_NS12placeholders2_2E - _ZN30_INTERNAL_c05b71ae_4_k_cu_main4cuda3std6ranges3__45__cpo4sizeE)
_ZN30_INTERNAL_c05b71ae_4_k_cu_main4cuda3std6ranges3__45__cpo4sizeE:
	.zero		1
	.type		_ZN30_INTERNAL_c05b71ae_4_k_cu_main6thrust24THRUST_300001_SM_1000_NS12placeholders2_2E,@object
	.size		_ZN30_INTERNAL_c05b71ae_4_k_cu_main6thrust24THRUST_300001_SM_1000_NS12placeholders2_2E,(_ZN30_INTERNAL_c05b71ae_4_k_cu_main4cuda3std3__45__cpo6cbeginE - _ZN30_INTERNAL_c05b71ae_4_k_cu_main6thrust24THRUST_300001_SM_1000_NS12placeholders2_2E)
_ZN30_INTERNAL_c05b71ae_4_k_cu_main6thrust24THRUST_300001_SM_1000_NS12placeholders2_2E:
	.zero		1
	.type		_ZN30_INTERNAL_c05b71ae_4_k_cu_main4cuda3std3__45__cpo6cbeginE,@object
	.size		_ZN30_INTERNAL_c05b71ae_4_k_cu_main4cuda3std3__45__cpo6cbeginE,(_ZN30_INTERNAL_c05b71ae_4_k_cu_main4cuda3std6ranges3__45__cpo6cbeginE - _ZN30_INTERNAL_c05b71ae_4_k_cu_main4cuda3std3__45__cpo6cbeginE)
_ZN30_INTERNAL_c05b71ae_4_k_cu_main4cuda3std3__45__cpo6cbeginE:
	.zero		1
	.type		_ZN30_INTERNAL_c05b71ae_4_k_cu_main4cuda3std6ranges3__45__cpo6cbeginE,@object
	.size		_ZN30_INTERNAL_c05b71ae_4_k_cu_main4cuda3std6ranges3__45__cpo6cbeginE,(_ZN30_INTERNAL_c05b71ae_4_k_cu_main6thrust24THRUST_300001_SM_1000_NS12placeholders2_6E - _ZN30_INTERNAL_c05b71ae_4_k_cu_main4cuda3std6ranges3__45__cpo6cbeginE)
_ZN30_INTERNAL_c05b71ae_4_k_cu_main4cuda3std6ranges3__45__cpo6cbeginE:
	.zero		1
	.type		_ZN30_INTERNAL_c05b71ae_4_k_cu_main6thrust24THRUST_300001_SM_1000_NS12placeholders2_6E,@object
	.size		_ZN30_INTERNAL_c05b71ae_4_k_cu_main6thrust24THRUST_300001_SM_1000_NS12placeholders2_6E,(_ZN30_INTERNAL_c05b71ae_4_k_cu_main4cuda3std3__45__cpo7crbeginE - _ZN30_INTERNAL_c05b71ae_4_k_cu_main6thrust24THRUST_300001_SM_1000_NS12placeholders2_6E)
_ZN30_INTERNAL_c05b71ae_4_k_cu_main6thrust24THRUST_300001_SM_1000_NS12placeholders2_6E:
	.zero		1
	.type		_ZN30_INTERNAL_c05b71ae_4_k_cu_main4cuda3std3__45__cpo7crbeginE,@object
	.size		_ZN30_INTERNAL_c05b71ae_4_k_cu_main4cuda3std3__45__cpo7crbeginE,(_ZN30_INTERNAL_c05b71ae_4_k_cu_main4cuda3std6ranges3__45__cpo4nextE - _ZN30_INTERNAL_c05b71ae_4_k_cu_main4cuda3std3__45__cpo7crbeginE)
_ZN30_INTERNAL_c05b71ae_4_k_cu_main4cuda3std3__45__cpo7crbeginE:
	.zero		1
	.type		_ZN30_INTERNAL_c05b71ae_4_k_cu_main4cuda3std6ranges3__45__cpo4nextE,@object
	.size		_ZN30_INTERNAL_c05b71ae_4_k_cu_main4cuda3std6ranges3__45__cpo4nextE,(_ZN30_INTERNAL_c05b71ae_4_k_cu_main4cuda3std6ranges3__45__cpo4swapE - _ZN30_INTERNAL_c05b71ae_4_k_cu_main4cuda3std6ranges3__45__cpo4nextE)
_ZN30_INTERNAL_c05b71ae_4_k_cu_main4cuda3std6ranges3__45__cpo4nextE:
	.zero		1
	.type		_ZN30_INTERNAL_c05b71ae_4_k_cu_main4cuda3std6ranges3__45__cpo4swapE,@object
	.size		_ZN30_INTERNAL_c05b71ae_4_k_cu_main4cuda3std6ranges3__45__cpo4swapE,(_ZN30_INTERNAL_c05b71ae_4_k_cu_main6thrust24THRUST_300001_SM_1000_NS8cuda_cub10par_nosyncE - _ZN30_INTERNAL_c05b71ae_4_k_cu_main4cuda3std6ranges3__45__cpo4swapE)
_ZN30_INTERNAL_c05b71ae_4_k_cu_main4cuda3std6ranges3__45__cpo4swapE:
	.zero		1
	.type		_ZN30_INTERNAL_c05b71ae_4_k_cu_main6thrust24THRUST_300001_SM_1000_NS8cuda_cub10par_nosyncE,@object
	.size		_ZN30_INTERNAL_c05b71ae_4_k_cu_main6thrust24THRUST_300001_SM_1000_NS8cuda_cub10par_nosyncE,(_ZN30_INTERNAL_c05b71ae_4_k_cu_main6thrust24THRUST_300001_SM_1000_NS3seqE - _ZN30_INTERNAL_c05b71ae_4_k_cu_main6thrust24THRUST_300001_SM_1000_NS8cuda_cub10par_nosyncE)
_ZN30_INTERNAL_c05b71ae_4_k_cu_main6thrust24THRUST_300001_SM_1000_NS8cuda_cub10par_nosyncE:
	.zero		1
	.type		_ZN30_INTERNAL_c05b71ae_4_k_cu_main6thrust24THRUST_300001_SM_1000_NS3seqE,@object
	.size		_ZN30_INTERNAL_c05b71ae_4_k_cu_main6thrust24THRUST_300001_SM_1000_NS3seqE,(_ZN30_INTERNAL_c05b71ae_4_k_cu_main4cuda3std3__420unreachable_sentinelE - _ZN30_INTERNAL_c05b71ae_4_k_cu_main6thrust24THRUST_300001_SM_1000_NS3seqE)
_ZN30_INTERNAL_c05b71ae_4_k_cu_main6thrust24THRUST_300001_SM_1000_NS3seqE:
	.zero		1
	.type		_ZN30_INTERNAL_c05b71ae_4_k_cu_main4cuda3std3__420unreachable_sentinelE,@object
	.size		_ZN30_INTERNAL_c05b71ae_4_k_cu_main4cuda3std3__420unreachable_sentinelE,(_ZN30_INTERNAL_c05b71ae_4_k_cu_main4cuda3std6ranges3__45__cpo5ssizeE - _ZN30_INTERNAL_c05b71ae_4_k_cu_main4cuda3std3__420unreachable_sentinelE)
_ZN30_INTERNAL_c05b71ae_4_k_cu_main4cuda3std3__420unreachable_sentinelE:
	.zero		1
	.type		_ZN30_INTERNAL_c05b71ae_4_k_cu_main4cuda3std6ranges3__45__cpo5ssizeE,@object
	.size		_ZN30_INTERNAL_c05b71ae_4_k_cu_main4cuda3std6ranges3__45__cpo5ssizeE,(_ZN30_INTERNAL_c05b71ae_4_k_cu_main6thrust24THRUST_300001_SM_1000_NS12placeholders2_3E - _ZN30_INTERNAL_c05b71ae_4_k_cu_main4cuda3std6ranges3__45__cpo5ssizeE)
_ZN30_INTERNAL_c05b71ae_4_k_cu_main4cuda3std6ranges3__45__cpo5ssizeE:
	.zero		1
	.type		_ZN30_INTERNAL_c05b71ae_4_k_cu_main6thrust24THRUST_300001_SM_1000_NS12placeholders2_3E,@object
	.size		_ZN30_INTERNAL_c05b71ae_4_k_cu_main6thrust24THRUST_300001_SM_1000_NS12placeholders2_3E,(_ZN30_INTERNAL_c05b71ae_4_k_cu_main4cuda3std3__45__cpo4cendE - _ZN30_INTERNAL_c05b71ae_4_k_cu_main6thrust24THRUST_300001_SM_1000_NS12placeholders2_3E)
_ZN30_INTERNAL_c05b71ae_4_k_cu_main6thrust24THRUST_300001_SM_1000_NS12placeholders2_3E:
	.zero		1
	.type		_ZN30_INTERNAL_c05b71ae_4_k_cu_main4cuda3std3__45__cpo4cendE,@object
	.size		_ZN30_INTERNAL_c05b71ae_4_k_cu_main4cuda3std3__45__cpo4cendE,(_ZN30_INTERNAL_c05b71ae_4_k_cu_main4cuda3std6ranges3__45__cpo4cendE - _ZN30_INTERNAL_c05b71ae_4_k_cu_main4cuda3std3__45__cpo4cendE)
_ZN30_INTERNAL_c05b71ae_4_k_cu_main4cuda3std3__45__cpo4cendE:
	.zero		1
	.type		_ZN30_INTERNAL_c05b71ae_4_k_cu_main4cuda3std6ranges3__45__cpo4cendE,@object
	.size		_ZN30_INTERNAL_c05b71ae_4_k_cu_main4cuda3std6ranges3__45__cpo4cendE,(_ZN30_INTERNAL_c05b71ae_4_k_cu_main6thrust24THRUST_300001_SM_1000_NS12placeholders2_7E - _ZN30_INTERNAL_c05b71ae_4_k_cu_main4cuda3std6ranges3__45__cpo4cendE)
_ZN30_INTERNAL_c05b71ae_4_k_cu_main4cuda3std6ranges3__45__cpo4cendE:
	.zero		1
	.type		_ZN30_INTERNAL_c05b71ae_4_k_cu_main6thrust24THRUST_300001_SM_1000_NS12placeholders2_7E,@object
	.size		_ZN30_INTERNAL_c05b71ae_4_k_cu_main6thrust24THRUST_300001_SM_1000_NS12placeholders2_7E,(_ZN30_INTERNAL_c05b71ae_4_k_cu_main4cuda3std3__45__cpo5crendE - _ZN30_INTERNAL_c05b71ae_4_k_cu_main6thrust24THRUST_300001_SM_1000_NS12placeholders2_7E)
_ZN30_INTERNAL_c05b71ae_4_k_cu_main6thrust24THRUST_300001_SM_1000_NS12placeholders2_7E:
	.zero		1
	.type		_ZN30_INTERNAL_c05b71ae_4_k_cu_main4cuda3std3__45__cpo5crendE,@object
	.size		_ZN30_INTERNAL_c05b71ae_4_k_cu_main4cuda3std3__45__cpo5crendE,(_ZN30_INTERNAL_c05b71ae_4_k_cu_main4cuda3std6ranges3__45__cpo4prevE - _ZN30_INTERNAL_c05b71ae_4_k_cu_main4cuda3std3__45__cpo5crendE)
_ZN30_INTERNAL_c05b71ae_4_k_cu_main4cuda3std3__45__cpo5crendE:
	.zero		1
	.type		_ZN30_INTERNAL_c05b71ae_4_k_cu_main4cuda3std6ranges3__45__cpo4prevE,@object
	.size		_ZN30_INTERNAL_c05b71ae_4_k_cu_main4cuda3std6ranges3__45__cpo4prevE,(_ZN30_INTERNAL_c05b71ae_4_k_cu_main4cuda3std6ranges3__45__cpo9iter_moveE - _ZN30_INTERNAL_c05b71ae_4_k_cu_main4cuda3std6ranges3__45__cpo4prevE)
_ZN30_INTERNAL_c05b71ae_4_k_cu_main4cuda3std6ranges3__45__cpo4prevE:
	.zero		1
	.type		_ZN30_INTERNAL_c05b71ae_4_k_cu_main4cuda3std6ranges3__45__cpo9iter_moveE,@object
	.size		_ZN30_INTERNAL_c05b71ae_4_k_cu_main4cuda3std6ranges3__45__cpo9iter_moveE,(_ZN30_INTERNAL_c05b71ae_4_k_cu_main6thrust24THRUST_300001_SM_1000_NS6system6detail10sequential3seqE - _ZN30_INTERNAL_c05b71ae_4_k_cu_main4cuda3std6ranges3__45__cpo9iter_moveE)
_ZN30_INTERNAL_c05b71ae_4_k_cu_main4cuda3std6ranges3__45__cpo9iter_moveE:
	.zero		1
	.type		_ZN30_INTERNAL_c05b71ae_4_k_cu_main6thrust24THRUST_300001_SM_1000_NS6system6detail10sequential3seqE,@object
	.size		_ZN30_INTERNAL_c05b71ae_4_k_cu_main6thrust24THRUST_300001_SM_1000_NS6system6detail10sequential3seqE,(_ZN30_INTERNAL_c05b71ae_4_k_cu_main6thrust24THRUST_300001_SM_1000_NS12placeholders2_9E - _ZN30_INTERNAL_c05b71ae_4_k_cu_main6thrust24THRUST_300001_SM_1000_NS6system6detail10sequential3seqE)
_ZN30_INTERNAL_c05b71ae_4_k_cu_main6thrust24THRUST_300001_SM_1000_NS6system6detail10sequential3seqE:
	.zero		1
	.type		_ZN30_INTERNAL_c05b71ae_4_k_cu_main6thrust24THRUST_300001_SM_1000_NS12placeholders2_9E,@object
	.size		_ZN30_INTERNAL_c05b71ae_4_k_cu_main6thrust24THRUST_300001_SM_1000_NS12placeholders2_9E,(_ZN30_INTERNAL_c05b71ae_4_k_cu_main4cuda3std3__419piecewise_constructE - _ZN30_INTERNAL_c05b71ae_4_k_cu_main6thrust24THRUST_300001_SM_1000_NS12placeholders2_9E)
_ZN30_INTERNAL_c05b71ae_4_k_cu_main6thrust24THRUST_300001_SM_1000_NS12placeholders2_9E:
	.zero		1
	.type		_ZN30_INTERNAL_c05b71ae_4_k_cu_main4cuda3std3__419piecewise_constructE,@object
	.size		_ZN30_INTERNAL_c05b71ae_4_k_cu_main4cuda3std3__419piecewise_constructE,(_ZN30_INTERNAL_c05b71ae_4_k_cu_main4cuda3std6ranges3__45__cpo5cdataE - _ZN30_INTERNAL_c05b71ae_4_k_cu_main4cuda3std3__419piecewise_constructE)
_ZN30_INTERNAL_c05b71ae_4_k_cu_main4cuda3std3__419piecewise_constructE:
	.zero		1
	.type		_ZN30_INTERNAL_c05b71ae_4_k_cu_main4cuda3std6ranges3__45__cpo5cdataE,@object
	.size		_ZN30_INTERNAL_c05b71ae_4_k_cu_main4cuda3std6ranges3__45__cpo5cdataE,(_ZN30_INTERNAL_c05b71ae_4_k_cu_main6thrust24THRUST_300001_SM_1000_NS12placeholders2_1E - _ZN30_INTERNAL_c05b71ae_4_k_cu_main4cuda3std6ranges3__45__cpo5cdataE)
_ZN30_INTERNAL_c05b71ae_4_k_cu_main4cuda3std6ranges3__45__cpo5cdataE:
	.zero		1
	.type		_ZN30_INTERNAL_c05b71ae_4_k_cu_main6thrust24THRUST_300001_SM_1000_NS12placeholders2_1E,@object
	.size		_ZN30_INTERNAL_c05b71ae_4_k_cu_main6thrust24THRUST_300001_SM_1000_NS12placeholders2_1E,(_ZN30_INTERNAL_c05b71ae_4_k_cu_main4cuda3std3__45__cpo3endE - _ZN30_INTERNAL_c05b71ae_4_k_cu_main6thrust24THRUST_300001_SM_1000_NS12placeholders2_1E)
_ZN30_INTERNAL_c05b71ae_4_k_cu_main6thrust24THRUST_300001_SM_1000_NS12placeholders2_1E:
	.zero		1
	.type		_ZN30_INTERNAL_c05b71ae_4_k_cu_main4cuda3std3__45__cpo3endE,@object
	.size		_ZN30_INTERNAL_c05b71ae_4_k_cu_main4cuda3std3__45__cpo3endE,(_ZN30_INTERNAL_c05b71ae_4_k_cu_main4cuda3std6ranges3__45__cpo3endE - _ZN30_INTERNAL_c05b71ae_4_k_cu_main4cuda3std3__45__cpo3endE)
_ZN30_INTERNAL_c05b71ae_4_k_cu_main4cuda3std3__45__cpo3endE:
	.zero		1
	.type		_ZN30_INTERNAL_c05b71ae_4_k_cu_main4cuda3std6ranges3__45__cpo3endE,@object
	.size		_ZN30_INTERNAL_c05b71ae_4_k_cu_main4cuda3std6ranges3__45__cpo3endE,(_ZN30_INTERNAL_c05b71ae_4_k_cu_main6thrust24THRUST_300001_SM_1000_NS12placeholders2_5E - _ZN30_INTERNAL_c05b71ae_4_k_cu_main4cuda3std6ranges3__45__cpo3endE)
_ZN30_INTERNAL_c05b71ae_4_k_cu_main4cuda3std6ranges3__45__cpo3endE:
	.zero		1
	.type		_ZN30_INTERNAL_c05b71ae_4_k_cu_main6thrust24THRUST_300001_SM_1000_NS12placeholders2_5E,@object
	.size		_ZN30_INTERNAL_c05b71ae_4_k_cu_main6thrust24THRUST_300001_SM_1000_NS12placeholders2_5E,(_ZN30_INTERNAL_c05b71ae_4_k_cu_main4cuda3std3__45__cpo4rendE - _ZN30_INTERNAL_c05b71ae_4_k_cu_main6thrust24THRUST_300001_SM_1000_NS12placeholders2_5E)
_ZN30_INTERNAL_c05b71ae_4_k_cu_main6thrust24THRUST_300001_SM_1000_NS12placeholders2_5E:
	.zero		1
	.type		_ZN30_INTERNAL_c05b71ae_4_k_cu_main4cuda3std3__45__cpo4rendE,@object
	.size		_ZN30_INTERNAL_c05b71ae_4_k_cu_main4cuda3std3__45__cpo4rendE,(_ZN30_INTERNAL_c05b71ae_4_k_cu_main4cuda3std6ranges3__45__cpo9iter_swapE - _ZN30_INTERNAL_c05b71ae_4_k_cu_main4cuda3std3__45__cpo4rendE)
_ZN30_INTERNAL_c05b71ae_4_k_cu_main4cuda3std3__45__cpo4rendE:
	.zero		1
	.type		_ZN30_INTERNAL_c05b71ae_4_k_cu_main4cuda3std6ranges3__45__cpo9iter_swapE,@object
	.size		_ZN30_INTERNAL_c05b71ae_4_k_cu_main4cuda3std6ranges3__45__cpo9iter_swapE,(_ZN30_INTERNAL_c05b71ae_4_k_cu_main4cuda3std3__48unexpectE - _ZN30_INTERNAL_c05b71ae_4_k_cu_main4cuda3std6ranges3__45__cpo9iter_swapE)
_ZN30_INTERNAL_c05b71ae_4_k_cu_main4cuda3std6ranges3__45__cpo9iter_swapE:
	.zero		1
	.type		_ZN30_INTERNAL_c05b71ae_4_k_cu_main4cuda3std3__48unexpectE,@object
	.size		_ZN30_INTERNAL_c05b71ae_4_k_cu_main4cuda3std3__48unexpectE,(_ZN30_INTERNAL_c05b71ae_4_k_cu_main6thrust24THRUST_300001_SM_1000_NS8cuda_cub3parE - _ZN30_INTERNAL_c05b71ae_4_k_cu_main4cuda3std3__48unexpectE)
_ZN30_INTERNAL_c05b71ae_4_k_cu_main4cuda3std3__48unexpectE:
	.zero		1
	.type		_ZN30_INTERNAL_c05b71ae_4_k_cu_main6thrust24THRUST_300001_SM_1000_NS8cuda_cub3parE,@object
	.size		_ZN30_INTERNAL_c05b71ae_4_k_cu_main6thrust24THRUST_300001_SM_1000_NS8cuda_cub3parE,(.L_29 - _ZN30_INTERNAL_c05b71ae_4_k_cu_main6thrust24THRUST_300001_SM_1000_NS8cuda_cub3parE)
_ZN30_INTERNAL_c05b71ae_4_k_cu_main6thrust24THRUST_300001_SM_1000_NS8cuda_cub3parE:
	.zero		1
.L_29:


//--------------------- .nv.shared._ZN3cub18CUB_300001_SM_10006detail6reduce18DeviceReduceKernelINS2_10policy_hubIfyN4cuda3std3__44plusIfEEE10Policy1000EN6thrust24THRUST_300001_SM_1000_NS6detail15normal_iteratorINSD_10device_ptrIdEEEEyS9_f3ExpEEvT0_PT3_T1_NS0_13GridEvenShareISN_EET2_T4_ --------------------------
	.section	.nv.shared._ZN3cub18CUB_300001_SM_10006detail6reduce18DeviceReduceKernelINS2_10policy_hubIfyN4cuda3std3__44plusIfEEE10Policy1000EN6thrust24THRUST_300001_SM_1000_NS6detail15normal_iteratorINSD_10device_ptrIdEEEEyS9_f3ExpEEvT0_PT3_T1_NS0_13GridEvenShareISN_EET2_T4_,"aw",@nobits
	.sectionflags	@""
	.align	128
.nv.shared._ZN3cub18CUB_300001_SM_10006detail6reduce18DeviceReduceKernelINS2_10policy_hubIfyN4cuda3std3__44plusIfEEE10Policy1000EN6thrust24THRUST_300001_SM_1000_NS6detail15normal_iteratorINSD_10device_ptrIdEEEEyS9_f3ExpEEvT0_PT3_T1_NS0_13GridEvenShareISN_EET2_T4_:
	.zero		1152


//--------------------- .nv.shared._ZN3cub18CUB_300001_SM_10006detail6reduce28DeviceReduceSingleTileKernelINS2_10policy_hubIfyN4cuda3std3__44plusIfEEE10Policy1000EN6thrust24THRUST_300001_SM_1000_NS6detail15normal_iteratorINSD_10device_ptrIdEEEEPdyS9_df3ExpEEvT0_T1_T2_T3_T4_T6_ --------------------------
	.section	.nv.shared._ZN3cub18CUB_300001_SM_10006detail6reduce28DeviceReduceSingleTileKernelINS2_10policy_hubIfyN4cuda3std3__44plusIfEEE10Policy1000EN6thrust24THRUST_300001_SM_1000_NS6detail15normal_iteratorINSD_10device_ptrIdEEEEPdyS9_df3ExpEEvT0_T1_T2_T3_T4_T6_,"aw",@nobits
	.sectionflags	@""
	.align	128
.nv.shared._ZN3cub18CUB_300001_SM_10006detail6reduce28DeviceReduceSingleTileKernelINS2_10policy_hubIfyN4cuda3std3__44plusIfEEE10Policy1000EN6thrust24THRUST_300001_SM_1000_NS6detail15normal_iteratorINSD_10device_ptrIdEEEEPdyS9_df3ExpEEvT0_T1_T2_T3_T4_T6_:
	.zero		1152


//--------------------- .nv.shared._ZN3cub18CUB_300001_SM_10006detail6reduce28DeviceReduceSingleTileKernelINS2_10policy_hubIfjN4cuda3std3__44plusIfEEE10Policy1000EPfPdiS9_dfNS7_10__identityEEEvT0_T1_T2_T3_T4_T6_ --------------------------
	.section	.nv.shared._ZN3cub18CUB_300001_SM_10006detail6reduce28DeviceReduceSingleTileKernelINS2_10policy_hubIfjN4cuda3std3__44plusIfEEE10Policy1000EPfPdiS9_dfNS7_10__identityEEEvT0_T1_T2_T3_T4_T6_,"aw",@nobits
	.sectionflags	@""
	.align	128
.nv.shared._ZN3cub18CUB_300001_SM_10006detail6reduce28DeviceReduceSingleTileKernelINS2_10policy_hubIfjN4cuda3std3__44plusIfEEE10Policy1000EPfPdiS9_dfNS7_10__identityEEEvT0_T1_T2_T3_T4_T6_:
	.zero		1152


//--------------------- .nv.shared._ZN3cub18CUB_300001_SM_10006detail6reduce18DeviceReduceKernelINS2_10policy_hubIfjN4cuda3std3__44plusIfEEE10Policy1000EN6thrust24THRUST_300001_SM_1000_NS6detail15normal_iteratorINSD_10device_ptrIdEEEEjS9_f3ExpEEvT0_PT3_T1_NS0_13GridEvenShareISN_EET2_T4_ --------------------------
	.section	.nv.shared._ZN3cub18CUB_300001_SM_10006detail6reduce18DeviceReduceKernelINS2_10policy_hubIfjN4cuda3std3__44plusIfEEE10Policy1000EN6thrust24THRUST_300001_SM_1000_NS6detail15normal_iteratorINSD_10device_ptrIdEEEEjS9_f3ExpEEvT0_PT3_T1_NS0_13GridEvenShareISN_EET2_T4_,"aw",@nobits
	.sectionflags	@""
	.align	128
.nv.shared._ZN3cub18CUB_300001_SM_10006detail6reduce18DeviceReduceKernelINS2_10policy_hubIfjN4cuda3std3__44plusIfEEE10Policy1000EN6thrust24THRUST_300001_SM_1000_NS6detail15normal_iteratorINSD_10device_ptrIdEEEEjS9_f3ExpEEvT0_PT3_T1_NS0_13GridEvenShareISN_EET2_T4_:
	.zero		1152


//--------------------- .nv.shared._ZN3cub18CUB_300001_SM_10006detail6reduce28DeviceReduceSingleTileKernelINS2_10policy_hubIfjN4cuda3std3__44plusIfEEE10Policy1000EN6thrust24THRUST_300001_SM_1000_NS6detail15normal_iteratorINSD_10device_ptrIdEEEEPdjS9_df3ExpEEvT0_T1_T2_T3_T4_T6_ --------------------------
	.section	.nv.shared._ZN3cub18CUB_300001_SM_10006detail6reduce28DeviceReduceSingleTileKernelINS2_10policy_hubIfjN4cuda3std3__44plusIfEEE10Policy1000EN6thrust24THRUST_300001_SM_1000_NS6detail15normal_iteratorINSD_10device_ptrIdEEEEPdjS9_df3ExpEEvT0_T1_T2_T3_T4_T6_,"aw",@nobits
	.sectionflags	@""
	.align	128
.nv.shared._ZN3cub18CUB_300001_SM_10006detail6reduce28DeviceReduceSingleTileKernelINS2_10policy_hubIfjN4cuda3std3__44plusIfEEE10Policy1000EN6thrust24THRUST_300001_SM_1000_NS6detail15normal_iteratorINSD_10device_ptrIdEEEEPdjS9_df3ExpEEvT0_T1_T2_T3_T4_T6_:
	.zero		1152


//--------------------- .nv.shared._ZN3cub18CUB_300001_SM_10006detail9transform16transform_kernelINS2_10policy_hubILb0EN4cuda3std3__45tupleIJN6thrust24THRUST_300001_SM_1000_NS6detail15normal_iteratorINSA_10device_ptrIdEEEESF_EEEE10policy1000ElNS7_10multipliesIdEESF_JPdSL_EEEvT0_iT1_T2_DpNS2_10kernel_argIT3_EE --------------------------
	.section	.nv.shared._ZN3cub18CUB_300001_SM_10006detail9transform16transform_kernelINS2_10policy_hubILb0EN4cuda3std3__45tupleIJN6thrust24THRUST_300001_SM_1000_NS6detail15normal_iteratorINSA_10device_ptrIdEEEESF_EEEE10policy1000ElNS7_10multipliesIdEESF_JPdSL_EEEvT0_iT1_T2_DpNS2_10kernel_argIT3_EE,"aw",@nobits
	.sectionflags	@""
	.align	128
.nv.shared._ZN3cub18CUB_300001_SM_10006detail9transform16transform_kernelINS2_10policy_hubILb0EN4cuda3std3__45tupleIJN6thrust24THRUST_300001_SM_1000_NS6detail15normal_iteratorINSA_10device_ptrIdEEEESF_EEEE10policy1000ElNS7_10multipliesIdEESF_JPdSL_EEEvT0_iT1_T2_DpNS2_10kernel_argIT3_EE:
	.zero		1152


//--------------------- .nv.shared._ZN3cub18CUB_300001_SM_10006detail9transform16transform_kernelINS2_10policy_hubILb0EN4cuda3std3__45tupleIJN6thrust24THRUST_300001_SM_1000_NS6detail15normal_iteratorINSA_10device_ptrIdEEEESF_EEEE10policy1000EiNS7_10multipliesIdEESF_JPdSL_EEEvT0_iT1_T2_DpNS2_10kernel_argIT3_EE --------------------------
	.section	.nv.shared._ZN3cub18CUB_300001_SM_10006detail9transform16transform_kernelINS2_10policy_hubILb0EN4cuda3std3__45tupleIJN6thrust24THRUST_300001_SM_1000_NS6detail15normal_iteratorINSA_10device_ptrIdEEEESF_EEEE10policy1000EiNS7_10multipliesIdEESF_JPdSL_EEEvT0_iT1_T2_DpNS2_10kernel_argIT3_EE,"aw",@nobits
	.sectionflags	@""
	.align	128
.nv.shared._ZN3cub18CUB_300001_SM_10006detail9transform16transform_kernelINS2_10policy_hubILb0EN4cuda3std3__45tupleIJN6thrust24THRUST_300001_SM_1000_NS6detail15normal_iteratorINSA_10device_ptrIdEEEESF_EEEE10policy1000EiNS7_10multipliesIdEESF_JPdSL_EEEvT0_iT1_T2_DpNS2_10kernel_argIT3_EE:
	.zero		1152


//--------------------- .nv.shared._ZN3cub18CUB_300001_SM_10006detail9transform16transform_kernelINS2_10policy_hubILb0EN4cuda3std3__45tupleIJN6thrust24THRUST_300001_SM_1000_NS6detail15normal_iteratorINSA_10device_ptrIdEEEESF_EEEE10policy1000ElNS7_5minusIdEESF_JPdSL_EEEvT0_iT1_T2_DpNS2_10kernel_argIT3_EE --------------------------
	.section	.nv.shared._ZN3cub18CUB_300001_SM_10006detail9transform16transform_kernelINS2_10policy_hubILb0EN4cuda3std3__45tupleIJN6thrust24THRUST_300001_SM_1000_NS6detail15normal_iteratorINSA_10device_ptrIdEEEESF_EEEE10policy1000ElNS7_5minusIdEESF_JPdSL_EEEvT0_iT1_T2_DpNS2_10kernel_argIT3_EE,"aw",@nobits
	.sectionflags	@""
	.align	128
.nv.shared._ZN3cub18CUB_300001_SM_10006detail9transform16transform_kernelINS2_10policy_hubILb0EN4cuda3std3__45tupleIJN6thrust24THRUST_300001_SM_1000_NS6detail15normal_iteratorINSA_10device_ptrIdEEEESF_EEEE10policy1000ElNS7_5minusIdEESF_JPdSL_EEEvT0_iT1_T2_DpNS2_10kernel_argIT3_EE:
	.zero		1152


//--------------------- .nv.shared._ZN3cub18CUB_300001_SM_10006detail9transform16transform_kernelINS2_10policy_hubILb0EN4cuda3std3__45tupleIJN6thrust24THRUST_300001_SM_1000_NS6detail15normal_iteratorINSA_10device_ptrIdEEEESF_EEEE10policy1000EiNS7_5minusIdEESF_JPdSL_EEEvT0_iT1_T2_DpNS2_10kernel_argIT3_EE --------------------------
	.section	.nv.shared._ZN3cub18CUB_300001_SM_10006detail9transform16transform_kernelINS2_10policy_hubILb0EN4cuda3std3__45tupleIJN6thrust24THRUST_300001_SM_1000_NS6detail15normal_iteratorINSA_10device_ptrIdEEEESF_EEEE10policy1000EiNS7_5minusIdEESF_JPdSL_EEEvT0_iT1_T2_DpNS2_10kernel_argIT3_EE,"aw",@nobits
	.sectionflags	@""
	.align	128
.nv.shared._ZN3cub18CUB_300001_SM_10006detail9transform16transform_kernelINS2_10policy_hubILb0EN4cuda3std3__45tupleIJN6thrust24THRUST_300001_SM_1000_NS6detail15normal_iteratorINSA_10device_ptrIdEEEESF_EEEE10policy1000EiNS7_5minusIdEESF_JPdSL_EEEvT0_iT1_T2_DpNS2_10kernel_argIT3_EE:
	.zero		1152


//--------------------- .nv.shared._ZN3cub18CUB_300001_SM_10006detail9transform16transform_kernelINS2_10policy_hubILb0EN4cuda3std3__45tupleIJN6thrust24THRUST_300001_SM_1000_NS6detail15normal_iteratorINSA_10device_ptrIdEEEESF_EEEE10policy1000ElNS7_4plusIdEESF_JPdSL_EEEvT0_iT1_T2_DpNS2_10kernel_argIT3_EE --------------------------
	.section	.nv.shared._ZN3cub18CUB_300001_SM_10006detail9transform16transform_kernelINS2_10policy_hubILb0EN4cuda3std3__45tupleIJN6thrust24THRUST_300001_SM_1000_NS6detail15normal_iteratorINSA_10device_ptrIdEEEESF_EEEE10policy1000ElNS7_4plusIdEESF_JPdSL_EEEvT0_iT1_T2_DpNS2_10kernel_argIT3_EE,"aw",@nobits
	.sectionflags	@""
	.align	128
.nv.shared._ZN3cub18CUB_300001_SM_10006detail9transform16transform_kernelINS2_10policy_hubILb0EN4cuda3std3__45tupleIJN6thrust24THRUST_300001_SM_1000_NS6detail15normal_iteratorINSA_10device_ptrIdEEEESF_EEEE10policy1000ElNS7_4plusIdEESF_JPdSL_EEEvT0_iT1_T2_DpNS2_10kernel_argIT3_EE:
	.zero		1152


//--------------------- .nv.shared._ZN3cub18CUB_300001_SM_10006detail9transform16transform_kernelINS2_10policy_hubILb0EN4cuda3std3__45tupleIJN6thrust24THRUST_300001_SM_1000_NS6detail15normal_iteratorINSA_10device_ptrIdEEEESF_EEEE10policy1000EiNS7_4plusIdEESF_JPdSL_EEEvT0_iT1_T2_DpNS2_10kernel_argIT3_EE --------------------------
	.section	.nv.shared._ZN3cub18CUB_300001_SM_10006detail9transform16transform_kernelINS2_10policy_hubILb0EN4cuda3std3__45tupleIJN6thrust24THRUST_300001_SM_1000_NS6detail15normal_iteratorINSA_10device_ptrIdEEEESF_EEEE10policy1000EiNS7_4plusIdEESF_JPdSL_EEEvT0_iT1_T2_DpNS2_10kernel_argIT3_EE,"aw",@nobits
	.sectionflags	@""
	.align	128
.nv.shared._ZN3cub18CUB_300001_SM_10006detail9transform16transform_kernelINS2_10policy_hubILb0EN4cuda3std3__45tupleIJN6thrust24THRUST_300001_SM_1000_NS6detail15normal_iteratorINSA_10device_ptrIdEEEESF_EEEE10policy1000EiNS7_4plusIdEESF_JPdSL_EEEvT0_iT1_T2_DpNS2_10kernel_argIT3_EE:
	.zero		1152


//--------------------- .nv.shared._ZN3cub18CUB_300001_SM_10006detail9transform16transform_kernelINS2_10policy_hubILb1EN4cuda3std3__45tupleIJN6thrust24THRUST_300001_SM_1000_NS20permutation_iteratorINSA_6detail15normal_iteratorINSA_10device_ptrIdEEEENSA_18transform_iteratorI14transposeIndexNSA_17counting_iteratorImNSA_11use_defaultESK_SK_EESK_SK_EEEEEEEE10policy1000ElNS7_10__identityESG_JSN_EEEvT0_iT1_T2_DpNS2_10kernel_argIT3_EE --------------------------
	.section	.nv.shared._ZN3cub18CUB_300001_SM_10006detail9transform16transform_kernelINS2_10policy_hubILb1EN4cuda3std3__45tupleIJN6thrust24THRUST_300001_SM_1000_NS20permutation_iteratorINSA_6detail15normal_iteratorINSA_10device_ptrIdEEEENSA_18transform_iteratorI14transposeIndexNSA_17counting_iteratorImNSA_11use_defaultESK_SK_EESK_SK_EEEEEEEE10policy1000ElNS7_10__identityESG_JSN_EEEvT0_iT1_T2_DpNS2_10kernel_argIT3_EE,"aw",@nobits
	.sectionflags	@""
	.align	128
	.zero		1024


//--------------------- .nv.shared._ZN3cub18CUB_300001_SM_10006detail9transform16transform_kernelINS2_10policy_hubILb1EN4cuda3std3__45tupleIJN6thrust24THRUST_300001_SM_1000_NS20permutation_iteratorINSA_6detail15normal_iteratorINSA_10device_ptrIdEEEENSA_18transform_iteratorI14transposeIndexNSA_17counting_iteratorImNSA_11use_defaultESK_SK_EESK_SK_EEEEEEEE10policy1000EiNS7_10__identityESG_JSN_EEEvT0_iT1_T2_DpNS2_10kernel_argIT3_EE --------------------------
	.section	.nv.shared._ZN3cub18CUB_300001_SM_10006detail9transform16transform_kernelINS2_10policy_hubILb1EN4cuda3std3__45tupleIJN6thrust24THRUST_300001_SM_1000_NS20permutation_iteratorINSA_6detail15normal_iteratorINSA_10device_ptrIdEEEENSA_18transform_iteratorI14transposeIndexNSA_17counting_iteratorImNSA_11use_defaultESK_SK_EESK_SK_EEEEEEEE10policy1000EiNS7_10__identityESG_JSN_EEEvT0_iT1_T2_DpNS2_10kernel_argIT3_EE,"aw",@nobits
	.sectionflags	@""
	.align	128
	.zero		1024


//--------------------- .nv.shared._ZN3cub18CUB_300001_SM_10006detail9transform16transform_kernelINS2_10policy_hubILb1EN4cuda3std3__45tupleIJN6thrust24THRUST_300001_SM_1000_NS17counting_iteratorIjNSA_11use_defaultESC_SC_EEEEEE10policy1000El10matrixMultNSA_6detail15normal_iteratorINSA_10device_ptrIdEEEEJSD_EEEvT0_iT1_T2_DpNS2_10kernel_argIT3_EE --------------------------
	.section	.nv.shared._ZN3cub18CUB_300001_SM_10006detail9transform16transform_kernelINS2_10policy_hubILb1EN4cuda3std3__45tupleIJN6thrust24THRUST_300001_SM_1000_NS17counting_iteratorIjNSA_11use_defaultESC_SC_EEEEEE10policy1000El10matrixMultNSA_6detail15normal_iteratorINSA_10device_ptrIdEEEEJSD_EEEvT0_iT1_T2_DpNS2_10kernel_argIT3_EE,"aw",@nobits
	.sectionflags	@""
	.align	128
	.zero		1024


//--------------------- .nv.shared._ZN3cub18CUB_300001_SM_10006detail9transform16transform_kernelINS2_10policy_hubILb1EN4cuda3std3__45tupleIJN6thrust24THRUST_300001_SM_1000_NS17counting_iteratorIjNSA_11use_defaultESC_SC_EEEEEE10policy1000Ei10matrixMultNSA_6detail15normal_iteratorINSA_10device_ptrIdEEEEJSD_EEEvT0_iT1_T2_DpNS2_10kernel_argIT3_EE --------------------------
	.section	.nv.shared._ZN3cub18CUB_300001_SM_10006detail9transform16transform_kernelINS2_10policy_hubILb1EN4cuda3std3__45tupleIJN6thrust24THRUST_300001_SM_1000_NS17counting_iteratorIjNSA_11use_defaultESC_SC_EEEEEE10policy1000Ei10matrixMultNSA_6detail15normal_iteratorINSA_10device_ptrIdEEEEJSD_EEEvT0_iT1_T2_DpNS2_10kernel_argIT3_EE,"aw",@nobits
	.sectionflags	@""
	.align	128
	.zero		1024


//--------------------- .nv.shared._ZN3cub18CUB_300001_SM_10006detail9transform16transform_kernelINS2_10policy_hubILb1EN4cuda3std3__45tupleIJN6thrust24THRUST_300001_SM_1000_NS17counting_iteratorIjNSA_11use_defaultESC_SC_EEEEEE10policy1000El3prgNSA_6detail15normal_iteratorINSA_10device_ptrIdEEEEJSD_EEEvT0_iT1_T2_DpNS2_10kernel_argIT3_EE --------------------------
	.section	.nv.shared._ZN3cub18CUB_300001_SM_10006detail9transform16transform_kernelINS2_10policy_hubILb1EN4cuda3std3__45tupleIJN6thrust24THRUST_300001_SM_1000_NS17counting_iteratorIjNSA_11use_defaultESC_SC_EEEEEE10policy1000El3prgNSA_6detail15normal_iteratorINSA_10device_ptrIdEEEEJSD_EEEvT0_iT1_T2_DpNS2_10kernel_argIT3_EE,"aw",@nobits
	.sectionflags	@""
	.align	128
	.zero		1024


//--------------------- .nv.shared._ZN3cub18CUB_300001_SM_10006detail9transform16transform_kernelINS2_10policy_hubILb1EN4cuda3std3__45tupleIJN6thrust24THRUST_300001_SM_1000_NS17counting_iteratorIjNSA_11use_defaultESC_SC_EEEEEE10policy1000Ei3prgNSA_6detail15normal_iteratorINSA_10device_ptrIdEEEEJSD_EEEvT0_iT1_T2_DpNS2_10kernel_argIT3_EE --------------------------
	.section	.nv.shared._ZN3cub18CUB_300001_SM_10006detail9transform16transform_kernelINS2_10policy_hubILb1EN4cuda3std3__45tupleIJN6thrust24THRUST_300001_SM_1000_NS17counting_iteratorIjNSA_11use_defaultESC_SC_EEEEEE10policy1000Ei3prgNSA_6detail15normal_iteratorINSA_10device_ptrIdEEEEJSD_EEEvT0_iT1_T2_DpNS2_10kernel_argIT3_EE,"aw",@nobits
	.sectionflags	@""
	.align	128
	.zero		1024


//--------------------- .nv.shared._ZN3cub18CUB_300001_SM_10006detail9transform16transform_kernelINS2_10policy_hubILb1EN4cuda3std3__45tupleIJN6thrust24THRUST_300001_SM_1000_NS6detail15normal_iteratorINSA_10device_ptrIdEEEEEEEE10policy1000El8GradTanHSF_JPdEEEvT0_iT1_T2_DpNS2_10kernel_argIT3_EE --------------------------
	.section	.nv.shared._ZN3cub18CUB_300001_SM_10006detail9transform16transform_kernelINS2_10policy_hubILb1EN4cuda3std3__45tupleIJN6thrust24THRUST_300001_SM_1000_NS6detail15normal_iteratorINSA_10device_ptrIdEEEEEEEE10policy1000El8GradTanHSF_JPdEEEvT0_iT1_T2_DpNS2_10kernel_argIT3_EE,"aw",@nobits
	.sectionflags	@""
	.align	128
	.zero		1024


//--------------------- .nv.shared._ZN3cub18CUB_300001_SM_10006detail9transform16transform_kernelINS2_10policy_hubILb1EN4cuda3std3__45tupleIJN6thrust24THRUST_300001_SM_1000_NS6detail15normal_iteratorINSA_10device_ptrIdEEEEEEEE10policy1000Ei8GradTanHSF_JPdEEEvT0_iT1_T2_DpNS2_10kernel_argIT3_EE --------------------------
	.section	.nv.shared._ZN3cub18CUB_300001_SM_10006detail9transform16transform_kernelINS2_10policy_hubILb1EN4cuda3std3__45tupleIJN6thrust24THRUST_300001_SM_1000_NS6detail15normal_iteratorINSA_10device_ptrIdEEEEEEEE10policy1000Ei8GradTanHSF_JPdEEEvT0_iT1_T2_DpNS2_10kernel_argIT3_EE,"aw",@nobits
	.sectionflags	@""
	.align	128
	.zero		1024


//--------------------- .nv.shared._ZN3cub18CUB_300001_SM_10006detail9transform16transform_kernelINS2_10policy_hubILb1EN4cuda3std3__45tupleIJN6thrust24THRUST_300001_SM_1000_NS6detail15normal_iteratorINSA_10device_ptrIdEEEEEEEE10policy1000El11GradSigmoidSF_JPdEEEvT0_iT1_T2_DpNS2_10kernel_argIT3_EE --------------------------
	.section	.nv.shared._ZN3cub18CUB_300001_SM_10006detail9transform16transform_kernelINS2_10policy_hubILb1EN4cuda3std3__45tupleIJN6thrust24THRUST_300001_SM_1000_NS6detail15normal_iteratorINSA_10device_ptrIdEEEEEEEE10policy1000El11GradSigmoidSF_JPdEEEvT0_iT1_T2_DpNS2_10kernel_argIT3_EE,"aw",@nobits
	.sectionflags	@""
	.align	128
	.zero		1024


//--------------------- .nv.shared._ZN3cub18CUB_300001_SM_10006detail9transform16transform_kernelINS2_10policy_hubILb1EN4cuda3std3__45tupleIJN6thrust24THRUST_300001_SM_1000_NS6detail15normal_iteratorINSA_10device_ptrIdEEEEEEEE10policy1000Ei11GradSigmoidSF_JPdEEEvT0_iT1_T2_DpNS2_10kernel_argIT3_EE --------------------------
	.section	.nv.shared._ZN3cub18CUB_300001_SM_10006detail9transform16transform_kernelINS2_10policy_hubILb1EN4cuda3std3__45tupleIJN6thrust24THRUST_300001_SM_1000_NS6detail15normal_iteratorINSA_10device_ptrIdEEEEEEEE10policy1000Ei11GradSigmoidSF_JPdEEEvT0_iT1_T2_DpNS2_10kernel_argIT3_EE,"aw",@nobits
	.sectionflags	@""
	.align	128
	.zero		1024


//--------------------- .nv.shared._ZN3cub18CUB_300001_SM_10006detail9transform16transform_kernelINS2_10policy_hubILb1EN4cuda3std3__45tupleIJN6thrust24THRUST_300001_SM_1000_NS6detail15normal_iteratorINSA_10device_ptrIdEEEEEEEE10policy1000El8GradReLUSF_JPdEEEvT0_iT1_T2_DpNS2_10kernel_argIT3_EE --------------------------
	.section	.nv.shared._ZN3cub18CUB_300001_SM_10006detail9transform16transform_kernelINS2_10policy_hubILb1EN4cuda3std3__45tupleIJN6thrust24THRUST_300001_SM_1000_NS6detail15normal_iteratorINSA_10device_ptrIdEEEEEEEE10policy1000El8GradReLUSF_JPdEEEvT0_iT1_T2_DpNS2_10kernel_argIT3_EE,"aw",@nobits
	.sectionflags	@""
	.align	128
	.zero		1024


//--------------------- .nv.shared._ZN3cub18CUB_300001_SM_10006detail9transform16transform_kernelINS2_10policy_hubILb1EN4cuda3std3__45tupleIJN6thrust24THRUST_300001_SM_1000_NS6detail15normal_iteratorINSA_10device_ptrIdEEEEEEEE10policy1000Ei8GradReLUSF_JPdEEEvT0_iT1_T2_DpNS2_10kernel_argIT3_EE --------------------------
	.section	.nv.shared._ZN3cub18CUB_300001_SM_10006detail9transform16transform_kernelINS2_10policy_hubILb1EN4cuda3std3__45tupleIJN6thrust24THRUST_300001_SM_1000_NS6detail15normal_iteratorINSA_10device_ptrIdEEEEEEEE10policy1000Ei8GradReLUSF_JPdEEEvT0_iT1_T2_DpNS2_10kernel_argIT3_EE,"aw",@nobits
	.sectionflags	@""
	.align	128
	.zero		1024


//--------------------- .nv.shared._ZN3cub18CUB_300001_SM_10006detail9transform16transform_kernelINS2_10policy_hubILb1EN4cuda3std3__45tupleIJN6thrust24THRUST_300001_SM_1000_NS6detail15normal_iteratorINSA_10device_ptrIdEEEEEEEE10policy1000El7SigmoidSF_JPdEEEvT0_iT1_T2_DpNS2_10kernel_argIT3_EE --------------------------
	.section	.nv.shared._ZN3cub18CUB_300001_SM_10006detail9transform16transform_kernelINS2_10policy_hubILb1EN4cuda3std3__45tupleIJN6thrust24THRUST_300001_SM_1000_NS6detail15normal_iteratorINSA_10device_ptrIdEEEEEEEE10policy1000El7SigmoidSF_JPdEEEvT0_iT1_T2_DpNS2_10kernel_argIT3_EE,"aw",@nobits
	.sectionflags	@""
	.align	128
	.zero		1024


//--------------------- .nv.shared._ZN3cub18CUB_300001_SM_10006detail9transform16transform_kernelINS2_10policy_hubILb1EN4cuda3std3__45tupleIJN6thrust24THRUST_300001_SM_1000_NS6detail15normal_iteratorINSA_10device_ptrIdEEEEEEEE10policy1000Ei7SigmoidSF_JPdEEEvT0_iT1_T2_DpNS2_10kernel_argIT3_EE --------------------------
	.section	.nv.shared._ZN3cub18CUB_300001_SM_10006detail9transform16transform_kernelINS2_10policy_hubILb1EN4cuda3std3__45tupleIJN6thrust24THRUST_300001_SM_1000_NS6detail15normal_iteratorINSA_10device_ptrIdEEEEEEEE10policy1000Ei7SigmoidSF_JPdEEEvT0_iT1_T2_DpNS2_10kernel_argIT3_EE,"aw",@nobits
	.sectionflags	@""
	.align	128
	.zero		1024


//--------------------- .nv.shared._ZN3cub18CUB_300001_SM_10006detail9transform16transform_kernelINS2_10policy_hubILb1EN4cuda3std3__45tupleIJN6thrust24THRUST_300001_SM_1000_NS6detail15normal_iteratorINSA_10device_ptrIdEEEEEEEE10policy1000El4TanHSF_JPdEEEvT0_iT1_T2_DpNS2_10kernel_argIT3_EE --------------------------
	.section	.nv.shared._ZN3cub18CUB_300001_SM_10006detail9transform16transform_kernelINS2_10policy_hubILb1EN4cuda3std3__45tupleIJN6thrust24THRUST_300001_SM_1000_NS6detail15normal_iteratorINSA_10device_ptrIdEEEEEEEE10policy1000El4TanHSF_JPdEEEvT0_iT1_T2_DpNS2_10kernel_argIT3_EE,"aw",@nobits
	.sectionflags	@""
	.align	128
	.zero		1024


//--------------------- .nv.shared._ZN3cub18CUB_300001_SM_10006detail9transform16transform_kernelINS2_10policy_hubILb1EN4cuda3std3__45tupleIJN6thrust24THRUST_300001_SM_1000_NS6detail15normal_iteratorINSA_10device_ptrIdEEEEEEEE10policy1000Ei4TanHSF_JPdEEEvT0_iT1_T2_DpNS2_10kernel_argIT3_EE --------------------------
	.section	.nv.shared._ZN3cub18CUB_300001_SM_10006detail9transform16transform_kernelINS2_10policy_hubILb1EN4cuda3std3__45tupleIJN6thrust24THRUST_300001_SM_1000_NS6detail15normal_iteratorINSA_10device_ptrIdEEEEEEEE10policy1000Ei4TanHSF_JPdEEEvT0_iT1_T2_DpNS2_10kernel_argIT3_EE,"aw",@nobits
	.sectionflags	@""
	.align	128
	.zero		1024


//--------------------- .nv.shared._ZN3cub18CUB_300001_SM_10006detail9transform16transform_kernelINS2_10policy_hubILb1EN4cuda3std3__45tupleIJN6thrust24THRUST_300001_SM_1000_NS6detail15normal_iteratorINSA_10device_ptrIdEEEEEEEE10policy1000El4ReLUSF_JPdEEEvT0_iT1_T2_DpNS2_10kernel_argIT3_EE --------------------------
	.section	.nv.shared._ZN3cub18CUB_300001_SM_10006detail9transform16transform_kernelINS2_10policy_hubILb1EN4cuda3std3__45tupleIJN6thrust24THRUST_300001_SM_1000_NS6detail15normal_iteratorINSA_10device_ptrIdEEEEEEEE10policy1000El4ReLUSF_JPdEEEvT0_iT1_T2_DpNS2_10kernel_argIT3_EE,"aw",@nobits
	.sectionflags	@""
	.align	128
	.zero		1024


//--------------------- .nv.shared._ZN3cub18CUB_300001_SM_10006detail9transform16transform_kernelINS2_10policy_hubILb1EN4cuda3std3__45tupleIJN6thrust24THRUST_300001_SM_1000_NS6detail15normal_iteratorINSA_10device_ptrIdEEEEEEEE10policy1000Ei4ReLUSF_JPdEEEvT0_iT1_T2_DpNS2_10kernel_argIT3_EE --------------------------
	.section	.nv.shared._ZN3cub18CUB_300001_SM_10006detail9transform16transform_kernelINS2_10policy_hubILb1EN4cuda3std3__45tupleIJN6thrust24THRUST_300001_SM_1000_NS6detail15normal_iteratorINSA_10device_ptrIdEEEEEEEE10policy1000Ei4ReLUSF_JPdEEEvT0_iT1_T2_DpNS2_10kernel_argIT3_EE,"aw",@nobits
	.sectionflags	@""
	.align	128
	.zero		1024


//--------------------- .nv.shared._ZN3cub18CUB_300001_SM_10006detail9transform16transform_kernelINS2_10policy_hubILb1EN4cuda3std3__45tupleIJN6thrust24THRUST_300001_SM_1000_NS6detail15normal_iteratorINSA_10device_ptrIdEEEEEEEE10policy1000El7SoftmaxSF_JPdEEEvT0_iT1_T2_DpNS2_10kernel_argIT3_EE --------------------------
	.section	.nv.shared._ZN3cub18CUB_300001_SM_10006detail9transform16transform_kernelINS2_10policy_hubILb1EN4cuda3std3__45tupleIJN6thrust24THRUST_300001_SM_1000_NS6detail15normal_iteratorINSA_10device_ptrIdEEEEEEEE10policy1000El7SoftmaxSF_JPdEEEvT0_iT1_T2_DpNS2_10kernel_argIT3_EE,"aw",@nobits
	.sectionflags	@""
	.align	128
	.zero		1024


//--------------------- .nv.shared._ZN3cub18CUB_300001_SM_10006detail9transform16transform_kernelINS2_10policy_hubILb1EN4cuda3std3__45tupleIJN6thrust24THRUST_300001_SM_1000_NS6detail15normal_iteratorINSA_10device_ptrIdEEEEEEEE10policy1000Ei7SoftmaxSF_JPdEEEvT0_iT1_T2_DpNS2_10kernel_argIT3_EE --------------------------
	.section	.nv.shared._ZN3cub18CUB_300001_SM_10006detail9transform16transform_kernelINS2_10policy_hubILb1EN4cuda3std3__45tupleIJN6thrust24THRUST_300001_SM_1000_NS6detail15normal_iteratorINSA_10device_ptrIdEEEEEEEE10policy1000Ei7SoftmaxSF_JPdEEEvT0_iT1_T2_DpNS2_10kernel_argIT3_EE,"aw",@nobits
	.sectionflags	@""
	.align	128
	.zero		1024


//--------------------- .nv.shared._ZN3cub18CUB_300001_SM_10006detail8for_each13static_kernelINS2_12policy_hub_t12policy_500_tElN6thrust24THRUST_300001_SM_1000_NS8cuda_cub20__uninitialized_copy7functorINS7_6detail15normal_iteratorINS7_10device_ptrIdEEEENS7_7pointerIdNS8_3tagENS7_11use_defaultESI_EEEEEEvT0_T1_ --------------------------
	.section	.nv.shared._ZN3cub18CUB_300001_SM_10006detail8for_each13static_kernelINS2_12policy_hub_t12policy_500_tElN6thrust24THRUST_300001_SM_1000_NS8cuda_cub20__uninitialized_copy7functorINS7_6detail15normal_iteratorINS7_10device_ptrIdEEEENS7_7pointerIdNS8_3tagENS7_11use_defaultESI_EEEEEEvT0_T1_,"aw",@nobits
	.sectionflags	@""
	.align	128
	.zero		1024


//--------------------- .nv.shared._ZN3cub18CUB_300001_SM_10006detail8for_each13static_kernelINS2_12policy_hub_t12policy_500_tElN6thrust24THRUST_300001_SM_1000_NS8cuda_cub6__fill7functorINS7_6detail15normal_iteratorINS7_10device_ptrIdEEEEdEEEEvT0_T1_ --------------------------
	.section	.nv.shared._ZN3cub18CUB_300001_SM_10006detail8for_each13static_kernelINS2_12policy_hub_t12policy_500_tElN6thrust24THRUST_300001_SM_1000_NS8cuda_cub6__fill7functorINS7_6detail15normal_iteratorINS7_10device_ptrIdEEEEdEEEEvT0_T1_,"aw",@nobits
	.sectionflags	@""
	.align	128
	.zero		1024


//--------------------- .nv.shared._ZN3cub18CUB_300001_SM_10006detail8for_each13static_kernelINS2_12policy_hub_t12policy_500_tEmN6thrust24THRUST_300001_SM_1000_NS8cuda_cub20__uninitialized_fill7functorINS7_10device_ptrIdEEdEEEEvT0_T1_ --------------------------
	.section	.nv.shared._ZN3cub18CUB_300001_SM_10006detail8for_each13static_kernelINS2_12policy_hub_t12policy_500_tEmN6thrust24THRUST_300001_SM_1000_NS8cuda_cub20__uninitialized_fill7functorINS7_10device_ptrIdEEdEEEEvT0_T1_,"aw",@nobits
	.sectionflags	@""
	.align	128
	.zero		1024


//--------------------- .nv.shared._ZN3cub18CUB_300001_SM_10006detail11EmptyKernelIvEEvv --------------------------
	.section	.nv.shared._ZN3cub18CUB_300001_SM_10006detail11EmptyKernelIvEEvv,"aw",@nobits
	.sectionflags	@""
	.align	128
	.zero		1024


//--------------------- .nv.shared._ZN6thrust24THRUST_300001_SM_1000_NS8cuda_cub4core6detail13_kernel_agentINS1_8__reduce11ReduceAgentIPN4cuda3std3__45tupleIJdlEEESC_SB_lNS1_9__extrema9arg_max_fIdlNS9_4lessIdEEEEEEJSC_SC_iSH_EEEvDpT0_ --------------------------
	.section	.nv.shared._ZN6thrust24THRUST_300001_SM_1000_NS8cuda_cub4core6detail13_kernel_agentINS1_8__reduce11ReduceAgentIPN4cuda3std3__45tupleIJdlEEESC_SB_lNS1_9__extrema9arg_max_fIdlNS9_4lessIdEEEEEEJSC_SC_iSH_EEEvDpT0_,"aw",@nobits
	.sectionflags	@""
	.align	128
	.zero		1024


//--------------------- .nv.shared._ZN6thrust24THRUST_300001_SM_1000_NS8cuda_cub4core6detail13_kernel_agentINS1_8__reduce10DrainAgentIlEEJN3cub18CUB_300001_SM_10009GridQueueIyEElEEEvDpT0_ --------------------------
	.section	.nv.shared._ZN6thrust24THRUST_300001_SM_1000_NS8cuda_cub4core6detail13_kernel_agentINS1_8__reduce10DrainAgentIlEEJN3cub18CUB_300001_SM_10009GridQueueIyEElEEEvDpT0_,"aw",@nobits
	.sectionflags	@""
	.align	128
	.zero		1024


//--------------------- .nv.shared._ZN6thrust24THRUST_300001_SM_1000_NS8cuda_cub4core6detail13_kernel_agentINS1_8__reduce11ReduceAgentINS0_12zip_iteratorIN4cuda3std3__45tupleIJNS0_6detail15normal_iteratorINS0_10device_ptrIdEEEENS0_17counting_iteratorIlNS0_11use_defaultESI_SI_EEEEEEEPNSB_IJdlEEESM_lNS1_9__extrema9arg_max_fIdlNSA_4lessIdEEEEEEJSL_SN_lN3cub18CUB_300001_SM_100013GridEvenShareIlEENSV_9GridQueueIyEESS_EEEvDpT0_ --------------------------
	.section	.nv.shared._ZN6thrust24THRUST_300001_SM_1000_NS8cuda_cub4core6detail13_kernel_agentINS1_8__reduce11ReduceAgentINS0_12zip_iteratorIN4cuda3std3__45tupleIJNS0_6detail15normal_iteratorINS0_10device_ptrIdEEEENS0_17counting_iteratorIlNS0_11use_defaultESI_SI_EEEEEEEPNSB_IJdlEEESM_lNS1_9__extrema9arg_max_fIdlNSA_4lessIdEEEEEEJSL_SN_lN3cub18CUB_300001_SM_100013GridEvenShareIlEENSV_9GridQueueIyEESS_EEEvDpT0_,"aw",@nobits
	.sectionflags	@""
	.align	128
	.zero		1024


//--------------------- .nv.shared._ZN6thrust24THRUST_300001_SM_1000_NS8cuda_cub4core6detail13_kernel_agentINS1_8__reduce11ReduceAgentINS0_12zip_iteratorIN4cuda3std3__45tupleIJNS0_6detail15normal_iteratorINS0_10device_ptrIdEEEENS0_17counting_iteratorIlNS0_11use_defaultESI_SI_EEEEEEEPNSB_IJdlEEESM_lNS1_9__extrema9arg_max_fIdlNSA_4lessIdEEEEEEJSL_SN_lSS_EEEvDpT0_ --------------------------
	.section	.nv.shared._ZN6thrust24THRUST_300001_SM_1000_NS8cuda_cub4core6detail13_kernel_agentINS1_8__reduce11ReduceAgentINS0_12zip_iteratorIN4cuda3std3__45tupleIJNS0_6detail15normal_iteratorINS0_10device_ptrIdEEEENS0_17counting_iteratorIlNS0_11use_defaultESI_SI_EEEEEEEPNSB_IJdlEEESM_lNS1_9__extrema9arg_max_fIdlNSA_4lessIdEEEEEEJSL_SN_lSS_EEEvDpT0_,"aw",@nobits
	.sectionflags	@""
	.align	128
	.zero		1024


//--------------------- .nv.shared._ZN6thrust24THRUST_300001_SM_1000_NS8cuda_cub4core6detail13_kernel_agentINS1_8__reduce11ReduceAgentIPN4cuda3std3__45tupleIJdlEEESC_SB_iNS1_9__extrema9arg_max_fIdlNS9_4lessIdEEEEEEJSC_SC_iSH_EEEvDpT0_ --------------------------
	.section	.nv.shared._ZN6thrust24THRUST_300001_SM_1000_NS8cuda_cub4core6detail13_kernel_agentINS1_8__reduce11ReduceAgentIPN4cuda3std3__45tupleIJdlEEESC_SB_iNS1_9__extrema9arg_max_fIdlNS9_4lessIdEEEEEEJSC_SC_iSH_EEEvDpT0_,"aw",@nobits
	.sectionflags	@""
	.align	128
	.zero		1024


//--------------------- .nv.shared._ZN6thrust24THRUST_300001_SM_1000_NS8cuda_cub4core6detail13_kernel_agentINS1_8__reduce10DrainAgentIiEEJN3cub18CUB_300001_SM_10009GridQueueIjEEiEEEvDpT0_ --------------------------
	.section	.nv.shared._ZN6thrust24THRUST_300001_SM_1000_NS8cuda_cub4core6detail13_kernel_agentINS1_8__reduce10DrainAgentIiEEJN3cub18CUB_300001_SM_10009GridQueueIjEEiEEEvDpT0_,"aw",@nobits
	.sectionflags	@""
	.align	128
	.zero		1024


//--------------------- .nv.shared._ZN6thrust24THRUST_300001_SM_1000_NS8cuda_cub4core6detail13_kernel_agentINS1_8__reduce11ReduceAgentINS0_12zip_iteratorIN4cuda3std3__45tupleIJNS0_6detail15normal_iteratorINS0_10device_ptrIdEEEENS0_17counting_iteratorIlNS0_11use_defaultESI_SI_EEEEEEEPNSB_IJdlEEESM_iNS1_9__extrema9arg_max_fIdlNSA_4lessIdEEEEEEJSL_SN_iN3cub18CUB_300001_SM_100013GridEvenShareIiEENSV_9GridQueueIjEESS_EEEvDpT0_ --------------------------
	.section	.nv.shared._ZN6thrust24THRUST_300001_SM_1000_NS8cuda_cub4core6detail13_kernel_agentINS1_8__reduce11ReduceAgentINS0_12zip_iteratorIN4cuda3std3__45tupleIJNS0_6detail15normal_iteratorINS0_10device_ptrIdEEEENS0_17counting_iteratorIlNS0_11use_defaultESI_SI_EEEEEEEPNSB_IJdlEEESM_iNS1_9__extrema9arg_max_fIdlNSA_4lessIdEEEEEEJSL_SN_iN3cub18CUB_300001_SM_100013GridEvenShareIiEENSV_9GridQueueIjEESS_EEEvDpT0_,"aw",@nobits
	.sectionflags	@""
	.align	128
	.zero		1024


//--------------------- .nv.shared._ZN6thrust24THRUST_300001_SM_1000_NS8cuda_cub4core6detail13_kernel_agentINS1_8__reduce11ReduceAgentINS0_12zip_iteratorIN4cuda3std3__45tupleIJNS0_6detail15normal_iteratorINS0_10device_ptrIdEEEENS0_17counting_iteratorIlNS0_11use_defaultESI_SI_EEEEEEEPNSB_IJdlEEESM_iNS1_9__extrema9arg_max_fIdlNSA_4lessIdEEEEEEJSL_SN_iSS_EEEvDpT0_ --------------------------
	.section	.nv.shared._ZN6thrust24THRUST_300001_SM_1000_NS8cuda_cub4core6detail13_kernel_agentINS1_8__reduce11ReduceAgentINS0_12zip_iteratorIN4cuda3std3__45tupleIJNS0_6detail15normal_iteratorINS0_10device_ptrIdEEEENS0_17counting_iteratorIlNS0_11use_defaultESI_SI_EEEEEEEPNSB_IJdlEEESM_iNS1_9__extrema9arg_max_fIdlNSA_4lessIdEEEEEEJSL_SN_iSS_EEEvDpT0_,"aw",@nobits
	.sectionflags	@""
	.align	128
	.zero		1024


//--------------------- .nv.constant0._ZN3cub18CUB_300001_SM_10006detail6reduce28DeviceReduceSingleTileKernelINS2_10policy_hubIfyN4cuda3std3__44plusIfEEE10Policy1000EPfPdiS9_dfNS7_10__identityEEEvT0_T1_T2_T3_T4_T6_ --------------------------
	.section	.nv.constant0._ZN3cub18CUB_300001_SM_10006detail6reduce28DeviceReduceSingleTileKernelINS2_10policy_hubIfyN4cuda3std3__44plusIfEEE10Policy1000EPfPdiS9_dfNS7_10__identityEEEvT0_T1_T2_T3_T4_T6_,"a",@progbits
	.sectionflags	@""
	.align	4
.nv.constant0._ZN3cub18CUB_300001_SM_10006detail6reduce28DeviceReduceSingleTileKernelINS2_10policy_hubIfyN4cuda3std3__44plusIfEEE10Policy1000EPfPdiS9_dfNS7_10__identityEEEvT0_T1_T2_T3_T4_T6_:
	.zero		929


//--------------------- .nv.constant0._ZN3cub18CUB_300001_SM_10006detail6reduce18DeviceReduceKernelINS2_10policy_hubIfyN4cuda3std3__44plusIfEEE10Policy1000EN6thrust24THRUST_300001_SM_1000_NS6detail15normal_iteratorINSD_10device_ptrIdEEEEyS9_f3ExpEEvT0_PT3_T1_NS0_13GridEvenShareISN_EET2_T4_ --------------------------
	.section	.nv.constant0._ZN3cub18CUB_300001_SM_10006detail6reduce18DeviceReduceKernelINS2_10policy_hubIfyN4cuda3std3__44plusIfEEE10Policy1000EN6thrust24THRUST_300001_SM_1000_NS6detail15normal_iteratorINSD_10device_ptrIdEEEEyS9_f3ExpEEvT0_PT3_T1_NS0_13GridEvenShareISN_EET2_T4_,"a",@progbits
	.sectionflags	@""
	.align	4
.nv.constant0._ZN3cub18CUB_300001_SM_10006detail6reduce18DeviceReduceKernelINS2_10policy_hubIfyN4cuda3std3__44plusIfEEE10Policy1000EN6thrust24THRUST_300001_SM_1000_NS6detail15normal_iteratorINSD_10device_ptrIdEEEEyS9_f3ExpEEvT0_PT3_T1_NS0_13GridEvenShareISN_EET2_T4_:
	.zero		994


//--------------------- .nv.constant0._ZN3cub18CUB_300001_SM_10006detail6reduce28DeviceReduceSingleTileKernelINS2_10policy_hubIfyN4cuda3std3__44plusIfEEE10Policy1000EN6thrust24THRUST_300001_SM_1000_NS6detail15normal_iteratorINSD_10device_ptrIdEEEEPdyS9_df3ExpEEvT0_T1_T2_T3_T4_T6_ --------------------------
	.section	.nv.constant0._ZN3cub18CUB_300001_SM_10006detail6reduce28DeviceReduceSingleTileKernelINS2_10policy_hubIfyN4cuda3std3__44plusIfEEE10Policy1000EN6thrust24THRUST_300001_SM_1000_NS6detail15normal_iteratorINSD_10device_ptrIdEEEEPdyS9_df3ExpEEvT0_T1_T2_T3_T4_T6_,"a",@progbits
	.sectionflags	@""
	.align	4
.nv.constant0._ZN3cub18CUB_300001_SM_10006detail6reduce28DeviceReduceSingleTileKernelINS2_10policy_hubIfyN4cuda3std3__44plusIfEEE10Policy1000EN6thrust24THRUST_300001_SM_1000_NS6detail15normal_iteratorINSD_10device_ptrIdEEEEPdyS9_df3ExpEEvT0_T1_T2_T3_T4_T6_:
	.zero		937


//--------------------- .nv.constant0._ZN3cub18CUB_300001_SM_10006detail6reduce28DeviceReduceSingleTileKernelINS2_10policy_hubIfjN4cuda3std3__44plusIfEEE10Policy1000EPfPdiS9_dfNS7_10__identityEEEvT0_T1_T2_T3_T4_T6_ --------------------------
	.section	.nv.constant0._ZN3cub18CUB_300001_SM_10006detail6reduce28DeviceReduceSingleTileKernelINS2_10policy_hubIfjN4cuda3std3__44plusIfEEE10Policy1000EPfPdiS9_dfNS7_10__identityEEEvT0_T1_T2_T3_T4_T6_,"a",@progbits
	.sectionflags	@""
	.align	4
.nv.constant0._ZN3cub18CUB_300001_SM_10006detail6reduce28DeviceReduceSingleTileKernelINS2_10policy_hubIfjN4cuda3std3__44plusIfEEE10Policy1000EPfPdiS9_dfNS7_10__identityEEEvT0_T1_T2_T3_T4_T6_:
	.zero		929


//--------------------- .nv.constant0._ZN3cub18CUB_300001_SM_10006detail6reduce18DeviceReduceKernelINS2_10policy_hubIfjN4cuda3std3__44plusIfEEE10Policy1000EN6thrust24THRUST_300001_SM_1000_NS6detail15normal_iteratorINSD_10device_ptrIdEEEEjS9_f3ExpEEvT0_PT3_T1_NS0_13GridEvenShareISN_EET2_T4_ --------------------------
	.section	.nv.constant0._ZN3cub18CUB_300001_SM_10006detail6reduce18DeviceReduceKernelINS2_10policy_hubIfjN4cuda3std3__44plusIfEEE10Policy1000EN6thrust24THRUST_300001_SM_1000_NS6detail15normal_iteratorINSD_10device_ptrIdEEEEjS9_f3ExpEEvT0_PT3_T1_NS0_13GridEvenShareISN_EET2_T4_,"a",@progbits
	.sectionflags	@""
	.align	4
.nv.constant0._ZN3cub18CUB_300001_SM_10006detail6reduce18DeviceReduceKernelINS2_10policy_hubIfjN4cuda3std3__44plusIfEEE10Policy1000EN6thrust24THRUST_300001_SM_1000_NS6detail15normal_iteratorINSD_10device_ptrIdEEEEjS9_f3ExpEEvT0_PT3_T1_NS0_13GridEvenShareISN_EET2_T4_:
	.zero		958


//--------------------- .nv.constant0._ZN3cub18CUB_300001_SM_10006detail6reduce28DeviceReduceSingleTileKernelINS2_10policy_hubIfjN4cuda3std3__44plusIfEEE10Policy1000EN6thrust24THRUST_300001_SM_1000_NS6detail15normal_iteratorINSD_10device_ptrIdEEEEPdjS9_df3ExpEEvT0_T1_T2_T3_T4_T6_ --------------------------
	.section	.nv.constant0._ZN3cub18CUB_300001_SM_10006detail6reduce28DeviceReduceSingleTileKernelINS2_10policy_hubIfjN4cuda3std3__44plusIfEEE10Policy1000EN6thrust24THRUST_300001_SM_1000_NS6detail15normal_iteratorINSD_10device_ptrIdEEEEPdjS9_df3ExpEEvT0_T1_T2_T3_T4_T6_,"a",@progbits
	.sectionflags	@""
	.align	4
.nv.constant0._ZN3cub18CUB_300001_SM_10006detail6reduce28DeviceReduceSingleTileKernelINS2_10policy_hubIfjN4cuda3std3__44plusIfEEE10Policy1000EN6thrust24THRUST_300001_SM_1000_NS6detail15normal_iteratorINSD_10device_ptrIdEEEEPdjS9_df3ExpEEvT0_T1_T2_T3_T4_T6_:
	.zero		929


//--------------------- .nv.constant0._ZN3cub18CUB_300001_SM_10006detail9transform16transform_kernelINS2_10policy_hubILb0EN4cuda3std3__45tupleIJN6thrust24THRUST_300001_SM_1000_NS6detail15normal_iteratorINSA_10device_ptrIdEEEESF_EEEE10policy1000ElNS7_10multipliesIdEESF_JPdSL_EEEvT0_iT1_T2_DpNS2_10kernel_argIT3_EE --------------------------
	.section	.nv.constant0._ZN3cub18CUB_300001_SM_10006detail9transform16transform_kernelINS2_10policy_hubILb0EN4cuda3std3__45tupleIJN6thrust24THRUST_300001_SM_1000_NS6detail15normal_iteratorINSA_10device_ptrIdEEEESF_EEEE10policy1000ElNS7_10multipliesIdEESF_JPdSL_EEEvT0_iT1_T2_DpNS2_10kernel_argIT3_EE,"a",@progbits
	.sectionflags	@""
	.align	4
.nv.constant0._ZN3cub18CUB_300001_SM_10006detail9transform16transform_kernelINS2_10policy_hubILb0EN4cuda3std3__45tupleIJN6thrust24THRUST_300001_SM_1000_NS6detail15normal_iteratorINSA_10device_ptrIdEEEESF_EEEE10policy1000ElNS7_10multipliesIdEESF_JPdSL_EEEvT0_iT1_T2_DpNS2_10kernel_argIT3_EE:
	.zero		952


//--------------------- .nv.constant0._ZN3cub18CUB_300001_SM_10006detail9transform16transform_kernelINS2_10policy_hubILb0EN4cuda3std3__45tupleIJN6thrust24THRUST_300001_SM_1000_NS6detail15normal_iteratorINSA_10device_ptrIdEEEESF_EEEE10policy1000EiNS7_10multipliesIdEESF_JPdSL_EEEvT0_iT1_T2_DpNS2_10kernel_argIT3_EE --------------------------
	.section	.nv.constant0._ZN3cub18CUB_300001_SM_10006detail9transform16transform_kernelINS2_10policy_hubILb0EN4cuda3std3__45tupleIJN6thrust24THRUST_300001_SM_1000_NS6detail15normal_iteratorINSA_10device_ptrIdEEEESF_EEEE10policy1000EiNS7_10multipliesIdEESF_JPdSL_EEEvT0_iT1_T2_DpNS2_10kernel_argIT3_EE,"a",@progbits
	.sectionflags	@""
	.align	4
.nv.constant0._ZN3cub18CUB_300001_SM_10006detail9transform16transform_kernelINS2_10policy_hubILb0EN4cuda3std3__45tupleIJN6thrust24THRUST_300001_SM_1000_NS6detail15normal_iteratorINSA_10device_ptrIdEEEESF_EEEE10policy1000EiNS7_10multipliesIdEESF_JPdSL_EEEvT0_iT1_T2_DpNS2_10kernel_argIT3_EE:
	.zero		952


//--------------------- .nv.constant0._ZN3cub18CUB_300001_SM_10006detail9transform16transform_kernelINS2_10policy_hubILb0EN4cuda3std3__45tupleIJN6thrust24THRUST_300001_SM_1000_NS6detail15normal_iteratorINSA_10device_ptrIdEEEESF_EEEE10policy1000ElNS7_5minusIdEESF_JPdSL_EEEvT0_iT1_T2_DpNS2_10kernel_argIT3_EE --------------------------
	.section	.nv.constant0._ZN3cub18CUB_300001_SM_10006detail9transform16transform_kernelINS2_10policy_hubILb0EN4cuda3std3__45tupleIJN6thrust24THRUST_300001_SM_1000_NS6detail15normal_iteratorINSA_10device_ptrIdEEEESF_EEEE10policy1000ElNS7_5minusIdEESF_JPdSL_EEEvT0_iT1_T2_DpNS2_10kernel_argIT3_EE,"a",@progbits
	.sectionflags	@""
	.align	4
.nv.constant0._ZN3cub18CUB_300001_SM_10006detail9transform16transform_kernelINS2_10policy_hubILb0EN4cuda3std3__45tupleIJN6thrust24THRUST_300001_SM_1000_NS6detail15normal_iteratorINSA_10device_ptrIdEEEESF_EEEE10policy1000ElNS7_5minusIdEESF_JPdSL_EEEvT0_iT1_T2_DpNS2_10kernel_argIT3_EE:
	.zero		952


//--------------------- .nv.constant0._ZN3cub18CUB_300001_SM_10006detail9transform16transform_kernelINS2_10policy_hubILb0EN4cuda3std3__45tupleIJN6thrust24THRUST_300001_SM_1000_NS6detail15normal_iteratorINSA_10device_ptrIdEEEESF_EEEE10policy1000EiNS7_5minusIdEESF_JPdSL_EEEvT0_iT1_T2_DpNS2_10kernel_argIT3_EE --------------------------
	.section	.nv.constant0._ZN3cub18CUB_300001_SM_10006detail9transform16transform_kernelINS2_10policy_hubILb0EN4cuda3std3__45tupleIJN6thrust24THRUST_300001_SM_1000_NS6detail15normal_iteratorINSA_10device_ptrIdEEEESF_EEEE10policy1000EiNS7_5minusIdEESF_JPdSL_EEEvT0_iT1_T2_DpNS2_10kernel_argIT3_EE,"a",@progbits
	.sectionflags	@""
	.align	4
.nv.constant0._ZN3cub18CUB_300001_SM_10006detail9transform16transform_kernelINS2_10policy_hubILb0EN4cuda3std3__45tupleIJN6thrust24THRUST_300001_SM_1000_NS6detail15normal_iteratorINSA_10device_ptrIdEEEESF_EEEE10policy1000EiNS7_5minusIdEESF_JPdSL_EEEvT0_iT1_T2_DpNS2_10kernel_argIT3_EE:
	.zero		952


//--------------------- .nv.constant0._ZN3cub18CUB_300001_SM_10006detail9transform16transform_kernelINS2_10policy_hubILb0EN4cuda3std3__45tupleIJN6thrust24THRUST_300001_SM_1000_NS6detail15normal_iteratorINSA_10device_ptrIdEEEESF_EEEE10policy1000ElNS7_4plusIdEESF_JPdSL_EEEvT0_iT1_T2_DpNS2_10kernel_argIT3_EE --------------------------
	.section	.nv.constant0._ZN3cub18CUB_300001_SM_10006detail9transform16transform_kernelINS2_10policy_hubILb0EN4cuda3std3__45tupleIJN6thrust24THRUST_300001_SM_1000_NS6detail15normal_iteratorINSA_10device_ptrIdEEEESF_EEEE10policy1000ElNS7_4plusIdEESF_JPdSL_EEEvT0_iT1_T2_DpNS2_10kernel_argIT3_EE,"a",@progbits
	.sectionflags	@""
	.align	4
.nv.constant0._ZN3cub18CUB_300001_SM_10006detail9transform16transform_kernelINS2_10policy_hubILb0EN4cuda3std3__45tupleIJN6thrust24THRUST_300001_SM_1000_NS6detail15normal_iteratorINSA_10device_ptrIdEEEESF_EEEE10policy1000ElNS7_4plusIdEESF_JPdSL_EEEvT0_iT1_T2_DpNS2_10kernel_argIT3_EE:
	.zero		952


//--------------------- .nv.constant0._ZN3cub18CUB_300001_SM_10006detail9transform16transform_kernelINS2_10policy_hubILb0EN4cuda3std3__45tupleIJN6thrust24THRUST_300001_SM_1000_NS6detail15normal_iteratorINSA_10device_ptrIdEEEESF_EEEE10policy1000EiNS7_4plusIdEESF_JPdSL_EEEvT0_iT1_T2_DpNS2_10kernel_argIT3_EE --------------------------
	.section	.nv.constant0._ZN3cub18CUB_300001_SM_10006detail9transform16transform_kernelINS2_10policy_hubILb0EN4cuda3std3__45tupleIJN6thrust24THRUST_300001_SM_1000_NS6detail15normal_iteratorINSA_10device_ptrIdEEEESF_EEEE10policy1000EiNS7_4plusIdEESF_JPdSL_EEEvT0_iT1_T2_DpNS2_10kernel_argIT3_EE,"a",@progbits
	.sectionflags	@""
	.align	4
.nv.constant0._ZN3cub18CUB_300001_SM_10006detail9transform16transform_kernelINS2_10policy_hubILb0EN4cuda3std3__45tupleIJN6thrust24THRUST_300001_SM_1000_NS6detail15normal_iteratorINSA_10device_ptrIdEEEESF_EEEE10policy1000EiNS7_4plusIdEESF_JPdSL_EEEvT0_iT1_T2_DpNS2_10kernel_argIT3_EE:
	.zero		952


//--------------------- .nv.constant0._ZN3cub18CUB_300001_SM_10006detail9transform16transform_kernelINS2_10policy_hubILb1EN4cuda3std3__45tupleIJN6thrust24THRUST_300001_SM_1000_NS20permutation_iteratorINSA_6detail15normal_iteratorINSA_10device_ptrIdEEEENSA_18transform_iteratorI14transposeIndexNSA_17counting_iteratorImNSA_11use_defaultESK_SK_EESK_SK_EEEEEEEE10policy1000ElNS7_10__identityESG_JSN_EEEvT0_iT1_T2_DpNS2_10kernel_argIT3_EE --------------------------
	.section	.nv.constant0._ZN3cub18CUB_300001_SM_10006detail9transform16transform_kernelINS2_10policy_hubILb1EN4cuda3std3__45tupleIJN6thrust24THRUST_300001_SM_1000_NS20permutation_iteratorINSA_6detail15normal_iteratorINSA_10device_ptrIdEEEENSA_18transform_iteratorI14transposeIndexNSA_17counting_iteratorImNSA_11use_defaultESK_SK_EESK_SK_EEEEEEEE10policy1000ElNS7_10__identityESG_JSN_EEEvT0_iT1_T2_DpNS2_10kernel_argIT3_EE,"a",@progbits
	.sectionflags	@""
	.align	4
.nv.constant0._ZN3cub18CUB_300001_SM_10006detail9transform16transform_kernelINS2_10policy_hubILb1EN4cuda3std3__45tupleIJN6thrust24THRUST_300001_SM_1000_NS20permutation_iteratorINSA_6detail15normal_iteratorINSA_10device_ptrIdEEEENSA_18transform_iteratorI14transposeIndexNSA_17counting_iteratorImNSA_11use_defaultESK_SK_EESK_SK_EEEEEEEE10policy1000ElNS7_10__identityESG_JSN_EEEvT0_iT1_T2_DpNS2_10kernel_argIT3_EE:
	.zero		944


//--------------------- .nv.constant0._ZN3cub18CUB_300001_SM_10006detail9transform16transform_kernelINS2_10policy_hubILb1EN4cuda3std3__45tupleIJN6thrust24THRUST_300001_SM_1000_NS20permutation_iteratorINSA_6detail15normal_iteratorINSA_10device_ptrIdEEEENSA_18transform_iteratorI14transposeIndexNSA_17counting_iteratorImNSA_11use_defaultESK_SK_EESK_SK_EEEEEEEE10policy1000EiNS7_10__identityESG_JSN_EEEvT0_iT1_T2_DpNS2_10kernel_argIT3_EE --------------------------
	.section	.nv.constant0._ZN3cub18CUB_300001_SM_10006detail9transform16transform_kernelINS2_10policy_hubILb1EN4cuda3std3__45tupleIJN6thrust24THRUST_300001_SM_1000_NS20permutation_iteratorINSA_6detail15normal_iteratorINSA_10device_ptrIdEEEENSA_18transform_iteratorI14transposeIndexNSA_17counting_iteratorImNSA_11use_defaultESK_SK_EESK_SK_EEEEEEEE10policy1000EiNS7_10__identityESG_JSN_EEEvT0_iT1_T2_DpNS2_10kernel_argIT3_EE,"a",@progbits
	.sectionflags	@""
	.align	4
.nv.constant0._ZN3cub18CUB_300001_SM_10006detail9transform16transform_kernelINS2_10policy_hubILb1EN4cuda3std3__45tupleIJN6thrust24THRUST_300001_SM_1000_NS20permutation_iteratorINSA_6detail15normal_iteratorINSA_10device_ptrIdEEEENSA_18transform_iteratorI14transposeIndexNSA_17counting_iteratorImNSA_11use_defaultESK_SK_EESK_SK_EEEEEEEE10policy1000EiNS7_10__identityESG_JSN_EEEvT0_iT1_T2_DpNS2_10kernel_argIT3_EE:
	.zero		944


//--------------------- .nv.constant0._ZN3cub18CUB_300001_SM_10006detail9transform16transform_kernelINS2_10policy_hubILb1EN4cuda3std3__45tupleIJN6thrust24THRUST_300001_SM_1000_NS17counting_iteratorIjNSA_11use_defaultESC_SC_EEEEEE10policy1000El10matrixMultNSA_6detail15normal_iteratorINSA_10device_ptrIdEEEEJSD_EEEvT0_iT1_T2_DpNS2_10kernel_argIT3_EE --------------------------
	.section	.nv.constant0._ZN3cub18CUB_300001_SM_10006detail9transform16transform_kernelINS2_10policy_hubILb1EN4cuda3std3__45tupleIJN6thrust24THRUST_300001_SM_1000_NS17counting_iteratorIjNSA_11use_defaultESC_SC_EEEEEE10policy1000El10matrixMultNSA_6detail15normal_iteratorINSA_10device_ptrIdEEEEJSD_EEEvT0_iT1_T2_DpNS2_10kernel_argIT3_EE,"a",@progbits
	.sectionflags	@""
	.align	4
.nv.constant0._ZN3cub18CUB_300001_SM_10006detail9transform16transform_kernelINS2_10policy_hubILb1EN4cuda3std3__45tupleIJN6thrust24THRUST_300001_SM_1000_NS17counting_iteratorIjNSA_11use_defaultESC_SC_EEEEEE10policy1000El10matrixMultNSA_6detail15normal_iteratorINSA_10device_ptrIdEEEEJSD_EEEvT0_iT1_T2_DpNS2_10kernel_argIT3_EE:
	.zero		968


//--------------------- .nv.constant0._ZN3cub18CUB_300001_SM_10006detail9transform16transform_kernelINS2_10policy_hubILb1EN4cuda3std3__45tupleIJN6thrust24THRUST_300001_SM_1000_NS17counting_iteratorIjNSA_11use_defaultESC_SC_EEEEEE10policy1000Ei10matrixMultNSA_6detail15normal_iteratorINSA_10device_ptrIdEEEEJSD_EEEvT0_iT1_T2_DpNS2_10kernel_argIT3_EE --------------------------
	.section	.nv.constant0._ZN3cub18CUB_300001_SM_10006detail9transform16transform_kernelINS2_10policy_hubILb1EN4cuda3std3__45tupleIJN6thrust24THRUST_300001_SM_1000_NS17counting_iteratorIjNSA_11use_defaultESC_SC_EEEEEE10policy1000Ei10matrixMultNSA_6detail15normal_iteratorINSA_10device_ptrIdEEEEJSD_EEEvT0_iT1_T2_DpNS2_10kernel_argIT3_EE,"a",@progbits
	.sectionflags	@""
	.align	4
.nv.constant0._ZN3cub18CUB_300001_SM_10006detail9transform16transform_kernelINS2_10policy_hubILb1EN4cuda3std3__45tupleIJN6thrust24THRUST_300001_SM_1000_NS17counting_iteratorIjNSA_11use_defaultESC_SC_EEEEEE10policy1000Ei10matrixMultNSA_6detail15normal_iteratorINSA_10device_ptrIdEEEEJSD_EEEvT0_iT1_T2_DpNS2_10kernel_argIT3_EE:
	.zero		960


//--------------------- .nv.constant0._ZN3cub18CUB_300001_SM_10006detail9transform16transform_kernelINS2_10policy_hubILb1EN4cuda3std3__45tupleIJN6thrust24THRUST_300001_SM_1000_NS17counting_iteratorIjNSA_11use_defaultESC_SC_EEEEEE10policy1000El3prgNSA_6detail15normal_iteratorINSA_10device_ptrIdEEEEJSD_EEEvT0_iT1_T2_DpNS2_10kernel_argIT3_EE --------------------------
	.section	.nv.constant0._ZN3cub18CUB_300001_SM_10006detail9transform16transform_kernelINS2_10policy_hubILb1EN4cuda3std3__45tupleIJN6thrust24THRUST_300001_SM_1000_NS17counting_iteratorIjNSA_11use_defaultESC_SC_EEEEEE10policy1000El3prgNSA_6detail15normal_iteratorINSA_10device_ptrIdEEEEJSD_EEEvT0_iT1_T2_DpNS2_10kernel_argIT3_EE,"a",@progbits
	.sectionflags	@""
	.align	4
.nv.constant0._ZN3cub18CUB_300001_SM_10006detail9transform16transform_kernelINS2_10policy_hubILb1EN4cuda3std3__45tupleIJN6thrust24THRUST_300001_SM_1000_NS17counting_iteratorIjNSA_11use_defaultESC_SC_EEEEEE10policy1000El3prgNSA_6detail15normal_iteratorINSA_10device_ptrIdEEEEJSD_EEEvT0_iT1_T2_DpNS2_10kernel_argIT3_EE:
	.zero		976


//--------------------- .nv.constant0._ZN3cub18CUB_300001_SM_10006detail9transform16transform_kernelINS2_10policy_hubILb1EN4cuda3std3__45tupleIJN6thrust24THRUST_300001_SM_1000_NS17counting_iteratorIjNSA_11use_defaultESC_SC_EEEEEE10policy1000Ei3prgNSA_6detail15normal_iteratorINSA_10device_ptrIdEEEEJSD_EEEvT0_iT1_T2_DpNS2_10kernel_argIT3_EE --------------------------
	.section	.nv.constant0._ZN3cub18CUB_300001_SM_10006detail9transform16transform_kernelINS2_10policy_hubILb1EN4cuda3std3__45tupleIJN6thrust24THRUST_300001_SM_1000_NS17counting_iteratorIjNSA_11use_defaultESC_SC_EEEEEE10policy1000Ei3prgNSA_6detail15normal_iteratorINSA_10device_ptrIdEEEEJSD_EEEvT0_iT1_T2_DpNS2_10kernel_argIT3_EE,"a",@progbits
	.sectionflags	@""
	.align	4
.nv.constant0._ZN3cub18CUB_300001_SM_10006detail9transform16transform_kernelINS2_10policy_hubILb1EN4cuda3std3__45tupleIJN6thrust24THRUST_300001_SM_1000_NS17counting_iteratorIjNSA_11use_defaultESC_SC_EEEEEE10policy1000Ei3prgNSA_6detail15normal_iteratorINSA_10device_ptrIdEEEEJSD_EEEvT0_iT1_T2_DpNS2_10kernel_argIT3_EE:
	.zero		968


//--------------------- .nv.constant0._ZN3cub18CUB_300001_SM_10006detail9transform16transform_kernelINS2_10policy_hubILb1EN4cuda3std3__45tupleIJN6thrust24THRUST_300001_SM_1000_NS6detail15normal_iteratorINSA_10device_ptrIdEEEEEEEE10policy1000El8GradTanHSF_JPdEEEvT0_iT1_T2_DpNS2_10kernel_argIT3_EE --------------------------
	.section	.nv.constant0._ZN3cub18CUB_300001_SM_10006detail9transform16transform_kernelINS2_10policy_hubILb1EN4cuda3std3__45tupleIJN6thrust24THRUST_300001_SM_1000_NS6detail15normal_iteratorINSA_10device_ptrIdEEEEEEEE10policy1000El8GradTanHSF_JPdEEEvT0_iT1_T2_DpNS2_10kernel_argIT3_EE,"a",@progbits
	.sectionflags	@""
	.align	4
.nv.constant0._ZN3cub18CUB_300001_SM_10006detail9transform16transform_kernelINS2_10policy_hubILb1EN4cuda3std3__45tupleIJN6thrust24THRUST_300001_SM_1000_NS6detail15normal_iteratorINSA_10device_ptrIdEEEEEEEE10policy1000El8GradTanHSF_JPdEEEvT0_iT1_T2_DpNS2_10kernel_argIT3_EE:
	.zero		936


//--------------------- .nv.constant0._ZN3cub18CUB_300001_SM_10006detail9transform16transform_kernelINS2_10policy_hubILb1EN4cuda3std3__45tupleIJN6thrust24THRUST_300001_SM_1000_NS6detail15normal_iteratorINSA_10device_ptrIdEEEEEEEE10policy1000Ei8GradTanHSF_JPdEEEvT0_iT1_T2_DpNS2_10kernel_argIT3_EE --------------------------
	.section	.nv.constant0._ZN3cub18CUB_300001_SM_10006detail9transform16transform_kernelINS2_10policy_hubILb1EN4cuda3std3__45tupleIJN6thrust24THRUST_300001_SM_1000_NS6detail15normal_iteratorINSA_10device_ptrIdEEEEEEEE10policy1000Ei8GradTanHSF_JPdEEEvT0_iT1_T2_DpNS2_10kernel_argIT3_EE,"a",@progbits
	.sectionflags	@""
	.align	4
.nv.constant0._ZN3cub18CUB_300001_SM_10006detail9transform16transform_kernelINS2_10policy_hubILb1EN4cuda3std3__45tupleIJN6thrust24THRUST_300001_SM_1000_NS6detail15normal_iteratorINSA_10device_ptrIdEEEEEEEE10policy1000Ei8GradTanHSF_JPdEEEvT0_iT1_T2_DpNS2_10kernel_argIT3_EE:
	.zero		936


//--------------------- .nv.constant0._ZN3cub18CUB_300001_SM_10006detail9transform16transform_kernelINS2_10policy_hubILb1EN4cuda3std3__45tupleIJN6thrust24THRUST_300001_SM_1000_NS6detail15normal_iteratorINSA_10device_ptrIdEEEEEEEE10policy1000El11GradSigmoidSF_JPdEEEvT0_iT1_T2_DpNS2_10kernel_argIT3_EE --------------------------
	.section	.nv.constant0._ZN3cub18CUB_300001_SM_10006detail9transform16transform_kernelINS2_10policy_hubILb1EN4cuda3std3__45tupleIJN6thrust24THRUST_300001_SM_1000_NS6detail15normal_iteratorINSA_10device_ptrIdEEEEEEEE10policy1000El11GradSigmoidSF_JPdEEEvT0_iT1_T2_DpNS2_10kernel_argIT3_EE,"a",@progbits
	.sectionflags	@""
	.align	4
.nv.constant0._ZN3cub18CUB_300001_SM_10006detail9transform16transform_kernelINS2_10policy_hubILb1EN4cuda3std3__45tupleIJN6thrust24THRUST_300001_SM_1000_NS6detail15normal_iteratorINSA_10device_ptrIdEEEEEEEE10policy1000El11GradSigmoidSF_JPdEEEvT0_iT1_T2_DpNS2_10kernel_argIT3_EE:
	.zero		936


//--------------------- .nv.constant0._ZN3cub18CUB_300001_SM_10006detail9transform16transform_kernelINS2_10policy_hubILb1EN4cuda3std3__45tupleIJN6thrust24THRUST_300001_SM_1000_NS6detail15normal_iteratorINSA_10device_ptrIdEEEEEEEE10policy1000Ei11GradSigmoidSF_JPdEEEvT0_iT1_T2_DpNS2_10kernel_argIT3_EE --------------------------
	.section	.nv.constant0._ZN3cub18CUB_300001_SM_10006detail9transform16transform_kernelINS2_10policy_hubILb1EN4cuda3std3__45tupleIJN6thrust24THRUST_300001_SM_1000_NS6detail15normal_iteratorINSA_10device_ptrIdEEEEEEEE10policy1000Ei11GradSigmoidSF_JPdEEEvT0_iT1_T2_DpNS2_10kernel_argIT3_EE,"a",@progbits
	.sectionflags	@""
	.align	4
.nv.constant0._ZN3cub18CUB_300001_SM_10006detail9transform16transform_kernelINS2_10policy_hubILb1EN4cuda3std3__45tupleIJN6thrust24THRUST_300001_SM_1000_NS6detail15normal_iteratorINSA_10device_ptrIdEEEEEEEE10policy1000Ei11GradSigmoidSF_JPdEEEvT0_iT1_T2_DpNS2_10kernel_argIT3_EE:
	.zero		936


//--------------------- .nv.constant0._ZN3cub18CUB_300001_SM_10006detail9transform16transform_kernelINS2_10policy_hubILb1EN4cuda3std3__45tupleIJN6thrust24THRUST_300001_SM_1000_NS6detail15normal_iteratorINSA_10device_ptrIdEEEEEEEE10policy1000El8GradReLUSF_JPdEEEvT0_iT1_T2_DpNS2_10kernel_argIT3_EE --------------------------
	.section	.nv.constant0._ZN3cub18CUB_300001_SM_10006detail9transform16transform_kernelINS2_10policy_hubILb1EN4cuda3std3__45tupleIJN6thrust24THRUST_300001_SM_1000_NS6detail15normal_iteratorINSA_10device_ptrIdEEEEEEEE10policy1000El8GradReLUSF_JPdEEEvT0_iT1_T2_DpNS2_10kernel_argIT3_EE,"a",@progbits
	.sectionflags	@""
	.align	4
.nv.constant0._ZN3cub18CUB_300001_SM_10006detail9transform16transform_kernelINS2_10policy_hubILb1EN4cuda3std3__45tupleIJN6thrust24THRUST_300001_SM_1000_NS6detail15normal_iteratorINSA_10device_ptrIdEEEEEEEE10policy1000El8GradReLUSF_JPdEEEvT0_iT1_T2_DpNS2_10kernel_argIT3_EE:
	.zero		936


//--------------------- .nv.constant0._ZN3cub18CUB_300001_SM_10006detail9transform16transform_kernelINS2_10policy_hubILb1EN4cuda3std3__45tupleIJN6thrust24THRUST_300001_SM_1000_NS6detail15normal_iteratorINSA_10device_ptrIdEEEEEEEE10policy1000Ei8GradReLUSF_JPdEEEvT0_iT1_T2_DpNS2_10kernel_argIT3_EE --------------------------
	.section	.nv.constant0._ZN3cub18CUB_300001_SM_10006detail9transform16transform_kernelINS2_10policy_hubILb1EN4cuda3std3__45tupleIJN6thrust24THRUST_300001_SM_1000_NS6detail15normal_iteratorINSA_10device_ptrIdEEEEEEEE10policy1000Ei8GradReLUSF_JPdEEEvT0_iT1_T2_DpNS2_10kernel_argIT3_EE,"a",@progbits
	.sectionflags	@""
	.align	4
.nv.constant0._ZN3cub18CUB_300001_SM_10006detail9transform16transform_kernelINS2_10policy_hubILb1EN4cuda3std3__45tupleIJN6thrust24THRUST_300001_SM_1000_NS6detail15normal_iteratorINSA_10device_ptrIdEEEEEEEE10policy1000Ei8GradReLUSF_JPdEEEvT0_iT1_T2_DpNS2_10kernel_argIT3_EE:
	.zero		936


//--------------------- .nv.constant0._ZN3cub18CUB_300001_SM_10006detail9transform16transform_kernelINS2_10policy_hubILb1EN4cuda3std3__45tupleIJN6thrust24THRUST_300001_SM_1000_NS6detail15normal_iteratorINSA_10device_ptrIdEEEEEEEE10policy1000El7SigmoidSF_JPdEEEvT0_iT1_T2_DpNS2_10kernel_argIT3_EE --------------------------
	.section	.nv.constant0._ZN3cub18CUB_300001_SM_10006detail9transform16transform_kernelINS2_10policy_hubILb1EN4cuda3std3__45tupleIJN6thrust24THRUST_300001_SM_1000_NS6detail15normal_iteratorINSA_10device_ptrIdEEEEEEEE10policy1000El7SigmoidSF_JPdEEEvT0_iT1_T2_DpNS2_10kernel_argIT3_EE,"a",@progbits
	.sectionflags	@""
	.align	4
.nv.constant0._ZN3cub18CUB_300001_SM_10006detail9transform16transform_kernelINS2_10policy_hubILb1EN4cuda3std3__45tupleIJN6thrust24THRUST_300001_SM_1000_NS6detail15normal_iteratorINSA_10device_ptrIdEEEEEEEE10policy1000El7SigmoidSF_JPdEEEvT0_iT1_T2_DpNS2_10kernel_argIT3_EE:
	.zero		936


//--------------------- .nv.constant0._ZN3cub18CUB_300001_SM_10006detail9transform16transform_kernelINS2_10policy_hubILb1EN4cuda3std3__45tupleIJN6thrust24THRUST_300001_SM_1000_NS6detail15normal_iteratorINSA_10device_ptrIdEEEEEEEE10policy1000Ei7SigmoidSF_JPdEEEvT0_iT1_T2_DpNS2_10kernel_argIT3_EE --------------------------
	.section	.nv.constant0._ZN3cub18CUB_300001_SM_10006detail9transform16transform_kernelINS2_10policy_hubILb1EN4cuda3std3__45tupleIJN6thrust24THRUST_300001_SM_1000_NS6detail15normal_iteratorINSA_10device_ptrIdEEEEEEEE10policy1000Ei7SigmoidSF_JPdEEEvT0_iT1_T2_DpNS2_10kernel_argIT3_EE,"a",@progbits
	.sectionflags	@""
	.align	4
.nv.constant0._ZN3cub18CUB_300001_SM_10006detail9transform16transform_kernelINS2_10policy_hubILb1EN4cuda3std3__45tupleIJN6thrust24THRUST_300001_SM_1000_NS6detail15normal_iteratorINSA_10device_ptrIdEEEEEEEE10policy1000Ei7SigmoidSF_JPdEEEvT0_iT1_T2_DpNS2_10kernel_argIT3_EE:
	.zero		936


//--------------------- .nv.constant0._ZN3cub18CUB_300001_SM_10006detail9transform16transform_kernelINS2_10policy_hubILb1EN4cuda3std3__45tupleIJN6thrust24THRUST_300001_SM_1000_NS6detail15normal_iteratorINSA_10device_ptrIdEEEEEEEE10policy1000El4TanHSF_JPdEEEvT0_iT1_T2_DpNS2_10kernel_argIT3_EE --------------------------
	.section	.nv.constant0._ZN3cub18CUB_300001_SM_10006detail9transform16transform_kernelINS2_10policy_hubILb1EN4cuda3std3__45tupleIJN6thrust24THRUST_300001_SM_1000_NS6detail15normal_iteratorINSA_10device_ptrIdEEEEEEEE10policy1000El4TanHSF_JPdEEEvT0_iT1_T2_DpNS2_10kernel_argIT3_EE,"a",@progbits
	.sectionflags	@""
	.align	4
.nv.constant0._ZN3cub18CUB_300001_SM_10006detail9transform16transform_kernelINS2_10policy_hubILb1EN4cuda3std3__45tupleIJN6thrust24THRUST_300001_SM_1000_NS6detail15normal_iteratorINSA_10device_ptrIdEEEEEEEE10policy1000El4TanHSF_JPdEEEvT0_iT1_T2_DpNS2_10kernel_argIT3_EE:
	.zero		936


//--------------------- .nv.constant0._ZN3cub18CUB_300001_SM_10006detail9transform16transform_kernelINS2_10policy_hubILb1EN4cuda3std3__45tupleIJN6thrust24THRUST_300001_SM_1000_NS6detail15normal_iteratorINSA_10device_ptrIdEEEEEEEE10policy1000Ei4TanHSF_JPdEEEvT0_iT1_T2_DpNS2_10kernel_argIT3_EE --------------------------
	.section	.nv.constant0._ZN3cub18CUB_300001_SM_10006detail9transform16transform_kernelINS2_10policy_hubILb1EN4cuda3std3__45tupleIJN6thrust24THRUST_300001_SM_1000_NS6detail15normal_iteratorINSA_10device_ptrIdEEEEEEEE10policy1000Ei4TanHSF_JPdEEEvT0_iT1_T2_DpNS2_10kernel_argIT3_EE,"a",@progbits
	.sectionflags	@""
	.align	4
.nv.constant0._ZN3cub18CUB_300001_SM_10006detail9transform16transform_kernelINS2_10policy_hubILb1EN4cuda3std3__45tupleIJN6thrust24THRUST_300001_SM_1000_NS6detail15normal_iteratorINSA_10device_ptrIdEEEEEEEE10policy1000Ei4TanHSF_JPdEEEvT0_iT1_T2_DpNS2_10kernel_argIT3_EE:
	.zero		936


//--------------------- .nv.constant0._ZN3cub18CUB_300001_SM_10006detail9transform16transform_kernelINS2_10policy_hubILb1EN4cuda3std3__45tupleIJN6thrust24THRUST_300001_SM_1000_NS6detail15normal_iteratorINSA_10device_ptrIdEEEEEEEE10policy1000El4ReLUSF_JPdEEEvT0_iT1_T2_DpNS2_10kernel_argIT3_EE --------------------------
	.section	.nv.constant0._ZN3cub18CUB_300001_SM_10006detail9transform16transform_kernelINS2_10policy_hubILb1EN4cuda3std3__45tupleIJN6thrust24THRUST_300001_SM_1000_NS6detail15normal_iteratorINSA_10device_ptrIdEEEEEEEE10policy1000El4ReLUSF_JPdEEEvT0_iT1_T2_DpNS2_10kernel_argIT3_EE,"a",@progbits
	.sectionflags	@""
	.align	4
.nv.constant0._ZN3cub18CUB_300001_SM_10006detail9transform16transform_kernelINS2_10policy_hubILb1EN4cuda3std3__45tupleIJN6thrust24THRUST_300001_SM_1000_NS6detail15normal_iteratorINSA_10device_ptrIdEEEEEEEE10policy1000El4ReLUSF_JPdEEEvT0_iT1_T2_DpNS2_10kernel_argIT3_EE:
	.zero		936


//--------------------- .nv.constant0._ZN3cub18CUB_300001_SM_10006detail9transform16transform_kernelINS2_10policy_hubILb1EN4cuda3std3__45tupleIJN6thrust24THRUST_300001_SM_1000_NS6detail15normal_iteratorINSA_10device_ptrIdEEEEEEEE10policy1000Ei4ReLUSF_JPdEEEvT0_iT1_T2_DpNS2_10kernel_argIT3_EE --------------------------
	.section	.nv.constant0._ZN3cub18CUB_300001_SM_10006detail9transform16transform_kernelINS2_10policy_hubILb1EN4cuda3std3__45tupleIJN6thrust24THRUST_300001_SM_1000_NS6detail15normal_iteratorINSA_10device_ptrIdEEEEEEEE10policy1000Ei4ReLUSF_JPdEEEvT0_iT1_T2_DpNS2_10kernel_argIT3_EE,"a",@progbits
	.sectionflags	@""
	.align	4
.nv.constant0._ZN3cub18CUB_300001_SM_10006detail9transform16transform_kernelINS2_10policy_hubILb1EN4cuda3std3__45tupleIJN6thrust24THRUST_300001_SM_1000_NS6detail15normal_iteratorINSA_10device_ptrIdEEEEEEEE10policy1000Ei4ReLUSF_JPdEEEvT0_iT1_T2_DpNS2_10kernel_argIT3_EE:
	.zero		936


//--------------------- .nv.constant0._ZN3cub18CUB_300001_SM_10006detail9transform16transform_kernelINS2_10policy_hubILb1EN4cuda3std3__45tupleIJN6thrust24THRUST_300001_SM_1000_NS6detail15normal_iteratorINSA_10device_ptrIdEEEEEEEE10policy1000El7SoftmaxSF_JPdEEEvT0_iT1_T2_DpNS2_10kernel_argIT3_EE --------------------------
	.section	.nv.constant0._ZN3cub18CUB_300001_SM_10006detail9transform16transform_kernelINS2_10policy_hubILb1EN4cuda3std3__45tupleIJN6thrust24THRUST_300001_SM_1000_NS6detail15normal_iteratorINSA_10device_ptrIdEEEEEEEE10policy1000El7SoftmaxSF_JPdEEEvT0_iT1_T2_DpNS2_10kernel_argIT3_EE,"a",@progbits
	.sectionflags	@""
	.align	4
.nv.constant0._ZN3cub18CUB_300001_SM_10006detail9transform16transform_kernelINS2_10policy_hubILb1EN4cuda3std3__45tupleIJN6thrust24THRUST_300001_SM_1000_NS6detail15normal_iteratorINSA_10device_ptrIdEEEEEEEE10policy1000El7SoftmaxSF_JPdEEEvT0_iT1_T2_DpNS2_10kernel_argIT3_EE:
	.zero		944


//--------------------- .nv.constant0._ZN3cub18CUB_300001_SM_10006detail9transform16transform_kernelINS2_10policy_hubILb1EN4cuda3std3__45tupleIJN6thrust24THRUST_300001_SM_1000_NS6detail15normal_iteratorINSA_10device_ptrIdEEEEEEEE10policy1000Ei7SoftmaxSF_JPdEEEvT0_iT1_T2_DpNS2_10kernel_argIT3_EE --------------------------
	.section	.nv.constant0._ZN3cub18CUB_300001_SM_10006detail9transform16transform_kernelINS2_10policy_hubILb1EN4cuda3std3__45tupleIJN6thrust24THRUST_300001_SM_1000_NS6detail15normal_iteratorINSA_10device_ptrIdEEEEEEEE10policy1000Ei7SoftmaxSF_JPdEEEvT0_iT1_T2_DpNS2_10kernel_argIT3_EE,"a",@progbits
	.sectionflags	@""
	.align	4
.nv.constant0._ZN3cub18CUB_300001_SM_10006detail9transform16transform_kernelINS2_10policy_hubILb1EN4cuda3std3__45tupleIJN6thrust24THRUST_300001_SM_1000_NS6detail15normal_iteratorINSA_10device_ptrIdEEEEEEEE10policy1000Ei7SoftmaxSF_JPdEEEvT0_iT1_T2_DpNS2_10kernel_argIT3_EE:
	.zero		936


//--------------------- .nv.constant0._ZN3cub18CUB_300001_SM_10006detail8for_each13static_kernelINS2_12policy_hub_t12policy_500_tElN6thrust24THRUST_300001_SM_1000_NS8cuda_cub20__uninitialized_copy7functorINS7_6detail15normal_iteratorINS7_10device_ptrIdEEEENS7_7pointerIdNS8_3tagENS7_11use_defaultESI_EEEEEEvT0_T1_ --------------------------
	.section	.nv.constant0._ZN3cub18CUB_300001_SM_10006detail8for_each13static_kernelINS2_12policy_hub_t12policy_500_tElN6thrust24THRUST_300001_SM_1000_NS8cuda_cub20__uninitialized_copy7functorINS7_6detail15normal_iteratorINS7_10device_ptrIdEEEENS7_7pointerIdNS8_3tagENS7_11use_defaultESI_EEEEEEvT0_T1_,"a",@progbits
	.sectionflags	@""
	.align	4
.nv.constant0._ZN3cub18CUB_300001_SM_10006detail8for_each13static_kernelINS2_12policy_hub_t12policy_500_tElN6thrust24THRUST_300001_SM_1000_NS8cuda_cub20__uninitialized_copy7functorINS7_6detail15normal_iteratorINS7_10device_ptrIdEEEENS7_7pointerIdNS8_3tagENS7_11use_defaultESI_EEEEEEvT0_T1_:
	.zero		920


//--------------------- .nv.constant0._ZN3cub18CUB_300001_SM_10006detail8for_each13static_kernelINS2_12policy_hub_t12policy_500_tElN6thrust24THRUST_300001_SM_1000_NS8cuda_cub6__fill7functorINS7_6detail15normal_iteratorINS7_10device_ptrIdEEEEdEEEEvT0_T1_ --------------------------
	.section	.nv.constant0._ZN3cub18CUB_300001_SM_10006detail8for_each13static_kernelINS2_12policy_hub_t12policy_500_tElN6thrust24THRUST_300001_SM_1000_NS8cuda_cub6__fill7functorINS7_6detail15normal_iteratorINS7_10device_ptrIdEEEEdEEEEvT0_T1_,"a",@progbits
	.sectionflags	@""
	.align	4
.nv.constant0._ZN3cub18CUB_300001_SM_10006detail8for_each13static_kernelINS2_12policy_hub_t12policy_500_tElN6thrust24THRUST_300001_SM_1000_NS8cuda_cub6__fill7functorINS7_6detail15normal_iteratorINS7_10device_ptrIdEEEEdEEEEvT0_T1_:
	.zero		920


//--------------------- .nv.constant0._ZN3cub18CUB_300001_SM_10006detail8for_each13static_kernelINS2_12policy_hub_t12policy_500_tEmN6thrust24THRUST_300001_SM_1000_NS8cuda_cub20__uninitialized_fill7functorINS7_10device_ptrIdEEdEEEEvT0_T1_ --------------------------
	.section	.nv.constant0._ZN3cub18CUB_300001_SM_10006detail8for_each13static_kernelINS2_12policy_hub_t12policy_500_tEmN6thrust24THRUST_300001_SM_1000_NS8cuda_cub20__uninitialized_fill7functorINS7_10device_ptrIdEEdEEEEvT0_T1_,"a",@progbits
	.sectionflags	@""
	.align	4
.nv.constant0._ZN3cub18CUB_300001_SM_10006detail8for_each13static_kernelINS2_12policy_hub_t12policy_500_tEmN6thrust24THRUST_300001_SM_1000_NS8cuda_cub20__uninitialized_fill7functorINS7_10device_ptrIdEEdEEEEvT0_T1_:
	.zero		920


//--------------------- .nv.constant0._ZN3cub18CUB_300001_SM_10006detail11EmptyKernelIvEEvv --------------------------
	.section	.nv.constant0._ZN3cub18CUB_300001_SM_10006detail11EmptyKernelIvEEvv,"a",@progbits
	.sectionflags	@""
	.align	4
.nv.constant0._ZN3cub18CUB_300001_SM_10006detail11EmptyKernelIvEEvv:
	.zero		896


//--------------------- .nv.constant0._ZN6thrust24THRUST_300001_SM_1000_NS8cuda_cub4core6detail13_kernel_agentINS1_8__reduce11ReduceAgentIPN4cuda3std3__45tupleIJdlEEESC_SB_lNS1_9__extrema9arg_max_fIdlNS9_4lessIdEEEEEEJSC_SC_iSH_EEEvDpT0_ --------------------------
	.section	.nv.constant0._ZN6thrust24THRUST_300001_SM_1000_NS8cuda_cub4core6detail13_kernel_agentINS1_8__reduce11ReduceAgentIPN4cuda3std3__45tupleIJdlEEESC_SB_lNS1_9__extrema9arg_max_fIdlNS9_4lessIdEEEEEEJSC_SC_iSH_EEEvDpT0_,"a",@progbits
	.sectionflags	@""
	.align	4
.nv.constant0._ZN6thrust24THRUST_300001_SM_1000_NS8cuda_cub4core6detail13_kernel_agentINS1_8__reduce11ReduceAgentIPN4cuda3std3__45tupleIJdlEEESC_SB_lNS1_9__extrema9arg_max_fIdlNS9_4lessIdEEEEEEJSC_SC_iSH_EEEvDpT0_:
	.zero		917


//--------------------- .nv.constant0._ZN6thrust24THRUST_300001_SM_1000_NS8cuda_cub4core6detail13_kernel_agentINS1_8__reduce10DrainAgentIlEEJN3cub18CUB_300001_SM_10009GridQueueIyEElEEEvDpT0_ --------------------------
	.section	.nv.constant0._ZN6thrust24THRUST_300001_SM_1000_NS8cuda_cub4core6detail13_kernel_agentINS1_8__reduce10DrainAgentIlEEJN3cub18CUB_300001_SM_10009GridQueueIyEElEEEvDpT0_,"a",@progbits
	.sectionflags	@""
	.align	4
.nv.constant0._ZN6thrust24THRUST_300001_SM_1000_NS8cuda_cub4core6detail13_kernel_agentINS1_8__reduce10DrainAgentIlEEJN3cub18CUB_300001_SM_10009GridQueueIyEElEEEvDpT0_:
	.zero		912


//--------------------- .nv.constant0._ZN6thrust24THRUST_300001_SM_1000_NS8cuda_cub4core6detail13_kernel_agentINS1_8__reduce11ReduceAgentINS0_12zip_iteratorIN4cuda3std3__45tupleIJNS0_6detail15normal_iteratorINS0_10device_ptrIdEEEENS0_17counting_iteratorIlNS0_11use_defaultESI_SI_EEEEEEEPNSB_IJdlEEESM_lNS1_9__extrema9arg_max_fIdlNSA_4lessIdEEEEEEJSL_SN_lN3cub18CUB_300001_SM_100013GridEvenShareIlEENSV_9GridQueueIyEESS_EEEvDpT0_ --------------------------
	.section	.nv.constant0._ZN6thrust24THRUST_300001_SM_1000_NS8cuda_cub4core6detail13_kernel_agentINS1_8__reduce11ReduceAgentINS0_12zip_iteratorIN4cuda3std3__45tupleIJNS0_6detail15normal_iteratorINS0_10device_ptrIdEEEENS0_17counting_iteratorIlNS0_11use_defaultESI_SI_EEEEEEEPNSB_IJdlEEESM_lNS1_9__extrema9arg_max_fIdlNSA_4lessIdEEEEEEJSL_SN_lN3cub18CUB_300001_SM_100013GridEvenShareIlEENSV_9GridQueueIyEESS_EEEvDpT0_,"a",@progbits
	.sectionflags	@""
	.align	4
.nv.constant0._ZN6thrust24THRUST_300001_SM_1000_NS8cuda_cub4core6detail13_kernel_agentINS1_8__reduce11ReduceAgentINS0_12zip_iteratorIN4cuda3std3__45tupleIJNS0_6detail15normal_iteratorINS0_10device_ptrIdEEEENS0_17counting_iteratorIlNS0_11use_defaultESI_SI_EEEEEEEPNSB_IJdlEEESM_lNS1_9__extrema9arg_max_fIdlNSA_4lessIdEEEEEEJSL_SN_lN3cub18CUB_300001_SM_100013GridEvenShareIlEENSV_9GridQueueIyEESS_EEEvDpT0_:
	.zero		1009


//--------------------- .nv.constant0._ZN6thrust24THRUST_300001_SM_1000_NS8cuda_cub4core6detail13_kernel_agentINS1_8__reduce11ReduceAgentINS0_12zip_iteratorIN4cuda3std3__45tupleIJNS0_6detail15normal_iteratorINS0_10device_ptrIdEEEENS0_17counting_iteratorIlNS0_11use_defaultESI_SI_EEEEEEEPNSB_IJdlEEESM_lNS1_9__extrema9arg_max_fIdlNSA_4lessIdEEEEEEJSL_SN_lSS_EEEvDpT0_ --------------------------
	.section	.nv.constant0._ZN6thrust24THRUST_300001_SM_1000_NS8cuda_cub4core6detail13_kernel_agentINS1_8__reduce11ReduceAgentINS0_12zip_iteratorIN4cuda3std3__45tupleIJNS0_6detail15normal_iteratorINS0_10device_ptrIdEEEENS0_17counting_iteratorIlNS0_11use_defaultESI_SI_EEEEEEEPNSB_IJdlEEESM_lNS1_9__extrema9arg_max_fIdlNSA_4lessIdEEEEEEJSL_SN_lSS_EEEvDpT0_,"a",@progbits
	.sectionflags	@""
	.align	4
.nv.constant0._ZN6thrust24THRUST_300001_SM_1000_NS8cuda_cub4core6detail13_kernel_agentINS1_8__reduce11ReduceAgentINS0_12zip_iteratorIN4cuda3std3__45tupleIJNS0_6detail15normal_iteratorINS0_10device_ptrIdEEEENS0_17counting_iteratorIlNS0_11use_defaultESI_SI_EEEEEEEPNSB_IJdlEEESM_lNS1_9__extrema9arg_max_fIdlNSA_4lessIdEEEEEEJSL_SN_lSS_EEEvDpT0_:
	.zero		929


//--------------------- .nv.constant0._ZN6thrust24THRUST_300001_SM_1000_NS8cuda_cub4core6detail13_kernel_agentINS1_8__reduce11ReduceAgentIPN4cuda3std3__45tupleIJdlEEESC_SB_iNS1_9__extrema9arg_max_fIdlNS9_4lessIdEEEEEEJSC_SC_iSH_EEEvDpT0_ --------------------------
	.section	.nv.constant0._ZN6thrust24THRUST_300001_SM_1000_NS8cuda_cub4core6detail13_kernel_agentINS1_8__reduce11ReduceAgentIPN4cuda3std3__45tupleIJdlEEESC_SB_iNS1_9__extrema9arg_max_fIdlNS9_4lessIdEEEEEEJSC_SC_iSH_EEEvDpT0_,"a",@progbits
	.sectionflags	@""
	.align	4
.nv.constant0._ZN6thrust24THRUST_300001_SM_1000_NS8cuda_cub4core6detail13_kernel_agentINS1_8__reduce11ReduceAgentIPN4cuda3std3__45tupleIJdlEEESC_SB_iNS1_9__extrema9arg_max_fIdlNS9_4lessIdEEEEEEJSC_SC_iSH_EEEvDpT0_:
	.zero		917


//--------------------- .nv.constant0._ZN6thrust24THRUST_300001_SM_1000_NS8cuda_cub4core6detail13_kernel_agentINS1_8__reduce10DrainAgentIiEEJN3cub18CUB_300001_SM_10009GridQueueIjEEiEEEvDpT0_ --------------------------
	.section	.nv.constant0._ZN6thrust24THRUST_300001_SM_1000_NS8cuda_cub4core6detail13_kernel_agentINS1_8__reduce10DrainAgentIiEEJN3cub18CUB_300001_SM_10009GridQueueIjEEiEEEvDpT0_,"a",@progbits
	.sectionflags	@""
	.align	4
.nv.constant0._ZN6thrust24THRUST_300001_SM_1000_NS8cuda_cub4core6detail13_kernel_agentINS1_8__reduce10DrainAgentIiEEJN3cub18CUB_300001_SM_10009GridQueueIjEEiEEEvDpT0_:
	.zero		908


//--------------------- .nv.constant0._ZN6thrust24THRUST_300001_SM_1000_NS8cuda_cub4core6detail13_kernel_agentINS1_8__reduce11ReduceAgentINS0_12zip_iteratorIN4cuda3std3__45tupleIJNS0_6detail15normal_iteratorINS0_10device_ptrIdEEEENS0_17counting_iteratorIlNS0_11use_defaultESI_SI_EEEEEEEPNSB_IJdlEEESM_iNS1_9__extrema9arg_max_fIdlNSA_4lessIdEEEEEEJSL_SN_iN3cub18CUB_300001_SM_100013GridEvenShareIiEENSV_9GridQueueIjEESS_EEEvDpT0_ --------------------------
	.section	.nv.constant0._ZN6thrust24THRUST_300001_SM_1000_NS8cuda_cub4core6detail13_kernel_agentINS1_8__reduce11ReduceAgentINS0_12zip_iteratorIN4cuda3std3__45tupleIJNS0_6detail15normal_iteratorINS0_10device_ptrIdEEEENS0_17counting_iteratorIlNS0_11use_defaultESI_SI_EEEEEEEPNSB_IJdlEEESM_iNS1_9__extrema9arg_max_fIdlNSA_4lessIdEEEEEEJSL_SN_iN3cub18CUB_300001_SM_100013GridEvenShareIiEENSV_9GridQueueIjEESS_EEEvDpT0_,"a",@progbits
	.sectionflags	@""
	.align	4
.nv.constant0._ZN6thrust24THRUST_300001_SM_1000_NS8cuda_cub4core6detail13_kernel_agentINS1_8__reduce11ReduceAgentINS0_12zip_iteratorIN4cuda3std3__45tupleIJNS0_6detail15normal_iteratorINS0_10device_ptrIdEEEENS0_17counting_iteratorIlNS0_11use_defaultESI_SI_EEEEEEEPNSB_IJdlEEESM_iNS1_9__extrema9arg_max_fIdlNSA_4lessIdEEEEEEJSL_SN_iN3cub18CUB_300001_SM_100013GridEvenShareIiEENSV_9GridQueueIjEESS_EEEvDpT0_:
	.zero		977


//--------------------- .nv.constant0._ZN6thrust24THRUST_300001_SM_1000_NS8cuda_cub4core6detail13_kernel_agentINS1_8__reduce11ReduceAgentINS0_12zip_iteratorIN4cuda3std3__45tupleIJNS0_6detail15normal_iteratorINS0_10device_ptrIdEEEENS0_17counting_iteratorIlNS0_11use_defaultESI_SI_EEEEEEEPNSB_IJdlEEESM_iNS1_9__extrema9arg_max_fIdlNSA_4lessIdEEEEEEJSL_SN_iSS_EEEvDpT0_ --------------------------
	.section	.nv.constant0._ZN6thrust24THRUST_300001_SM_1000_NS8cuda_cub4core6detail13_kernel_agentINS1_8__reduce11ReduceAgentINS0_12zip_iteratorIN4cuda3std3__45tupleIJNS0_6detail15normal_iteratorINS0_10device_ptrIdEEEENS0_17counting_iteratorIlNS0_11use_defaultESI_SI_EEEEEEEPNSB_IJdlEEESM_iNS1_9__extrema9arg_max_fIdlNSA_4lessIdEEEEEEJSL_SN_iSS_EEEvDpT0_,"a",@progbits
	.sectionflags	@""
	.align	4
.nv.constant0._ZN6thrust24THRUST_300001_SM_1000_NS8cuda_cub4core6detail13_kernel_agentINS1_8__reduce11ReduceAgentINS0_12zip_iteratorIN4cuda3std3__45tupleIJNS0_6detail15normal_iteratorINS0_10device_ptrIdEEEENS0_17counting_iteratorIlNS0_11use_defaultESI_SI_EEEEEEEPNSB_IJdlEEESM_iNS1_9__extrema9arg_max_fIdlNSA_4lessIdEEEEEEJSL_SN_iSS_EEEvDpT0_:
	.zero		925


//--------------------- SYMBOLS --------------------------

	.type		.nv.reservedSmem.offset0,@object
	.size		.nv.reservedSmem.offset0,0x4
	.type		.nv.reservedSmem.cap,@object
	.size		.nv.reservedSmem.cap,0x4
	.type		vprintf,@function
